//
// Generated by NVIDIA NVVM Compiler
//
// Compiler Build ID: CL-36424714
// Cuda compilation tools, release 13.0, V13.0.88
// Based on NVVM 20.0.0
//

.version 9.0
.target sm_100
.address_size 64

	// .globl	_Z22multi_pool_mine_kernelPhP15MultiPoolResultmii
.const .align 4 .b8 k[256] = {152, 47, 138, 66, 145, 68, 55, 113, 207, 251, 192, 181, 165, 219, 181, 233, 91, 194, 86, 57, 241, 17, 241, 89, 164, 130, 63, 146, 213, 94, 28, 171, 152, 170, 7, 216, 1, 91, 131, 18, 190, 133, 49, 36, 195, 125, 12, 85, 116, 93, 190, 114, 254, 177, 222, 128, 167, 6, 220, 155, 116, 241, 155, 193, 193, 105, 155, 228, 134, 71, 190, 239, 198, 157, 193, 15, 204, 161, 12, 36, 111, 44, 233, 45, 170, 132, 116, 74, 220, 169, 176, 92, 218, 136, 249, 118, 82, 81, 62, 152, 109, 198, 49, 168, 200, 39, 3, 176, 199, 127, 89, 191, 243, 11, 224, 198, 71, 145, 167, 213, 81, 99, 202, 6, 103, 41, 41, 20, 133, 10, 183, 39, 56, 33, 27, 46, 252, 109, 44, 77, 19, 13, 56, 83, 84, 115, 10, 101, 187, 10, 106, 118, 46, 201, 194, 129, 133, 44, 114, 146, 161, 232, 191, 162, 75, 102, 26, 168, 112, 139, 75, 194, 163, 81, 108, 199, 25, 232, 146, 209, 36, 6, 153, 214, 133, 53, 14, 244, 112, 160, 106, 16, 22, 193, 164, 25, 8, 108, 55, 30, 76, 119, 72, 39, 181, 188, 176, 52, 179, 12, 28, 57, 74, 170, 216, 78, 79, 202, 156, 91, 243, 111, 46, 104, 238, 130, 143, 116, 111, 99, 165, 120, 20, 120, 200, 132, 8, 2, 199, 140, 250, 255, 190, 144, 235, 108, 80, 164, 247, 163, 249, 190, 242, 120, 113, 198};

.visible .entry _Z22multi_pool_mine_kernelPhP15MultiPoolResultmii(
	.param .u64 .ptr .align 1 _Z22multi_pool_mine_kernelPhP15MultiPoolResultmii_param_0,
	.param .u64 .ptr .align 1 _Z22multi_pool_mine_kernelPhP15MultiPoolResultmii_param_1,
	.param .u64 _Z22multi_pool_mine_kernelPhP15MultiPoolResultmii_param_2,
	.param .u32 _Z22multi_pool_mine_kernelPhP15MultiPoolResultmii_param_3,
	.param .u32 _Z22multi_pool_mine_kernelPhP15MultiPoolResultmii_param_4
)
{
	.local .align 16 .b8 	__local_depot0[32];
	.reg .b64 	%SP;
	.reg .b64 	%SPL;
	.reg .pred 	%p<14>;
	.reg .b16 	%rs<19>;
	.reg .b32 	%r<7784>;
	.reg .b64 	%rd<18>;

	mov.u64 	%SPL, __local_depot0;
	ld.param.u64 	%rd6, [_Z22multi_pool_mine_kernelPhP15MultiPoolResultmii_param_0];
	cvta.to.global.u64 	%rd1, %rd6;
	add.u64 	%rd2, %SPL, 0;
	ld.global.u32 	%r15, [%rd1];
	setp.ne.s32 	%p1, %r15, 80;
	@%p1 bra 	$L__BB0_12;
	ld.param.u32 	%r7775, [_Z22multi_pool_mine_kernelPhP15MultiPoolResultmii_param_3];
	ld.global.u8 	%r4625, [%rd1+5];
	ld.global.u8 	%rs3, [%rd1+6];
	ld.global.u8 	%r4626, [%rd1+7];
	ld.global.u8 	%r4627, [%rd1+9];
	ld.global.u8 	%rs4, [%rd1+10];
	ld.global.u8 	%r4628, [%rd1+11];
	ld.global.u8 	%r4629, [%rd1+13];
	ld.global.u8 	%rs5, [%rd1+14];
	ld.global.u8 	%r4630, [%rd1+15];
	ld.global.u8 	%r4631, [%rd1+17];
	ld.global.u8 	%rs6, [%rd1+18];
	ld.global.u8 	%r4632, [%rd1+19];
	ld.global.u8 	%r4633, [%rd1+21];
	ld.global.u8 	%rs7, [%rd1+22];
	ld.global.u8 	%r4634, [%rd1+23];
	ld.global.u8 	%r4635, [%rd1+25];
	ld.global.u8 	%rs8, [%rd1+26];
	ld.global.u8 	%r4636, [%rd1+27];
	ld.global.u8 	%r4637, [%rd1+29];
	ld.global.u8 	%rs9, [%rd1+30];
	ld.global.u8 	%r4638, [%rd1+31];
	ld.global.u8 	%r4639, [%rd1+33];
	ld.global.u8 	%rs10, [%rd1+34];
	ld.global.u8 	%r4640, [%rd1+35];
	ld.global.u8 	%r4641, [%rd1+37];
	ld.global.u8 	%rs11, [%rd1+38];
	ld.global.u8 	%r4642, [%rd1+39];
	ld.global.u8 	%r4643, [%rd1+41];
	ld.global.u8 	%rs12, [%rd1+42];
	ld.global.u8 	%r4644, [%rd1+43];
	ld.global.u8 	%r4645, [%rd1+45];
	ld.global.u8 	%rs13, [%rd1+46];
	ld.global.u8 	%r4646, [%rd1+47];
	ld.global.u8 	%r4647, [%rd1+49];
	ld.global.u8 	%rs14, [%rd1+50];
	ld.global.u8 	%r4648, [%rd1+51];
	ld.global.u8 	%r4649, [%rd1+53];
	ld.global.u8 	%rs15, [%rd1+54];
	ld.global.u8 	%r4650, [%rd1+55];
	ld.global.u8 	%r4651, [%rd1+57];
	ld.global.u8 	%rs16, [%rd1+58];
	ld.global.u8 	%r4652, [%rd1+59];
	ld.global.u8 	%r4653, [%rd1+61];
	ld.global.u8 	%rs17, [%rd1+62];
	ld.global.u8 	%r4654, [%rd1+63];
	ld.global.u8 	%r4655, [%rd1+65];
	ld.global.u8 	%rs18, [%rd1+66];
	ld.global.u8 	%r4656, [%rd1+67];
	ld.global.u8 	%r4657, [%rd1+4];
	shl.b32 	%r4658, %r4657, 24;
	shl.b32 	%r4659, %r4625, 16;
	or.b32  	%r4660, %r4659, %r4658;
	mul.wide.u16 	%r4661, %rs3, 256;
	or.b32  	%r4662, %r4660, %r4661;
	or.b32  	%r4663, %r4662, %r4626;
	ld.global.u8 	%r4664, [%rd1+8];
	shl.b32 	%r4665, %r4664, 24;
	shl.b32 	%r4666, %r4627, 16;
	or.b32  	%r4667, %r4666, %r4665;
	mul.wide.u16 	%r4668, %rs4, 256;
	or.b32  	%r4669, %r4667, %r4668;
	or.b32  	%r22, %r4669, %r4628;
	ld.global.u8 	%r4670, [%rd1+12];
	shl.b32 	%r4671, %r4670, 24;
	shl.b32 	%r4672, %r4629, 16;
	or.b32  	%r4673, %r4672, %r4671;
	mul.wide.u16 	%r4674, %rs5, 256;
	or.b32  	%r4675, %r4673, %r4674;
	or.b32  	%r38, %r4675, %r4630;
	ld.global.u8 	%r4676, [%rd1+16];
	shl.b32 	%r4677, %r4676, 24;
	shl.b32 	%r4678, %r4631, 16;
	or.b32  	%r4679, %r4678, %r4677;
	mul.wide.u16 	%r4680, %rs6, 256;
	or.b32  	%r4681, %r4679, %r4680;
	or.b32  	%r54, %r4681, %r4632;
	ld.global.u8 	%r4682, [%rd1+20];
	shl.b32 	%r4683, %r4682, 24;
	shl.b32 	%r4684, %r4633, 16;
	or.b32  	%r4685, %r4684, %r4683;
	mul.wide.u16 	%r4686, %rs7, 256;
	or.b32  	%r4687, %r4685, %r4686;
	or.b32  	%r70, %r4687, %r4634;
	ld.global.u8 	%r4688, [%rd1+24];
	shl.b32 	%r4689, %r4688, 24;
	shl.b32 	%r4690, %r4635, 16;
	or.b32  	%r4691, %r4690, %r4689;
	mul.wide.u16 	%r4692, %rs8, 256;
	or.b32  	%r4693, %r4691, %r4692;
	or.b32  	%r86, %r4693, %r4636;
	ld.global.u8 	%r4694, [%rd1+28];
	shl.b32 	%r4695, %r4694, 24;
	shl.b32 	%r4696, %r4637, 16;
	or.b32  	%r4697, %r4696, %r4695;
	mul.wide.u16 	%r4698, %rs9, 256;
	or.b32  	%r4699, %r4697, %r4698;
	or.b32  	%r102, %r4699, %r4638;
	ld.global.u8 	%r4700, [%rd1+32];
	shl.b32 	%r4701, %r4700, 24;
	shl.b32 	%r4702, %r4639, 16;
	or.b32  	%r4703, %r4702, %r4701;
	mul.wide.u16 	%r4704, %rs10, 256;
	or.b32  	%r4705, %r4703, %r4704;
	or.b32  	%r118, %r4705, %r4640;
	ld.global.u8 	%r4706, [%rd1+36];
	shl.b32 	%r4707, %r4706, 24;
	shl.b32 	%r4708, %r4641, 16;
	or.b32  	%r4709, %r4708, %r4707;
	mul.wide.u16 	%r4710, %rs11, 256;
	or.b32  	%r4711, %r4709, %r4710;
	or.b32  	%r134, %r4711, %r4642;
	ld.global.u8 	%r4712, [%rd1+40];
	shl.b32 	%r4713, %r4712, 24;
	shl.b32 	%r4714, %r4643, 16;
	or.b32  	%r4715, %r4714, %r4713;
	mul.wide.u16 	%r4716, %rs12, 256;
	or.b32  	%r4717, %r4715, %r4716;
	or.b32  	%r150, %r4717, %r4644;
	ld.global.u8 	%r4718, [%rd1+44];
	shl.b32 	%r4719, %r4718, 24;
	shl.b32 	%r4720, %r4645, 16;
	or.b32  	%r4721, %r4720, %r4719;
	mul.wide.u16 	%r4722, %rs13, 256;
	or.b32  	%r4723, %r4721, %r4722;
	or.b32  	%r166, %r4723, %r4646;
	ld.global.u8 	%r4724, [%rd1+48];
	shl.b32 	%r4725, %r4724, 24;
	shl.b32 	%r4726, %r4647, 16;
	or.b32  	%r4727, %r4726, %r4725;
	mul.wide.u16 	%r4728, %rs14, 256;
	or.b32  	%r4729, %r4727, %r4728;
	or.b32  	%r182, %r4729, %r4648;
	ld.global.u8 	%r4730, [%rd1+52];
	shl.b32 	%r4731, %r4730, 24;
	shl.b32 	%r4732, %r4649, 16;
	or.b32  	%r4733, %r4732, %r4731;
	mul.wide.u16 	%r4734, %rs15, 256;
	or.b32  	%r4735, %r4733, %r4734;
	or.b32  	%r198, %r4735, %r4650;
	ld.global.u8 	%r4736, [%rd1+56];
	shl.b32 	%r4737, %r4736, 24;
	shl.b32 	%r4738, %r4651, 16;
	or.b32  	%r4739, %r4738, %r4737;
	mul.wide.u16 	%r4740, %rs16, 256;
	or.b32  	%r4741, %r4739, %r4740;
	or.b32  	%r214, %r4741, %r4652;
	ld.global.u8 	%r4742, [%rd1+60];
	shl.b32 	%r4743, %r4742, 24;
	shl.b32 	%r4744, %r4653, 16;
	or.b32  	%r4745, %r4744, %r4743;
	mul.wide.u16 	%r4746, %rs17, 256;
	or.b32  	%r4747, %r4745, %r4746;
	or.b32  	%r230, %r4747, %r4654;
	ld.global.u8 	%r4748, [%rd1+64];
	shl.b32 	%r4749, %r4748, 24;
	shl.b32 	%r4750, %r4655, 16;
	or.b32  	%r4751, %r4750, %r4749;
	mul.wide.u16 	%r4752, %rs18, 256;
	or.b32  	%r4753, %r4751, %r4752;
	or.b32  	%r246, %r4753, %r4656;
	mov.b32 	%r3075, 7;
	// begin inline asm
	shf.r.wrap.b32 %r16, %r22, %r22, %r3075;
	// end inline asm
	mov.b32 	%r3079, 18;
	// begin inline asm
	shf.r.wrap.b32 %r20, %r22, %r22, %r3079;
	// end inline asm
	shr.u32 	%r4754, %r22, 3;
	xor.b32  	%r4755, %r4754, %r16;
	xor.b32  	%r4756, %r4755, %r20;
	mov.b32 	%r3083, 17;
	// begin inline asm
	shf.r.wrap.b32 %r24, %r230, %r230, %r3083;
	// end inline asm
	mov.b32 	%r3087, 19;
	// begin inline asm
	shf.r.wrap.b32 %r28, %r230, %r230, %r3087;
	// end inline asm
	shr.u32 	%r4757, %r4747, 10;
	xor.b32  	%r4758, %r4757, %r24;
	xor.b32  	%r4759, %r4758, %r28;
	add.s32 	%r4760, %r4663, %r4756;
	add.s32 	%r4761, %r4760, %r150;
	add.s32 	%r262, %r4761, %r4759;
	// begin inline asm
	shf.r.wrap.b32 %r32, %r38, %r38, %r3075;
	// end inline asm
	// begin inline asm
	shf.r.wrap.b32 %r36, %r38, %r38, %r3079;
	// end inline asm
	shr.u32 	%r4762, %r38, 3;
	xor.b32  	%r4763, %r4762, %r32;
	xor.b32  	%r4764, %r4763, %r36;
	// begin inline asm
	shf.r.wrap.b32 %r40, %r246, %r246, %r3083;
	// end inline asm
	// begin inline asm
	shf.r.wrap.b32 %r44, %r246, %r246, %r3087;
	// end inline asm
	shr.u32 	%r4765, %r4753, 10;
	xor.b32  	%r4766, %r4765, %r40;
	xor.b32  	%r4767, %r4766, %r44;
	add.s32 	%r4768, %r22, %r4764;
	add.s32 	%r4769, %r4768, %r166;
	add.s32 	%r278, %r4769, %r4767;
	// begin inline asm
	shf.r.wrap.b32 %r48, %r54, %r54, %r3075;
	// end inline asm
	// begin inline asm
	shf.r.wrap.b32 %r52, %r54, %r54, %r3079;
	// end inline asm
	shr.u32 	%r4770, %r54, 3;
	xor.b32  	%r4771, %r4770, %r48;
	xor.b32  	%r4772, %r4771, %r52;
	// begin inline asm
	shf.r.wrap.b32 %r56, %r262, %r262, %r3083;
	// end inline asm
	// begin inline asm
	shf.r.wrap.b32 %r60, %r262, %r262, %r3087;
	// end inline asm
	shr.u32 	%r4773, %r262, 10;
	xor.b32  	%r4774, %r4773, %r56;
	xor.b32  	%r4775, %r4774, %r60;
	add.s32 	%r4776, %r38, %r4772;
	add.s32 	%r4777, %r4776, %r182;
	add.s32 	%r294, %r4777, %r4775;
	// begin inline asm
	shf.r.wrap.b32 %r64, %r70, %r70, %r3075;
	// end inline asm
	// begin inline asm
	shf.r.wrap.b32 %r68, %r70, %r70, %r3079;
	// end inline asm
	shr.u32 	%r4778, %r70, 3;
	xor.b32  	%r4779, %r4778, %r64;
	xor.b32  	%r4780, %r4779, %r68;
	// begin inline asm
	shf.r.wrap.b32 %r72, %r278, %r278, %r3083;
	// end inline asm
	// begin inline asm
	shf.r.wrap.b32 %r76, %r278, %r278, %r3087;
	// end inline asm
	shr.u32 	%r4781, %r278, 10;
	xor.b32  	%r4782, %r4781, %r72;
	xor.b32  	%r4783, %r4782, %r76;
	add.s32 	%r4784, %r54, %r4780;
	add.s32 	%r4785, %r4784, %r198;
	add.s32 	%r310, %r4785, %r4783;
	// begin inline asm
	shf.r.wrap.b32 %r80, %r86, %r86, %r3075;
	// end inline asm
	// begin inline asm
	shf.r.wrap.b32 %r84, %r86, %r86, %r3079;
	// end inline asm
	shr.u32 	%r4786, %r86, 3;
	xor.b32  	%r4787, %r4786, %r80;
	xor.b32  	%r4788, %r4787, %r84;
	// begin inline asm
	shf.r.wrap.b32 %r88, %r294, %r294, %r3083;
	// end inline asm
	// begin inline asm
	shf.r.wrap.b32 %r92, %r294, %r294, %r3087;
	// end inline asm
	shr.u32 	%r4789, %r294, 10;
	xor.b32  	%r4790, %r4789, %r88;
	xor.b32  	%r4791, %r4790, %r92;
	add.s32 	%r4792, %r70, %r4788;
	add.s32 	%r4793, %r4792, %r214;
	add.s32 	%r326, %r4793, %r4791;
	// begin inline asm
	shf.r.wrap.b32 %r96, %r102, %r102, %r3075;
	// end inline asm
	// begin inline asm
	shf.r.wrap.b32 %r100, %r102, %r102, %r3079;
	// end inline asm
	shr.u32 	%r4794, %r102, 3;
	xor.b32  	%r4795, %r4794, %r96;
	xor.b32  	%r4796, %r4795, %r100;
	// begin inline asm
	shf.r.wrap.b32 %r104, %r310, %r310, %r3083;
	// end inline asm
	// begin inline asm
	shf.r.wrap.b32 %r108, %r310, %r310, %r3087;
	// end inline asm
	shr.u32 	%r4797, %r310, 10;
	xor.b32  	%r4798, %r4797, %r104;
	xor.b32  	%r4799, %r4798, %r108;
	add.s32 	%r4800, %r86, %r4796;
	add.s32 	%r4801, %r4800, %r230;
	add.s32 	%r342, %r4801, %r4799;
	// begin inline asm
	shf.r.wrap.b32 %r112, %r118, %r118, %r3075;
	// end inline asm
	// begin inline asm
	shf.r.wrap.b32 %r116, %r118, %r118, %r3079;
	// end inline asm
	shr.u32 	%r4802, %r118, 3;
	xor.b32  	%r4803, %r4802, %r112;
	xor.b32  	%r4804, %r4803, %r116;
	// begin inline asm
	shf.r.wrap.b32 %r120, %r326, %r326, %r3083;
	// end inline asm
	// begin inline asm
	shf.r.wrap.b32 %r124, %r326, %r326, %r3087;
	// end inline asm
	shr.u32 	%r4805, %r326, 10;
	xor.b32  	%r4806, %r4805, %r120;
	xor.b32  	%r4807, %r4806, %r124;
	add.s32 	%r4808, %r102, %r4804;
	add.s32 	%r4809, %r4808, %r246;
	add.s32 	%r358, %r4809, %r4807;
	// begin inline asm
	shf.r.wrap.b32 %r128, %r134, %r134, %r3075;
	// end inline asm
	// begin inline asm
	shf.r.wrap.b32 %r132, %r134, %r134, %r3079;
	// end inline asm
	shr.u32 	%r4810, %r134, 3;
	xor.b32  	%r4811, %r4810, %r128;
	xor.b32  	%r4812, %r4811, %r132;
	// begin inline asm
	shf.r.wrap.b32 %r136, %r342, %r342, %r3083;
	// end inline asm
	// begin inline asm
	shf.r.wrap.b32 %r140, %r342, %r342, %r3087;
	// end inline asm
	shr.u32 	%r4813, %r342, 10;
	xor.b32  	%r4814, %r4813, %r136;
	xor.b32  	%r4815, %r4814, %r140;
	add.s32 	%r4816, %r118, %r4812;
	add.s32 	%r4817, %r4816, %r262;
	add.s32 	%r374, %r4817, %r4815;
	// begin inline asm
	shf.r.wrap.b32 %r144, %r150, %r150, %r3075;
	// end inline asm
	// begin inline asm
	shf.r.wrap.b32 %r148, %r150, %r150, %r3079;
	// end inline asm
	shr.u32 	%r4818, %r150, 3;
	xor.b32  	%r4819, %r4818, %r144;
	xor.b32  	%r4820, %r4819, %r148;
	// begin inline asm
	shf.r.wrap.b32 %r152, %r358, %r358, %r3083;
	// end inline asm
	// begin inline asm
	shf.r.wrap.b32 %r156, %r358, %r358, %r3087;
	// end inline asm
	shr.u32 	%r4821, %r358, 10;
	xor.b32  	%r4822, %r4821, %r152;
	xor.b32  	%r4823, %r4822, %r156;
	add.s32 	%r4824, %r134, %r4820;
	add.s32 	%r4825, %r4824, %r278;
	add.s32 	%r390, %r4825, %r4823;
	// begin inline asm
	shf.r.wrap.b32 %r160, %r166, %r166, %r3075;
	// end inline asm
	// begin inline asm
	shf.r.wrap.b32 %r164, %r166, %r166, %r3079;
	// end inline asm
	shr.u32 	%r4826, %r166, 3;
	xor.b32  	%r4827, %r4826, %r160;
	xor.b32  	%r4828, %r4827, %r164;
	// begin inline asm
	shf.r.wrap.b32 %r168, %r374, %r374, %r3083;
	// end inline asm
	// begin inline asm
	shf.r.wrap.b32 %r172, %r374, %r374, %r3087;
	// end inline asm
	shr.u32 	%r4829, %r374, 10;
	xor.b32  	%r4830, %r4829, %r168;
	xor.b32  	%r4831, %r4830, %r172;
	add.s32 	%r4832, %r150, %r4828;
	add.s32 	%r4833, %r4832, %r294;
	add.s32 	%r406, %r4833, %r4831;
	// begin inline asm
	shf.r.wrap.b32 %r176, %r182, %r182, %r3075;
	// end inline asm
	// begin inline asm
	shf.r.wrap.b32 %r180, %r182, %r182, %r3079;
	// end inline asm
	shr.u32 	%r4834, %r182, 3;
	xor.b32  	%r4835, %r4834, %r176;
	xor.b32  	%r4836, %r4835, %r180;
	// begin inline asm
	shf.r.wrap.b32 %r184, %r390, %r390, %r3083;
	// end inline asm
	// begin inline asm
	shf.r.wrap.b32 %r188, %r390, %r390, %r3087;
	// end inline asm
	shr.u32 	%r4837, %r390, 10;
	xor.b32  	%r4838, %r4837, %r184;
	xor.b32  	%r4839, %r4838, %r188;
	add.s32 	%r4840, %r166, %r4836;
	add.s32 	%r4841, %r4840, %r310;
	add.s32 	%r422, %r4841, %r4839;
	// begin inline asm
	shf.r.wrap.b32 %r192, %r198, %r198, %r3075;
	// end inline asm
	// begin inline asm
	shf.r.wrap.b32 %r196, %r198, %r198, %r3079;
	// end inline asm
	shr.u32 	%r4842, %r198, 3;
	xor.b32  	%r4843, %r4842, %r192;
	xor.b32  	%r4844, %r4843, %r196;
	// begin inline asm
	shf.r.wrap.b32 %r200, %r406, %r406, %r3083;
	// end inline asm
	// begin inline asm
	shf.r.wrap.b32 %r204, %r406, %r406, %r3087;
	// end inline asm
	shr.u32 	%r4845, %r406, 10;
	xor.b32  	%r4846, %r4845, %r200;
	xor.b32  	%r4847, %r4846, %r204;
	add.s32 	%r4848, %r182, %r4844;
	add.s32 	%r4849, %r4848, %r326;
	add.s32 	%r438, %r4849, %r4847;
	// begin inline asm
	shf.r.wrap.b32 %r208, %r214, %r214, %r3075;
	// end inline asm
	// begin inline asm
	shf.r.wrap.b32 %r212, %r214, %r214, %r3079;
	// end inline asm
	shr.u32 	%r4850, %r214, 3;
	xor.b32  	%r4851, %r4850, %r208;
	xor.b32  	%r4852, %r4851, %r212;
	// begin inline asm
	shf.r.wrap.b32 %r216, %r422, %r422, %r3083;
	// end inline asm
	// begin inline asm
	shf.r.wrap.b32 %r220, %r422, %r422, %r3087;
	// end inline asm
	shr.u32 	%r4853, %r422, 10;
	xor.b32  	%r4854, %r4853, %r216;
	xor.b32  	%r4855, %r4854, %r220;
	add.s32 	%r4856, %r198, %r4852;
	add.s32 	%r4857, %r4856, %r342;
	add.s32 	%r454, %r4857, %r4855;
	// begin inline asm
	shf.r.wrap.b32 %r224, %r230, %r230, %r3075;
	// end inline asm
	// begin inline asm
	shf.r.wrap.b32 %r228, %r230, %r230, %r3079;
	// end inline asm
	shr.u32 	%r4858, %r230, 3;
	xor.b32  	%r4859, %r4858, %r224;
	xor.b32  	%r4860, %r4859, %r228;
	// begin inline asm
	shf.r.wrap.b32 %r232, %r438, %r438, %r3083;
	// end inline asm
	// begin inline asm
	shf.r.wrap.b32 %r236, %r438, %r438, %r3087;
	// end inline asm
	shr.u32 	%r4861, %r438, 10;
	xor.b32  	%r4862, %r4861, %r232;
	xor.b32  	%r4863, %r4862, %r236;
	add.s32 	%r4864, %r214, %r4860;
	add.s32 	%r4865, %r4864, %r358;
	add.s32 	%r470, %r4865, %r4863;
	// begin inline asm
	shf.r.wrap.b32 %r240, %r246, %r246, %r3075;
	// end inline asm
	// begin inline asm
	shf.r.wrap.b32 %r244, %r246, %r246, %r3079;
	// end inline asm
	shr.u32 	%r4866, %r246, 3;
	xor.b32  	%r4867, %r4866, %r240;
	xor.b32  	%r4868, %r4867, %r244;
	// begin inline asm
	shf.r.wrap.b32 %r248, %r454, %r454, %r3083;
	// end inline asm
	// begin inline asm
	shf.r.wrap.b32 %r252, %r454, %r454, %r3087;
	// end inline asm
	shr.u32 	%r4869, %r454, 10;
	xor.b32  	%r4870, %r4869, %r248;
	xor.b32  	%r4871, %r4870, %r252;
	add.s32 	%r4872, %r230, %r4868;
	add.s32 	%r4873, %r4872, %r374;
	add.s32 	%r486, %r4873, %r4871;
	// begin inline asm
	shf.r.wrap.b32 %r256, %r262, %r262, %r3075;
	// end inline asm
	// begin inline asm
	shf.r.wrap.b32 %r260, %r262, %r262, %r3079;
	// end inline asm
	shr.u32 	%r4874, %r262, 3;
	xor.b32  	%r4875, %r4874, %r256;
	xor.b32  	%r4876, %r4875, %r260;
	// begin inline asm
	shf.r.wrap.b32 %r264, %r470, %r470, %r3083;
	// end inline asm
	// begin inline asm
	shf.r.wrap.b32 %r268, %r470, %r470, %r3087;
	// end inline asm
	shr.u32 	%r4877, %r470, 10;
	xor.b32  	%r4878, %r4877, %r264;
	xor.b32  	%r4879, %r4878, %r268;
	add.s32 	%r4880, %r246, %r4876;
	add.s32 	%r4881, %r4880, %r390;
	add.s32 	%r502, %r4881, %r4879;
	// begin inline asm
	shf.r.wrap.b32 %r272, %r278, %r278, %r3075;
	// end inline asm
	// begin inline asm
	shf.r.wrap.b32 %r276, %r278, %r278, %r3079;
	// end inline asm
	shr.u32 	%r4882, %r278, 3;
	xor.b32  	%r4883, %r4882, %r272;
	xor.b32  	%r4884, %r4883, %r276;
	// begin inline asm
	shf.r.wrap.b32 %r280, %r486, %r486, %r3083;
	// end inline asm
	// begin inline asm
	shf.r.wrap.b32 %r284, %r486, %r486, %r3087;
	// end inline asm
	shr.u32 	%r4885, %r486, 10;
	xor.b32  	%r4886, %r4885, %r280;
	xor.b32  	%r4887, %r4886, %r284;
	add.s32 	%r4888, %r262, %r4884;
	add.s32 	%r4889, %r4888, %r406;
	add.s32 	%r518, %r4889, %r4887;
	// begin inline asm
	shf.r.wrap.b32 %r288, %r294, %r294, %r3075;
	// end inline asm
	// begin inline asm
	shf.r.wrap.b32 %r292, %r294, %r294, %r3079;
	// end inline asm
	shr.u32 	%r4890, %r294, 3;
	xor.b32  	%r4891, %r4890, %r288;
	xor.b32  	%r4892, %r4891, %r292;
	// begin inline asm
	shf.r.wrap.b32 %r296, %r502, %r502, %r3083;
	// end inline asm
	// begin inline asm
	shf.r.wrap.b32 %r300, %r502, %r502, %r3087;
	// end inline asm
	shr.u32 	%r4893, %r502, 10;
	xor.b32  	%r4894, %r4893, %r296;
	xor.b32  	%r4895, %r4894, %r300;
	add.s32 	%r4896, %r278, %r4892;
	add.s32 	%r4897, %r4896, %r422;
	add.s32 	%r534, %r4897, %r4895;
	// begin inline asm
	shf.r.wrap.b32 %r304, %r310, %r310, %r3075;
	// end inline asm
	// begin inline asm
	shf.r.wrap.b32 %r308, %r310, %r310, %r3079;
	// end inline asm
	shr.u32 	%r4898, %r310, 3;
	xor.b32  	%r4899, %r4898, %r304;
	xor.b32  	%r4900, %r4899, %r308;
	// begin inline asm
	shf.r.wrap.b32 %r312, %r518, %r518, %r3083;
	// end inline asm
	// begin inline asm
	shf.r.wrap.b32 %r316, %r518, %r518, %r3087;
	// end inline asm
	shr.u32 	%r4901, %r518, 10;
	xor.b32  	%r4902, %r4901, %r312;
	xor.b32  	%r4903, %r4902, %r316;
	add.s32 	%r4904, %r294, %r4900;
	add.s32 	%r4905, %r4904, %r438;
	add.s32 	%r550, %r4905, %r4903;
	// begin inline asm
	shf.r.wrap.b32 %r320, %r326, %r326, %r3075;
	// end inline asm
	// begin inline asm
	shf.r.wrap.b32 %r324, %r326, %r326, %r3079;
	// end inline asm
	shr.u32 	%r4906, %r326, 3;
	xor.b32  	%r4907, %r4906, %r320;
	xor.b32  	%r4908, %r4907, %r324;
	// begin inline asm
	shf.r.wrap.b32 %r328, %r534, %r534, %r3083;
	// end inline asm
	// begin inline asm
	shf.r.wrap.b32 %r332, %r534, %r534, %r3087;
	// end inline asm
	shr.u32 	%r4909, %r534, 10;
	xor.b32  	%r4910, %r4909, %r328;
	xor.b32  	%r4911, %r4910, %r332;
	add.s32 	%r4912, %r310, %r4908;
	add.s32 	%r4913, %r4912, %r454;
	add.s32 	%r566, %r4913, %r4911;
	// begin inline asm
	shf.r.wrap.b32 %r336, %r342, %r342, %r3075;
	// end inline asm
	// begin inline asm
	shf.r.wrap.b32 %r340, %r342, %r342, %r3079;
	// end inline asm
	shr.u32 	%r4914, %r342, 3;
	xor.b32  	%r4915, %r4914, %r336;
	xor.b32  	%r4916, %r4915, %r340;
	// begin inline asm
	shf.r.wrap.b32 %r344, %r550, %r550, %r3083;
	// end inline asm
	// begin inline asm
	shf.r.wrap.b32 %r348, %r550, %r550, %r3087;
	// end inline asm
	shr.u32 	%r4917, %r550, 10;
	xor.b32  	%r4918, %r4917, %r344;
	xor.b32  	%r4919, %r4918, %r348;
	add.s32 	%r4920, %r326, %r4916;
	add.s32 	%r4921, %r4920, %r470;
	add.s32 	%r582, %r4921, %r4919;
	// begin inline asm
	shf.r.wrap.b32 %r352, %r358, %r358, %r3075;
	// end inline asm
	// begin inline asm
	shf.r.wrap.b32 %r356, %r358, %r358, %r3079;
	// end inline asm
	shr.u32 	%r4922, %r358, 3;
	xor.b32  	%r4923, %r4922, %r352;
	xor.b32  	%r4924, %r4923, %r356;
	// begin inline asm
	shf.r.wrap.b32 %r360, %r566, %r566, %r3083;
	// end inline asm
	// begin inline asm
	shf.r.wrap.b32 %r364, %r566, %r566, %r3087;
	// end inline asm
	shr.u32 	%r4925, %r566, 10;
	xor.b32  	%r4926, %r4925, %r360;
	xor.b32  	%r4927, %r4926, %r364;
	add.s32 	%r4928, %r342, %r4924;
	add.s32 	%r4929, %r4928, %r486;
	add.s32 	%r598, %r4929, %r4927;
	// begin inline asm
	shf.r.wrap.b32 %r368, %r374, %r374, %r3075;
	// end inline asm
	// begin inline asm
	shf.r.wrap.b32 %r372, %r374, %r374, %r3079;
	// end inline asm
	shr.u32 	%r4930, %r374, 3;
	xor.b32  	%r4931, %r4930, %r368;
	xor.b32  	%r4932, %r4931, %r372;
	// begin inline asm
	shf.r.wrap.b32 %r376, %r582, %r582, %r3083;
	// end inline asm
	// begin inline asm
	shf.r.wrap.b32 %r380, %r582, %r582, %r3087;
	// end inline asm
	shr.u32 	%r4933, %r582, 10;
	xor.b32  	%r4934, %r4933, %r376;
	xor.b32  	%r4935, %r4934, %r380;
	add.s32 	%r4936, %r358, %r4932;
	add.s32 	%r4937, %r4936, %r502;
	add.s32 	%r614, %r4937, %r4935;
	// begin inline asm
	shf.r.wrap.b32 %r384, %r390, %r390, %r3075;
	// end inline asm
	// begin inline asm
	shf.r.wrap.b32 %r388, %r390, %r390, %r3079;
	// end inline asm
	shr.u32 	%r4938, %r390, 3;
	xor.b32  	%r4939, %r4938, %r384;
	xor.b32  	%r4940, %r4939, %r388;
	// begin inline asm
	shf.r.wrap.b32 %r392, %r598, %r598, %r3083;
	// end inline asm
	// begin inline asm
	shf.r.wrap.b32 %r396, %r598, %r598, %r3087;
	// end inline asm
	shr.u32 	%r4941, %r598, 10;
	xor.b32  	%r4942, %r4941, %r392;
	xor.b32  	%r4943, %r4942, %r396;
	add.s32 	%r4944, %r374, %r4940;
	add.s32 	%r4945, %r4944, %r518;
	add.s32 	%r630, %r4945, %r4943;
	// begin inline asm
	shf.r.wrap.b32 %r400, %r406, %r406, %r3075;
	// end inline asm
	// begin inline asm
	shf.r.wrap.b32 %r404, %r406, %r406, %r3079;
	// end inline asm
	shr.u32 	%r4946, %r406, 3;
	xor.b32  	%r4947, %r4946, %r400;
	xor.b32  	%r4948, %r4947, %r404;
	// begin inline asm
	shf.r.wrap.b32 %r408, %r614, %r614, %r3083;
	// end inline asm
	// begin inline asm
	shf.r.wrap.b32 %r412, %r614, %r614, %r3087;
	// end inline asm
	shr.u32 	%r4949, %r614, 10;
	xor.b32  	%r4950, %r4949, %r408;
	xor.b32  	%r4951, %r4950, %r412;
	add.s32 	%r4952, %r390, %r4948;
	add.s32 	%r4953, %r4952, %r534;
	add.s32 	%r646, %r4953, %r4951;
	// begin inline asm
	shf.r.wrap.b32 %r416, %r422, %r422, %r3075;
	// end inline asm
	// begin inline asm
	shf.r.wrap.b32 %r420, %r422, %r422, %r3079;
	// end inline asm
	shr.u32 	%r4954, %r422, 3;
	xor.b32  	%r4955, %r4954, %r416;
	xor.b32  	%r4956, %r4955, %r420;
	// begin inline asm
	shf.r.wrap.b32 %r424, %r630, %r630, %r3083;
	// end inline asm
	// begin inline asm
	shf.r.wrap.b32 %r428, %r630, %r630, %r3087;
	// end inline asm
	shr.u32 	%r4957, %r630, 10;
	xor.b32  	%r4958, %r4957, %r424;
	xor.b32  	%r4959, %r4958, %r428;
	add.s32 	%r4960, %r406, %r4956;
	add.s32 	%r4961, %r4960, %r550;
	add.s32 	%r662, %r4961, %r4959;
	// begin inline asm
	shf.r.wrap.b32 %r432, %r438, %r438, %r3075;
	// end inline asm
	// begin inline asm
	shf.r.wrap.b32 %r436, %r438, %r438, %r3079;
	// end inline asm
	shr.u32 	%r4962, %r438, 3;
	xor.b32  	%r4963, %r4962, %r432;
	xor.b32  	%r4964, %r4963, %r436;
	// begin inline asm
	shf.r.wrap.b32 %r440, %r646, %r646, %r3083;
	// end inline asm
	// begin inline asm
	shf.r.wrap.b32 %r444, %r646, %r646, %r3087;
	// end inline asm
	shr.u32 	%r4965, %r646, 10;
	xor.b32  	%r4966, %r4965, %r440;
	xor.b32  	%r4967, %r4966, %r444;
	add.s32 	%r4968, %r422, %r4964;
	add.s32 	%r4969, %r4968, %r566;
	add.s32 	%r678, %r4969, %r4967;
	// begin inline asm
	shf.r.wrap.b32 %r448, %r454, %r454, %r3075;
	// end inline asm
	// begin inline asm
	shf.r.wrap.b32 %r452, %r454, %r454, %r3079;
	// end inline asm
	shr.u32 	%r4970, %r454, 3;
	xor.b32  	%r4971, %r4970, %r448;
	xor.b32  	%r4972, %r4971, %r452;
	// begin inline asm
	shf.r.wrap.b32 %r456, %r662, %r662, %r3083;
	// end inline asm
	// begin inline asm
	shf.r.wrap.b32 %r460, %r662, %r662, %r3087;
	// end inline asm
	shr.u32 	%r4973, %r662, 10;
	xor.b32  	%r4974, %r4973, %r456;
	xor.b32  	%r4975, %r4974, %r460;
	add.s32 	%r4976, %r438, %r4972;
	add.s32 	%r4977, %r4976, %r582;
	add.s32 	%r694, %r4977, %r4975;
	// begin inline asm
	shf.r.wrap.b32 %r464, %r470, %r470, %r3075;
	// end inline asm
	// begin inline asm
	shf.r.wrap.b32 %r468, %r470, %r470, %r3079;
	// end inline asm
	shr.u32 	%r4978, %r470, 3;
	xor.b32  	%r4979, %r4978, %r464;
	xor.b32  	%r4980, %r4979, %r468;
	// begin inline asm
	shf.r.wrap.b32 %r472, %r678, %r678, %r3083;
	// end inline asm
	// begin inline asm
	shf.r.wrap.b32 %r476, %r678, %r678, %r3087;
	// end inline asm
	shr.u32 	%r4981, %r678, 10;
	xor.b32  	%r4982, %r4981, %r472;
	xor.b32  	%r4983, %r4982, %r476;
	add.s32 	%r4984, %r454, %r4980;
	add.s32 	%r4985, %r4984, %r598;
	add.s32 	%r710, %r4985, %r4983;
	// begin inline asm
	shf.r.wrap.b32 %r480, %r486, %r486, %r3075;
	// end inline asm
	// begin inline asm
	shf.r.wrap.b32 %r484, %r486, %r486, %r3079;
	// end inline asm
	shr.u32 	%r4986, %r486, 3;
	xor.b32  	%r4987, %r4986, %r480;
	xor.b32  	%r4988, %r4987, %r484;
	// begin inline asm
	shf.r.wrap.b32 %r488, %r694, %r694, %r3083;
	// end inline asm
	// begin inline asm
	shf.r.wrap.b32 %r492, %r694, %r694, %r3087;
	// end inline asm
	shr.u32 	%r4989, %r694, 10;
	xor.b32  	%r4990, %r4989, %r488;
	xor.b32  	%r4991, %r4990, %r492;
	add.s32 	%r4992, %r470, %r4988;
	add.s32 	%r4993, %r4992, %r614;
	add.s32 	%r726, %r4993, %r4991;
	// begin inline asm
	shf.r.wrap.b32 %r496, %r502, %r502, %r3075;
	// end inline asm
	// begin inline asm
	shf.r.wrap.b32 %r500, %r502, %r502, %r3079;
	// end inline asm
	shr.u32 	%r4994, %r502, 3;
	xor.b32  	%r4995, %r4994, %r496;
	xor.b32  	%r4996, %r4995, %r500;
	// begin inline asm
	shf.r.wrap.b32 %r504, %r710, %r710, %r3083;
	// end inline asm
	// begin inline asm
	shf.r.wrap.b32 %r508, %r710, %r710, %r3087;
	// end inline asm
	shr.u32 	%r4997, %r710, 10;
	xor.b32  	%r4998, %r4997, %r504;
	xor.b32  	%r4999, %r4998, %r508;
	add.s32 	%r5000, %r486, %r4996;
	add.s32 	%r5001, %r5000, %r630;
	add.s32 	%r742, %r5001, %r4999;
	// begin inline asm
	shf.r.wrap.b32 %r512, %r518, %r518, %r3075;
	// end inline asm
	// begin inline asm
	shf.r.wrap.b32 %r516, %r518, %r518, %r3079;
	// end inline asm
	shr.u32 	%r5002, %r518, 3;
	xor.b32  	%r5003, %r5002, %r512;
	xor.b32  	%r5004, %r5003, %r516;
	// begin inline asm
	shf.r.wrap.b32 %r520, %r726, %r726, %r3083;
	// end inline asm
	// begin inline asm
	shf.r.wrap.b32 %r524, %r726, %r726, %r3087;
	// end inline asm
	shr.u32 	%r5005, %r726, 10;
	xor.b32  	%r5006, %r5005, %r520;
	xor.b32  	%r5007, %r5006, %r524;
	add.s32 	%r5008, %r502, %r5004;
	add.s32 	%r5009, %r5008, %r646;
	add.s32 	%r758, %r5009, %r5007;
	// begin inline asm
	shf.r.wrap.b32 %r528, %r534, %r534, %r3075;
	// end inline asm
	// begin inline asm
	shf.r.wrap.b32 %r532, %r534, %r534, %r3079;
	// end inline asm
	shr.u32 	%r5010, %r534, 3;
	xor.b32  	%r5011, %r5010, %r528;
	xor.b32  	%r5012, %r5011, %r532;
	// begin inline asm
	shf.r.wrap.b32 %r536, %r742, %r742, %r3083;
	// end inline asm
	// begin inline asm
	shf.r.wrap.b32 %r540, %r742, %r742, %r3087;
	// end inline asm
	shr.u32 	%r5013, %r742, 10;
	xor.b32  	%r5014, %r5013, %r536;
	xor.b32  	%r5015, %r5014, %r540;
	add.s32 	%r5016, %r518, %r5012;
	add.s32 	%r5017, %r5016, %r662;
	add.s32 	%r774, %r5017, %r5015;
	// begin inline asm
	shf.r.wrap.b32 %r544, %r550, %r550, %r3075;
	// end inline asm
	// begin inline asm
	shf.r.wrap.b32 %r548, %r550, %r550, %r3079;
	// end inline asm
	shr.u32 	%r5018, %r550, 3;
	xor.b32  	%r5019, %r5018, %r544;
	xor.b32  	%r5020, %r5019, %r548;
	// begin inline asm
	shf.r.wrap.b32 %r552, %r758, %r758, %r3083;
	// end inline asm
	// begin inline asm
	shf.r.wrap.b32 %r556, %r758, %r758, %r3087;
	// end inline asm
	shr.u32 	%r5021, %r758, 10;
	xor.b32  	%r5022, %r5021, %r552;
	xor.b32  	%r5023, %r5022, %r556;
	add.s32 	%r5024, %r534, %r5020;
	add.s32 	%r5025, %r5024, %r678;
	add.s32 	%r590, %r5025, %r5023;
	// begin inline asm
	shf.r.wrap.b32 %r560, %r566, %r566, %r3075;
	// end inline asm
	// begin inline asm
	shf.r.wrap.b32 %r564, %r566, %r566, %r3079;
	// end inline asm
	shr.u32 	%r5026, %r566, 3;
	xor.b32  	%r5027, %r5026, %r560;
	xor.b32  	%r5028, %r5027, %r564;
	// begin inline asm
	shf.r.wrap.b32 %r568, %r774, %r774, %r3083;
	// end inline asm
	// begin inline asm
	shf.r.wrap.b32 %r572, %r774, %r774, %r3087;
	// end inline asm
	shr.u32 	%r5029, %r774, 10;
	xor.b32  	%r5030, %r5029, %r568;
	xor.b32  	%r5031, %r5030, %r572;
	add.s32 	%r5032, %r550, %r5028;
	add.s32 	%r5033, %r5032, %r694;
	add.s32 	%r606, %r5033, %r5031;
	// begin inline asm
	shf.r.wrap.b32 %r576, %r582, %r582, %r3075;
	// end inline asm
	// begin inline asm
	shf.r.wrap.b32 %r580, %r582, %r582, %r3079;
	// end inline asm
	shr.u32 	%r5034, %r582, 3;
	xor.b32  	%r5035, %r5034, %r576;
	xor.b32  	%r5036, %r5035, %r580;
	// begin inline asm
	shf.r.wrap.b32 %r584, %r590, %r590, %r3083;
	// end inline asm
	// begin inline asm
	shf.r.wrap.b32 %r588, %r590, %r590, %r3087;
	// end inline asm
	shr.u32 	%r5037, %r590, 10;
	xor.b32  	%r5038, %r5037, %r584;
	xor.b32  	%r5039, %r5038, %r588;
	add.s32 	%r5040, %r566, %r5036;
	add.s32 	%r5041, %r5040, %r710;
	add.s32 	%r622, %r5041, %r5039;
	// begin inline asm
	shf.r.wrap.b32 %r592, %r598, %r598, %r3075;
	// end inline asm
	// begin inline asm
	shf.r.wrap.b32 %r596, %r598, %r598, %r3079;
	// end inline asm
	shr.u32 	%r5042, %r598, 3;
	xor.b32  	%r5043, %r5042, %r592;
	xor.b32  	%r5044, %r5043, %r596;
	// begin inline asm
	shf.r.wrap.b32 %r600, %r606, %r606, %r3083;
	// end inline asm
	// begin inline asm
	shf.r.wrap.b32 %r604, %r606, %r606, %r3087;
	// end inline asm
	shr.u32 	%r5045, %r606, 10;
	xor.b32  	%r5046, %r5045, %r600;
	xor.b32  	%r5047, %r5046, %r604;
	add.s32 	%r5048, %r582, %r5044;
	add.s32 	%r5049, %r5048, %r726;
	add.s32 	%r638, %r5049, %r5047;
	// begin inline asm
	shf.r.wrap.b32 %r608, %r614, %r614, %r3075;
	// end inline asm
	// begin inline asm
	shf.r.wrap.b32 %r612, %r614, %r614, %r3079;
	// end inline asm
	shr.u32 	%r5050, %r614, 3;
	xor.b32  	%r5051, %r5050, %r608;
	xor.b32  	%r5052, %r5051, %r612;
	// begin inline asm
	shf.r.wrap.b32 %r616, %r622, %r622, %r3083;
	// end inline asm
	// begin inline asm
	shf.r.wrap.b32 %r620, %r622, %r622, %r3087;
	// end inline asm
	shr.u32 	%r5053, %r622, 10;
	xor.b32  	%r5054, %r5053, %r616;
	xor.b32  	%r5055, %r5054, %r620;
	add.s32 	%r5056, %r598, %r5052;
	add.s32 	%r5057, %r5056, %r742;
	add.s32 	%r654, %r5057, %r5055;
	// begin inline asm
	shf.r.wrap.b32 %r624, %r630, %r630, %r3075;
	// end inline asm
	// begin inline asm
	shf.r.wrap.b32 %r628, %r630, %r630, %r3079;
	// end inline asm
	shr.u32 	%r5058, %r630, 3;
	xor.b32  	%r5059, %r5058, %r624;
	xor.b32  	%r5060, %r5059, %r628;
	// begin inline asm
	shf.r.wrap.b32 %r632, %r638, %r638, %r3083;
	// end inline asm
	// begin inline asm
	shf.r.wrap.b32 %r636, %r638, %r638, %r3087;
	// end inline asm
	shr.u32 	%r5061, %r638, 10;
	xor.b32  	%r5062, %r5061, %r632;
	xor.b32  	%r5063, %r5062, %r636;
	add.s32 	%r5064, %r614, %r5060;
	add.s32 	%r5065, %r5064, %r758;
	add.s32 	%r670, %r5065, %r5063;
	// begin inline asm
	shf.r.wrap.b32 %r640, %r646, %r646, %r3075;
	// end inline asm
	// begin inline asm
	shf.r.wrap.b32 %r644, %r646, %r646, %r3079;
	// end inline asm
	shr.u32 	%r5066, %r646, 3;
	xor.b32  	%r5067, %r5066, %r640;
	xor.b32  	%r5068, %r5067, %r644;
	// begin inline asm
	shf.r.wrap.b32 %r648, %r654, %r654, %r3083;
	// end inline asm
	// begin inline asm
	shf.r.wrap.b32 %r652, %r654, %r654, %r3087;
	// end inline asm
	shr.u32 	%r5069, %r654, 10;
	xor.b32  	%r5070, %r5069, %r648;
	xor.b32  	%r5071, %r5070, %r652;
	add.s32 	%r5072, %r630, %r5068;
	add.s32 	%r5073, %r5072, %r774;
	add.s32 	%r686, %r5073, %r5071;
	// begin inline asm
	shf.r.wrap.b32 %r656, %r662, %r662, %r3075;
	// end inline asm
	// begin inline asm
	shf.r.wrap.b32 %r660, %r662, %r662, %r3079;
	// end inline asm
	shr.u32 	%r5074, %r662, 3;
	xor.b32  	%r5075, %r5074, %r656;
	xor.b32  	%r5076, %r5075, %r660;
	// begin inline asm
	shf.r.wrap.b32 %r664, %r670, %r670, %r3083;
	// end inline asm
	// begin inline asm
	shf.r.wrap.b32 %r668, %r670, %r670, %r3087;
	// end inline asm
	shr.u32 	%r5077, %r670, 10;
	xor.b32  	%r5078, %r5077, %r664;
	xor.b32  	%r5079, %r5078, %r668;
	add.s32 	%r5080, %r646, %r5076;
	add.s32 	%r5081, %r5080, %r590;
	add.s32 	%r702, %r5081, %r5079;
	// begin inline asm
	shf.r.wrap.b32 %r672, %r678, %r678, %r3075;
	// end inline asm
	// begin inline asm
	shf.r.wrap.b32 %r676, %r678, %r678, %r3079;
	// end inline asm
	shr.u32 	%r5082, %r678, 3;
	xor.b32  	%r5083, %r5082, %r672;
	xor.b32  	%r5084, %r5083, %r676;
	// begin inline asm
	shf.r.wrap.b32 %r680, %r686, %r686, %r3083;
	// end inline asm
	// begin inline asm
	shf.r.wrap.b32 %r684, %r686, %r686, %r3087;
	// end inline asm
	shr.u32 	%r5085, %r686, 10;
	xor.b32  	%r5086, %r5085, %r680;
	xor.b32  	%r5087, %r5086, %r684;
	add.s32 	%r5088, %r662, %r5084;
	add.s32 	%r5089, %r5088, %r606;
	add.s32 	%r718, %r5089, %r5087;
	// begin inline asm
	shf.r.wrap.b32 %r688, %r694, %r694, %r3075;
	// end inline asm
	// begin inline asm
	shf.r.wrap.b32 %r692, %r694, %r694, %r3079;
	// end inline asm
	shr.u32 	%r5090, %r694, 3;
	xor.b32  	%r5091, %r5090, %r688;
	xor.b32  	%r5092, %r5091, %r692;
	// begin inline asm
	shf.r.wrap.b32 %r696, %r702, %r702, %r3083;
	// end inline asm
	// begin inline asm
	shf.r.wrap.b32 %r700, %r702, %r702, %r3087;
	// end inline asm
	shr.u32 	%r5093, %r702, 10;
	xor.b32  	%r5094, %r5093, %r696;
	xor.b32  	%r5095, %r5094, %r700;
	add.s32 	%r5096, %r678, %r5092;
	add.s32 	%r5097, %r5096, %r622;
	add.s32 	%r734, %r5097, %r5095;
	// begin inline asm
	shf.r.wrap.b32 %r704, %r710, %r710, %r3075;
	// end inline asm
	// begin inline asm
	shf.r.wrap.b32 %r708, %r710, %r710, %r3079;
	// end inline asm
	shr.u32 	%r5098, %r710, 3;
	xor.b32  	%r5099, %r5098, %r704;
	xor.b32  	%r5100, %r5099, %r708;
	// begin inline asm
	shf.r.wrap.b32 %r712, %r718, %r718, %r3083;
	// end inline asm
	// begin inline asm
	shf.r.wrap.b32 %r716, %r718, %r718, %r3087;
	// end inline asm
	shr.u32 	%r5101, %r718, 10;
	xor.b32  	%r5102, %r5101, %r712;
	xor.b32  	%r5103, %r5102, %r716;
	add.s32 	%r5104, %r694, %r5100;
	add.s32 	%r5105, %r5104, %r638;
	add.s32 	%r750, %r5105, %r5103;
	// begin inline asm
	shf.r.wrap.b32 %r720, %r726, %r726, %r3075;
	// end inline asm
	// begin inline asm
	shf.r.wrap.b32 %r724, %r726, %r726, %r3079;
	// end inline asm
	shr.u32 	%r5106, %r726, 3;
	xor.b32  	%r5107, %r5106, %r720;
	xor.b32  	%r5108, %r5107, %r724;
	// begin inline asm
	shf.r.wrap.b32 %r728, %r734, %r734, %r3083;
	// end inline asm
	// begin inline asm
	shf.r.wrap.b32 %r732, %r734, %r734, %r3087;
	// end inline asm
	shr.u32 	%r5109, %r734, 10;
	xor.b32  	%r5110, %r5109, %r728;
	xor.b32  	%r5111, %r5110, %r732;
	add.s32 	%r5112, %r710, %r5108;
	add.s32 	%r5113, %r5112, %r654;
	add.s32 	%r766, %r5113, %r5111;
	// begin inline asm
	shf.r.wrap.b32 %r736, %r742, %r742, %r3075;
	// end inline asm
	// begin inline asm
	shf.r.wrap.b32 %r740, %r742, %r742, %r3079;
	// end inline asm
	shr.u32 	%r5114, %r742, 3;
	xor.b32  	%r5115, %r5114, %r736;
	xor.b32  	%r5116, %r5115, %r740;
	// begin inline asm
	shf.r.wrap.b32 %r744, %r750, %r750, %r3083;
	// end inline asm
	// begin inline asm
	shf.r.wrap.b32 %r748, %r750, %r750, %r3087;
	// end inline asm
	shr.u32 	%r5117, %r750, 10;
	xor.b32  	%r5118, %r5117, %r744;
	xor.b32  	%r5119, %r5118, %r748;
	add.s32 	%r5120, %r726, %r5116;
	add.s32 	%r5121, %r5120, %r670;
	add.s32 	%r782, %r5121, %r5119;
	// begin inline asm
	shf.r.wrap.b32 %r752, %r758, %r758, %r3075;
	// end inline asm
	// begin inline asm
	shf.r.wrap.b32 %r756, %r758, %r758, %r3079;
	// end inline asm
	shr.u32 	%r5122, %r758, 3;
	xor.b32  	%r5123, %r5122, %r752;
	xor.b32  	%r5124, %r5123, %r756;
	// begin inline asm
	shf.r.wrap.b32 %r760, %r766, %r766, %r3083;
	// end inline asm
	// begin inline asm
	shf.r.wrap.b32 %r764, %r766, %r766, %r3087;
	// end inline asm
	shr.u32 	%r5125, %r766, 10;
	xor.b32  	%r5126, %r5125, %r760;
	xor.b32  	%r5127, %r5126, %r764;
	add.s32 	%r5128, %r742, %r5124;
	add.s32 	%r5129, %r5128, %r686;
	add.s32 	%r5130, %r5129, %r5127;
	// begin inline asm
	shf.r.wrap.b32 %r768, %r774, %r774, %r3075;
	// end inline asm
	// begin inline asm
	shf.r.wrap.b32 %r772, %r774, %r774, %r3079;
	// end inline asm
	shr.u32 	%r5131, %r774, 3;
	xor.b32  	%r5132, %r5131, %r768;
	xor.b32  	%r5133, %r5132, %r772;
	// begin inline asm
	shf.r.wrap.b32 %r776, %r782, %r782, %r3083;
	// end inline asm
	// begin inline asm
	shf.r.wrap.b32 %r780, %r782, %r782, %r3087;
	// end inline asm
	shr.u32 	%r5134, %r782, 10;
	xor.b32  	%r5135, %r5134, %r776;
	xor.b32  	%r5136, %r5135, %r780;
	add.s32 	%r5137, %r758, %r5133;
	add.s32 	%r5138, %r5137, %r702;
	add.s32 	%r5139, %r5138, %r5136;
	mov.b32 	%r3098, 1359893119;
	mov.b32 	%r4603, 6;
	// begin inline asm
	shf.r.wrap.b32 %r784, %r3098, %r3098, %r4603;
	// end inline asm
	mov.b32 	%r4607, 11;
	// begin inline asm
	shf.r.wrap.b32 %r788, %r3098, %r3098, %r4607;
	// end inline asm
	xor.b32  	%r5140, %r788, %r784;
	mov.b32 	%r4611, 25;
	// begin inline asm
	shf.r.wrap.b32 %r792, %r3098, %r3098, %r4611;
	// end inline asm
	xor.b32  	%r5141, %r5140, %r792;
	ld.const.u32 	%r5142, [k];
	add.s32 	%r5143, %r5141, %r5142;
	add.s32 	%r5144, %r5143, %r4663;
	mov.b32 	%r3110, 1779033703;
	mov.b32 	%r4615, 2;
	// begin inline asm
	shf.r.wrap.b32 %r796, %r3110, %r3110, %r4615;
	// end inline asm
	mov.b32 	%r4619, 13;
	// begin inline asm
	shf.r.wrap.b32 %r800, %r3110, %r3110, %r4619;
	// end inline asm
	xor.b32  	%r5145, %r800, %r796;
	mov.b32 	%r4623, 22;
	// begin inline asm
	shf.r.wrap.b32 %r804, %r3110, %r3110, %r4623;
	// end inline asm
	xor.b32  	%r5146, %r5145, %r804;
	add.s32 	%r5147, %r5144, %r5146;
	add.s32 	%r809, %r5144, 548834271;
	add.s32 	%r830, %r5147, -1244234484;
	// begin inline asm
	shf.r.wrap.b32 %r808, %r809, %r809, %r4603;
	// end inline asm
	// begin inline asm
	shf.r.wrap.b32 %r812, %r809, %r809, %r4607;
	// end inline asm
	xor.b32  	%r5148, %r812, %r808;
	// begin inline asm
	shf.r.wrap.b32 %r816, %r809, %r809, %r4611;
	// end inline asm
	xor.b32  	%r5149, %r5148, %r816;
	and.b32  	%r5150, %r809, 1359893119;
	sub.s32 	%r5151, -548834272, %r5144;
	and.b32  	%r5152, %r5151, -1694144372;
	or.b32  	%r5153, %r5150, %r5152;
	ld.const.u32 	%r5154, [k+4];
	add.s32 	%r5155, %r5153, %r5149;
	add.s32 	%r5156, %r5155, %r5154;
	add.s32 	%r5157, %r5156, %r22;
	and.b32  	%r5158, %r830, -781301534;
	add.s32 	%r5159, %r5157, %r5158;
	// begin inline asm
	shf.r.wrap.b32 %r820, %r830, %r830, %r4615;
	// end inline asm
	// begin inline asm
	shf.r.wrap.b32 %r824, %r830, %r830, %r4619;
	// end inline asm
	xor.b32  	%r5160, %r824, %r820;
	// begin inline asm
	shf.r.wrap.b32 %r828, %r830, %r830, %r4623;
	// end inline asm
	xor.b32  	%r5161, %r5160, %r828;
	add.s32 	%r833, %r5157, 1542638877;
	add.s32 	%r5162, %r5159, %r5161;
	add.s32 	%r854, %r5162, 1233485744;
	// begin inline asm
	shf.r.wrap.b32 %r832, %r833, %r833, %r4603;
	// end inline asm
	// begin inline asm
	shf.r.wrap.b32 %r836, %r833, %r833, %r4607;
	// end inline asm
	xor.b32  	%r5163, %r836, %r832;
	// begin inline asm
	shf.r.wrap.b32 %r840, %r833, %r833, %r4611;
	// end inline asm
	xor.b32  	%r5164, %r5163, %r840;
	and.b32  	%r5165, %r833, %r809;
	sub.s32 	%r5166, 604844770, %r5157;
	and.b32  	%r5167, %r5166, 1359893119;
	or.b32  	%r5168, %r5165, %r5167;
	ld.const.u32 	%r5169, [k+8];
	add.s32 	%r5170, %r5168, %r5164;
	add.s32 	%r5171, %r5170, %r5169;
	add.s32 	%r5172, %r5171, %r38;
	xor.b32  	%r5173, %r830, 1779033703;
	and.b32  	%r5174, %r854, %r5173;
	and.b32  	%r5175, %r830, 1779033703;
	xor.b32  	%r5176, %r5174, %r5175;
	add.s32 	%r5177, %r5172, %r5176;
	// begin inline asm
	shf.r.wrap.b32 %r844, %r854, %r854, %r4615;
	// end inline asm
	// begin inline asm
	shf.r.wrap.b32 %r848, %r854, %r854, %r4619;
	// end inline asm
	xor.b32  	%r5178, %r848, %r844;
	// begin inline asm
	shf.r.wrap.b32 %r852, %r854, %r854, %r4623;
	// end inline asm
	xor.b32  	%r5179, %r5178, %r852;
	add.s32 	%r857, %r5172, 1449989905;
	add.s32 	%r5180, %r5177, %r5179;
	add.s32 	%r869, %r5180, -1694144372;
	// begin inline asm
	shf.r.wrap.b32 %r856, %r857, %r857, %r4603;
	// end inline asm
	// begin inline asm
	shf.r.wrap.b32 %r860, %r857, %r857, %r4607;
	// end inline asm
	xor.b32  	%r5181, %r860, %r856;
	// begin inline asm
	shf.r.wrap.b32 %r864, %r857, %r857, %r4611;
	// end inline asm
	xor.b32  	%r5182, %r5181, %r864;
	and.b32  	%r5183, %r857, %r833;
	sub.s32 	%r5184, -1449989906, %r5172;
	and.b32  	%r5185, %r809, %r5184;
	or.b32  	%r5186, %r5183, %r5185;
	ld.const.u32 	%r5187, [k+12];
	add.s32 	%r5188, %r5186, %r5182;
	add.s32 	%r5189, %r5188, %r5187;
	add.s32 	%r5190, %r5189, %r54;
	xor.b32  	%r5191, %r854, %r830;
	and.b32  	%r5192, %r869, %r5191;
	and.b32  	%r5193, %r854, %r830;
	xor.b32  	%r5194, %r5192, %r5193;
	add.s32 	%r5195, %r5190, %r5194;
	// begin inline asm
	shf.r.wrap.b32 %r868, %r869, %r869, %r4615;
	// end inline asm
	// begin inline asm
	shf.r.wrap.b32 %r872, %r869, %r869, %r4619;
	// end inline asm
	xor.b32  	%r5196, %r872, %r868;
	// begin inline asm
	shf.r.wrap.b32 %r876, %r869, %r869, %r4623;
	// end inline asm
	xor.b32  	%r5197, %r5196, %r876;
	add.s32 	%r881, %r5190, -1156040474;
	add.s32 	%r5198, %r5195, %r5197;
	add.s32 	%r893, %r5198, 1359893119;
	// begin inline asm
	shf.r.wrap.b32 %r880, %r881, %r881, %r4603;
	// end inline asm
	// begin inline asm
	shf.r.wrap.b32 %r884, %r881, %r881, %r4607;
	// end inline asm
	xor.b32  	%r5199, %r884, %r880;
	// begin inline asm
	shf.r.wrap.b32 %r888, %r881, %r881, %r4611;
	// end inline asm
	xor.b32  	%r5200, %r5199, %r888;
	and.b32  	%r5201, %r881, %r857;
	sub.s32 	%r5202, 1156040473, %r5190;
	and.b32  	%r5203, %r833, %r5202;
	or.b32  	%r5204, %r5201, %r5203;
	ld.const.u32 	%r5205, [k+16];
	add.s32 	%r5206, %r5204, %r809;
	add.s32 	%r5207, %r5206, %r5200;
	add.s32 	%r5208, %r5207, %r5205;
	add.s32 	%r5209, %r5208, %r70;
	// begin inline asm
	shf.r.wrap.b32 %r892, %r893, %r893, %r4615;
	// end inline asm
	// begin inline asm
	shf.r.wrap.b32 %r896, %r893, %r893, %r4619;
	// end inline asm
	xor.b32  	%r5210, %r896, %r892;
	// begin inline asm
	shf.r.wrap.b32 %r900, %r893, %r893, %r4623;
	// end inline asm
	xor.b32  	%r5211, %r5210, %r900;
	xor.b32  	%r5212, %r869, %r854;
	and.b32  	%r5213, %r893, %r5212;
	and.b32  	%r5214, %r869, %r854;
	xor.b32  	%r5215, %r5213, %r5214;
	add.s32 	%r914, %r5209, %r830;
	add.s32 	%r5216, %r5209, %r5215;
	add.s32 	%r926, %r5216, %r5211;
	// begin inline asm
	shf.r.wrap.b32 %r904, %r914, %r914, %r4603;
	// end inline asm
	// begin inline asm
	shf.r.wrap.b32 %r908, %r914, %r914, %r4607;
	// end inline asm
	xor.b32  	%r5217, %r908, %r904;
	// begin inline asm
	shf.r.wrap.b32 %r912, %r914, %r914, %r4611;
	// end inline asm
	xor.b32  	%r5218, %r5217, %r912;
	and.b32  	%r5219, %r914, %r881;
	not.b32 	%r5220, %r914;
	and.b32  	%r5221, %r857, %r5220;
	or.b32  	%r5222, %r5219, %r5221;
	ld.const.u32 	%r5223, [k+20];
	add.s32 	%r5224, %r5222, %r833;
	add.s32 	%r5225, %r5224, %r5218;
	add.s32 	%r5226, %r5225, %r5223;
	add.s32 	%r5227, %r5226, %r86;
	// begin inline asm
	shf.r.wrap.b32 %r916, %r926, %r926, %r4615;
	// end inline asm
	// begin inline asm
	shf.r.wrap.b32 %r920, %r926, %r926, %r4619;
	// end inline asm
	xor.b32  	%r5228, %r920, %r916;
	// begin inline asm
	shf.r.wrap.b32 %r924, %r926, %r926, %r4623;
	// end inline asm
	xor.b32  	%r5229, %r5228, %r924;
	xor.b32  	%r5230, %r893, %r869;
	and.b32  	%r5231, %r926, %r5230;
	and.b32  	%r5232, %r893, %r869;
	xor.b32  	%r5233, %r5231, %r5232;
	add.s32 	%r938, %r5227, %r854;
	add.s32 	%r5234, %r5227, %r5233;
	add.s32 	%r950, %r5234, %r5229;
	// begin inline asm
	shf.r.wrap.b32 %r928, %r938, %r938, %r4603;
	// end inline asm
	// begin inline asm
	shf.r.wrap.b32 %r932, %r938, %r938, %r4607;
	// end inline asm
	xor.b32  	%r5235, %r932, %r928;
	// begin inline asm
	shf.r.wrap.b32 %r936, %r938, %r938, %r4611;
	// end inline asm
	xor.b32  	%r5236, %r5235, %r936;
	and.b32  	%r5237, %r938, %r914;
	not.b32 	%r5238, %r938;
	and.b32  	%r5239, %r881, %r5238;
	or.b32  	%r5240, %r5237, %r5239;
	ld.const.u32 	%r5241, [k+24];
	add.s32 	%r5242, %r5240, %r857;
	add.s32 	%r5243, %r5242, %r5236;
	add.s32 	%r5244, %r5243, %r5241;
	add.s32 	%r5245, %r5244, %r102;
	// begin inline asm
	shf.r.wrap.b32 %r940, %r950, %r950, %r4615;
	// end inline asm
	// begin inline asm
	shf.r.wrap.b32 %r944, %r950, %r950, %r4619;
	// end inline asm
	xor.b32  	%r5246, %r944, %r940;
	// begin inline asm
	shf.r.wrap.b32 %r948, %r950, %r950, %r4623;
	// end inline asm
	xor.b32  	%r5247, %r5246, %r948;
	xor.b32  	%r5248, %r926, %r893;
	and.b32  	%r5249, %r950, %r5248;
	and.b32  	%r5250, %r926, %r893;
	xor.b32  	%r5251, %r5249, %r5250;
	add.s32 	%r962, %r5245, %r869;
	add.s32 	%r5252, %r5245, %r5251;
	add.s32 	%r974, %r5252, %r5247;
	// begin inline asm
	shf.r.wrap.b32 %r952, %r962, %r962, %r4603;
	// end inline asm
	// begin inline asm
	shf.r.wrap.b32 %r956, %r962, %r962, %r4607;
	// end inline asm
	xor.b32  	%r5253, %r956, %r952;
	// begin inline asm
	shf.r.wrap.b32 %r960, %r962, %r962, %r4611;
	// end inline asm
	xor.b32  	%r5254, %r5253, %r960;
	and.b32  	%r5255, %r962, %r938;
	not.b32 	%r5256, %r962;
	and.b32  	%r5257, %r914, %r5256;
	or.b32  	%r5258, %r5255, %r5257;
	ld.const.u32 	%r5259, [k+28];
	add.s32 	%r5260, %r5258, %r881;
	add.s32 	%r5261, %r5260, %r5254;
	add.s32 	%r5262, %r5261, %r5259;
	add.s32 	%r5263, %r5262, %r118;
	// begin inline asm
	shf.r.wrap.b32 %r964, %r974, %r974, %r4615;
	// end inline asm
	// begin inline asm
	shf.r.wrap.b32 %r968, %r974, %r974, %r4619;
	// end inline asm
	xor.b32  	%r5264, %r968, %r964;
	// begin inline asm
	shf.r.wrap.b32 %r972, %r974, %r974, %r4623;
	// end inline asm
	xor.b32  	%r5265, %r5264, %r972;
	xor.b32  	%r5266, %r950, %r926;
	and.b32  	%r5267, %r974, %r5266;
	and.b32  	%r5268, %r950, %r926;
	xor.b32  	%r5269, %r5267, %r5268;
	add.s32 	%r986, %r5263, %r893;
	add.s32 	%r5270, %r5263, %r5269;
	add.s32 	%r998, %r5270, %r5265;
	// begin inline asm
	shf.r.wrap.b32 %r976, %r986, %r986, %r4603;
	// end inline asm
	// begin inline asm
	shf.r.wrap.b32 %r980, %r986, %r986, %r4607;
	// end inline asm
	xor.b32  	%r5271, %r980, %r976;
	// begin inline asm
	shf.r.wrap.b32 %r984, %r986, %r986, %r4611;
	// end inline asm
	xor.b32  	%r5272, %r5271, %r984;
	and.b32  	%r5273, %r986, %r962;
	not.b32 	%r5274, %r986;
	and.b32  	%r5275, %r938, %r5274;
	or.b32  	%r5276, %r5273, %r5275;
	ld.const.u32 	%r5277, [k+32];
	add.s32 	%r5278, %r5276, %r914;
	add.s32 	%r5279, %r5278, %r5272;
	add.s32 	%r5280, %r5279, %r5277;
	add.s32 	%r5281, %r5280, %r134;
	// begin inline asm
	shf.r.wrap.b32 %r988, %r998, %r998, %r4615;
	// end inline asm
	// begin inline asm
	shf.r.wrap.b32 %r992, %r998, %r998, %r4619;
	// end inline asm
	xor.b32  	%r5282, %r992, %r988;
	// begin inline asm
	shf.r.wrap.b32 %r996, %r998, %r998, %r4623;
	// end inline asm
	xor.b32  	%r5283, %r5282, %r996;
	xor.b32  	%r5284, %r974, %r950;
	and.b32  	%r5285, %r998, %r5284;
	and.b32  	%r5286, %r974, %r950;
	xor.b32  	%r5287, %r5285, %r5286;
	add.s32 	%r1010, %r5281, %r926;
	add.s32 	%r5288, %r5281, %r5287;
	add.s32 	%r1022, %r5288, %r5283;
	// begin inline asm
	shf.r.wrap.b32 %r1000, %r1010, %r1010, %r4603;
	// end inline asm
	// begin inline asm
	shf.r.wrap.b32 %r1004, %r1010, %r1010, %r4607;
	// end inline asm
	xor.b32  	%r5289, %r1004, %r1000;
	// begin inline asm
	shf.r.wrap.b32 %r1008, %r1010, %r1010, %r4611;
	// end inline asm
	xor.b32  	%r5290, %r5289, %r1008;
	and.b32  	%r5291, %r1010, %r986;
	not.b32 	%r5292, %r1010;
	and.b32  	%r5293, %r962, %r5292;
	or.b32  	%r5294, %r5291, %r5293;
	ld.const.u32 	%r5295, [k+36];
	add.s32 	%r5296, %r5294, %r938;
	add.s32 	%r5297, %r5296, %r5290;
	add.s32 	%r5298, %r5297, %r5295;
	add.s32 	%r5299, %r5298, %r150;
	// begin inline asm
	shf.r.wrap.b32 %r1012, %r1022, %r1022, %r4615;
	// end inline asm
	// begin inline asm
	shf.r.wrap.b32 %r1016, %r1022, %r1022, %r4619;
	// end inline asm
	xor.b32  	%r5300, %r1016, %r1012;
	// begin inline asm
	shf.r.wrap.b32 %r1020, %r1022, %r1022, %r4623;
	// end inline asm
	xor.b32  	%r5301, %r5300, %r1020;
	xor.b32  	%r5302, %r998, %r974;
	and.b32  	%r5303, %r1022, %r5302;
	and.b32  	%r5304, %r998, %r974;
	xor.b32  	%r5305, %r5303, %r5304;
	add.s32 	%r1034, %r5299, %r950;
	add.s32 	%r5306, %r5299, %r5305;
	add.s32 	%r1046, %r5306, %r5301;
	// begin inline asm
	shf.r.wrap.b32 %r1024, %r1034, %r1034, %r4603;
	// end inline asm
	// begin inline asm
	shf.r.wrap.b32 %r1028, %r1034, %r1034, %r4607;
	// end inline asm
	xor.b32  	%r5307, %r1028, %r1024;
	// begin inline asm
	shf.r.wrap.b32 %r1032, %r1034, %r1034, %r4611;
	// end inline asm
	xor.b32  	%r5308, %r5307, %r1032;
	and.b32  	%r5309, %r1034, %r1010;
	not.b32 	%r5310, %r1034;
	and.b32  	%r5311, %r986, %r5310;
	or.b32  	%r5312, %r5309, %r5311;
	ld.const.u32 	%r5313, [k+40];
	add.s32 	%r5314, %r5312, %r962;
	add.s32 	%r5315, %r5314, %r5308;
	add.s32 	%r5316, %r5315, %r5313;
	add.s32 	%r5317, %r5316, %r166;
	// begin inline asm
	shf.r.wrap.b32 %r1036, %r1046, %r1046, %r4615;
	// end inline asm
	// begin inline asm
	shf.r.wrap.b32 %r1040, %r1046, %r1046, %r4619;
	// end inline asm
	xor.b32  	%r5318, %r1040, %r1036;
	// begin inline asm
	shf.r.wrap.b32 %r1044, %r1046, %r1046, %r4623;
	// end inline asm
	xor.b32  	%r5319, %r5318, %r1044;
	xor.b32  	%r5320, %r1022, %r998;
	and.b32  	%r5321, %r1046, %r5320;
	and.b32  	%r5322, %r1022, %r998;
	xor.b32  	%r5323, %r5321, %r5322;
	add.s32 	%r1058, %r5317, %r974;
	add.s32 	%r5324, %r5317, %r5323;
	add.s32 	%r1070, %r5324, %r5319;
	// begin inline asm
	shf.r.wrap.b32 %r1048, %r1058, %r1058, %r4603;
	// end inline asm
	// begin inline asm
	shf.r.wrap.b32 %r1052, %r1058, %r1058, %r4607;
	// end inline asm
	xor.b32  	%r5325, %r1052, %r1048;
	// begin inline asm
	shf.r.wrap.b32 %r1056, %r1058, %r1058, %r4611;
	// end inline asm
	xor.b32  	%r5326, %r5325, %r1056;
	and.b32  	%r5327, %r1058, %r1034;
	not.b32 	%r5328, %r1058;
	and.b32  	%r5329, %r1010, %r5328;
	or.b32  	%r5330, %r5327, %r5329;
	ld.const.u32 	%r5331, [k+44];
	add.s32 	%r5332, %r5330, %r986;
	add.s32 	%r5333, %r5332, %r5326;
	add.s32 	%r5334, %r5333, %r5331;
	add.s32 	%r5335, %r5334, %r182;
	// begin inline asm
	shf.r.wrap.b32 %r1060, %r1070, %r1070, %r4615;
	// end inline asm
	// begin inline asm
	shf.r.wrap.b32 %r1064, %r1070, %r1070, %r4619;
	// end inline asm
	xor.b32  	%r5336, %r1064, %r1060;
	// begin inline asm
	shf.r.wrap.b32 %r1068, %r1070, %r1070, %r4623;
	// end inline asm
	xor.b32  	%r5337, %r5336, %r1068;
	xor.b32  	%r5338, %r1046, %r1022;
	and.b32  	%r5339, %r1070, %r5338;
	and.b32  	%r5340, %r1046, %r1022;
	xor.b32  	%r5341, %r5339, %r5340;
	add.s32 	%r1082, %r5335, %r998;
	add.s32 	%r5342, %r5335, %r5341;
	add.s32 	%r1094, %r5342, %r5337;
	// begin inline asm
	shf.r.wrap.b32 %r1072, %r1082, %r1082, %r4603;
	// end inline asm
	// begin inline asm
	shf.r.wrap.b32 %r1076, %r1082, %r1082, %r4607;
	// end inline asm
	xor.b32  	%r5343, %r1076, %r1072;
	// begin inline asm
	shf.r.wrap.b32 %r1080, %r1082, %r1082, %r4611;
	// end inline asm
	xor.b32  	%r5344, %r5343, %r1080;
	and.b32  	%r5345, %r1082, %r1058;
	not.b32 	%r5346, %r1082;
	and.b32  	%r5347, %r1034, %r5346;
	or.b32  	%r5348, %r5345, %r5347;
	ld.const.u32 	%r5349, [k+48];
	add.s32 	%r5350, %r5348, %r1010;
	add.s32 	%r5351, %r5350, %r5344;
	add.s32 	%r5352, %r5351, %r5349;
	add.s32 	%r5353, %r5352, %r198;
	// begin inline asm
	shf.r.wrap.b32 %r1084, %r1094, %r1094, %r4615;
	// end inline asm
	// begin inline asm
	shf.r.wrap.b32 %r1088, %r1094, %r1094, %r4619;
	// end inline asm
	xor.b32  	%r5354, %r1088, %r1084;
	// begin inline asm
	shf.r.wrap.b32 %r1092, %r1094, %r1094, %r4623;
	// end inline asm
	xor.b32  	%r5355, %r5354, %r1092;
	xor.b32  	%r5356, %r1070, %r1046;
	and.b32  	%r5357, %r1094, %r5356;
	and.b32  	%r5358, %r1070, %r1046;
	xor.b32  	%r5359, %r5357, %r5358;
	add.s32 	%r1106, %r5353, %r1022;
	add.s32 	%r5360, %r5353, %r5359;
	add.s32 	%r1118, %r5360, %r5355;
	// begin inline asm
	shf.r.wrap.b32 %r1096, %r1106, %r1106, %r4603;
	// end inline asm
	// begin inline asm
	shf.r.wrap.b32 %r1100, %r1106, %r1106, %r4607;
	// end inline asm
	xor.b32  	%r5361, %r1100, %r1096;
	// begin inline asm
	shf.r.wrap.b32 %r1104, %r1106, %r1106, %r4611;
	// end inline asm
	xor.b32  	%r5362, %r5361, %r1104;
	and.b32  	%r5363, %r1106, %r1082;
	not.b32 	%r5364, %r1106;
	and.b32  	%r5365, %r1058, %r5364;
	or.b32  	%r5366, %r5363, %r5365;
	ld.const.u32 	%r5367, [k+52];
	add.s32 	%r5368, %r5366, %r1034;
	add.s32 	%r5369, %r5368, %r5362;
	add.s32 	%r5370, %r5369, %r5367;
	add.s32 	%r5371, %r5370, %r214;
	// begin inline asm
	shf.r.wrap.b32 %r1108, %r1118, %r1118, %r4615;
	// end inline asm
	// begin inline asm
	shf.r.wrap.b32 %r1112, %r1118, %r1118, %r4619;
	// end inline asm
	xor.b32  	%r5372, %r1112, %r1108;
	// begin inline asm
	shf.r.wrap.b32 %r1116, %r1118, %r1118, %r4623;
	// end inline asm
	xor.b32  	%r5373, %r5372, %r1116;
	xor.b32  	%r5374, %r1094, %r1070;
	and.b32  	%r5375, %r1118, %r5374;
	and.b32  	%r5376, %r1094, %r1070;
	xor.b32  	%r5377, %r5375, %r5376;
	add.s32 	%r1130, %r5371, %r1046;
	add.s32 	%r5378, %r5371, %r5377;
	add.s32 	%r1142, %r5378, %r5373;
	// begin inline asm
	shf.r.wrap.b32 %r1120, %r1130, %r1130, %r4603;
	// end inline asm
	// begin inline asm
	shf.r.wrap.b32 %r1124, %r1130, %r1130, %r4607;
	// end inline asm
	xor.b32  	%r5379, %r1124, %r1120;
	// begin inline asm
	shf.r.wrap.b32 %r1128, %r1130, %r1130, %r4611;
	// end inline asm
	xor.b32  	%r5380, %r5379, %r1128;
	and.b32  	%r5381, %r1130, %r1106;
	not.b32 	%r5382, %r1130;
	and.b32  	%r5383, %r1082, %r5382;
	or.b32  	%r5384, %r5381, %r5383;
	ld.const.u32 	%r5385, [k+56];
	add.s32 	%r5386, %r5384, %r1058;
	add.s32 	%r5387, %r5386, %r5380;
	add.s32 	%r5388, %r5387, %r5385;
	add.s32 	%r5389, %r5388, %r230;
	// begin inline asm
	shf.r.wrap.b32 %r1132, %r1142, %r1142, %r4615;
	// end inline asm
	// begin inline asm
	shf.r.wrap.b32 %r1136, %r1142, %r1142, %r4619;
	// end inline asm
	xor.b32  	%r5390, %r1136, %r1132;
	// begin inline asm
	shf.r.wrap.b32 %r1140, %r1142, %r1142, %r4623;
	// end inline asm
	xor.b32  	%r5391, %r5390, %r1140;
	xor.b32  	%r5392, %r1118, %r1094;
	and.b32  	%r5393, %r1142, %r5392;
	and.b32  	%r5394, %r1118, %r1094;
	xor.b32  	%r5395, %r5393, %r5394;
	add.s32 	%r1154, %r5389, %r1070;
	add.s32 	%r5396, %r5389, %r5395;
	add.s32 	%r1166, %r5396, %r5391;
	// begin inline asm
	shf.r.wrap.b32 %r1144, %r1154, %r1154, %r4603;
	// end inline asm
	// begin inline asm
	shf.r.wrap.b32 %r1148, %r1154, %r1154, %r4607;
	// end inline asm
	xor.b32  	%r5397, %r1148, %r1144;
	// begin inline asm
	shf.r.wrap.b32 %r1152, %r1154, %r1154, %r4611;
	// end inline asm
	xor.b32  	%r5398, %r5397, %r1152;
	and.b32  	%r5399, %r1154, %r1130;
	not.b32 	%r5400, %r1154;
	and.b32  	%r5401, %r1106, %r5400;
	or.b32  	%r5402, %r5399, %r5401;
	ld.const.u32 	%r5403, [k+60];
	add.s32 	%r5404, %r5402, %r1082;
	add.s32 	%r5405, %r5404, %r5398;
	add.s32 	%r5406, %r5405, %r5403;
	add.s32 	%r5407, %r5406, %r246;
	// begin inline asm
	shf.r.wrap.b32 %r1156, %r1166, %r1166, %r4615;
	// end inline asm
	// begin inline asm
	shf.r.wrap.b32 %r1160, %r1166, %r1166, %r4619;
	// end inline asm
	xor.b32  	%r5408, %r1160, %r1156;
	// begin inline asm
	shf.r.wrap.b32 %r1164, %r1166, %r1166, %r4623;
	// end inline asm
	xor.b32  	%r5409, %r5408, %r1164;
	xor.b32  	%r5410, %r1142, %r1118;
	and.b32  	%r5411, %r1166, %r5410;
	and.b32  	%r5412, %r1142, %r1118;
	xor.b32  	%r5413, %r5411, %r5412;
	add.s32 	%r1178, %r5407, %r1094;
	add.s32 	%r5414, %r5407, %r5413;
	add.s32 	%r1190, %r5414, %r5409;
	// begin inline asm
	shf.r.wrap.b32 %r1168, %r1178, %r1178, %r4603;
	// end inline asm
	// begin inline asm
	shf.r.wrap.b32 %r1172, %r1178, %r1178, %r4607;
	// end inline asm
	xor.b32  	%r5415, %r1172, %r1168;
	// begin inline asm
	shf.r.wrap.b32 %r1176, %r1178, %r1178, %r4611;
	// end inline asm
	xor.b32  	%r5416, %r5415, %r1176;
	and.b32  	%r5417, %r1178, %r1154;
	not.b32 	%r5418, %r1178;
	and.b32  	%r5419, %r1130, %r5418;
	or.b32  	%r5420, %r5417, %r5419;
	ld.const.u32 	%r5421, [k+64];
	add.s32 	%r5422, %r5420, %r1106;
	add.s32 	%r5423, %r5422, %r5416;
	add.s32 	%r5424, %r5423, %r5421;
	add.s32 	%r5425, %r5424, %r262;
	// begin inline asm
	shf.r.wrap.b32 %r1180, %r1190, %r1190, %r4615;
	// end inline asm
	// begin inline asm
	shf.r.wrap.b32 %r1184, %r1190, %r1190, %r4619;
	// end inline asm
	xor.b32  	%r5426, %r1184, %r1180;
	// begin inline asm
	shf.r.wrap.b32 %r1188, %r1190, %r1190, %r4623;
	// end inline asm
	xor.b32  	%r5427, %r5426, %r1188;
	xor.b32  	%r5428, %r1166, %r1142;
	and.b32  	%r5429, %r1190, %r5428;
	and.b32  	%r5430, %r1166, %r1142;
	xor.b32  	%r5431, %r5429, %r5430;
	add.s32 	%r1202, %r5425, %r1118;
	add.s32 	%r5432, %r5425, %r5431;
	add.s32 	%r1214, %r5432, %r5427;
	// begin inline asm
	shf.r.wrap.b32 %r1192, %r1202, %r1202, %r4603;
	// end inline asm
	// begin inline asm
	shf.r.wrap.b32 %r1196, %r1202, %r1202, %r4607;
	// end inline asm
	xor.b32  	%r5433, %r1196, %r1192;
	// begin inline asm
	shf.r.wrap.b32 %r1200, %r1202, %r1202, %r4611;
	// end inline asm
	xor.b32  	%r5434, %r5433, %r1200;
	and.b32  	%r5435, %r1202, %r1178;
	not.b32 	%r5436, %r1202;
	and.b32  	%r5437, %r1154, %r5436;
	or.b32  	%r5438, %r5435, %r5437;
	ld.const.u32 	%r5439, [k+68];
	add.s32 	%r5440, %r5438, %r1130;
	add.s32 	%r5441, %r5440, %r5434;
	add.s32 	%r5442, %r5441, %r5439;
	add.s32 	%r5443, %r5442, %r278;
	// begin inline asm
	shf.r.wrap.b32 %r1204, %r1214, %r1214, %r4615;
	// end inline asm
	// begin inline asm
	shf.r.wrap.b32 %r1208, %r1214, %r1214, %r4619;
	// end inline asm
	xor.b32  	%r5444, %r1208, %r1204;
	// begin inline asm
	shf.r.wrap.b32 %r1212, %r1214, %r1214, %r4623;
	// end inline asm
	xor.b32  	%r5445, %r5444, %r1212;
	xor.b32  	%r5446, %r1190, %r1166;
	and.b32  	%r5447, %r1214, %r5446;
	and.b32  	%r5448, %r1190, %r1166;
	xor.b32  	%r5449, %r5447, %r5448;
	add.s32 	%r1226, %r5443, %r1142;
	add.s32 	%r5450, %r5443, %r5449;
	add.s32 	%r1238, %r5450, %r5445;
	// begin inline asm
	shf.r.wrap.b32 %r1216, %r1226, %r1226, %r4603;
	// end inline asm
	// begin inline asm
	shf.r.wrap.b32 %r1220, %r1226, %r1226, %r4607;
	// end inline asm
	xor.b32  	%r5451, %r1220, %r1216;
	// begin inline asm
	shf.r.wrap.b32 %r1224, %r1226, %r1226, %r4611;
	// end inline asm
	xor.b32  	%r5452, %r5451, %r1224;
	and.b32  	%r5453, %r1226, %r1202;
	not.b32 	%r5454, %r1226;
	and.b32  	%r5455, %r1178, %r5454;
	or.b32  	%r5456, %r5453, %r5455;
	ld.const.u32 	%r5457, [k+72];
	add.s32 	%r5458, %r5456, %r1154;
	add.s32 	%r5459, %r5458, %r5452;
	add.s32 	%r5460, %r5459, %r5457;
	add.s32 	%r5461, %r5460, %r294;
	// begin inline asm
	shf.r.wrap.b32 %r1228, %r1238, %r1238, %r4615;
	// end inline asm
	// begin inline asm
	shf.r.wrap.b32 %r1232, %r1238, %r1238, %r4619;
	// end inline asm
	xor.b32  	%r5462, %r1232, %r1228;
	// begin inline asm
	shf.r.wrap.b32 %r1236, %r1238, %r1238, %r4623;
	// end inline asm
	xor.b32  	%r5463, %r5462, %r1236;
	xor.b32  	%r5464, %r1214, %r1190;
	and.b32  	%r5465, %r1238, %r5464;
	and.b32  	%r5466, %r1214, %r1190;
	xor.b32  	%r5467, %r5465, %r5466;
	add.s32 	%r1250, %r5461, %r1166;
	add.s32 	%r5468, %r5461, %r5467;
	add.s32 	%r1262, %r5468, %r5463;
	// begin inline asm
	shf.r.wrap.b32 %r1240, %r1250, %r1250, %r4603;
	// end inline asm
	// begin inline asm
	shf.r.wrap.b32 %r1244, %r1250, %r1250, %r4607;
	// end inline asm
	xor.b32  	%r5469, %r1244, %r1240;
	// begin inline asm
	shf.r.wrap.b32 %r1248, %r1250, %r1250, %r4611;
	// end inline asm
	xor.b32  	%r5470, %r5469, %r1248;
	and.b32  	%r5471, %r1250, %r1226;
	not.b32 	%r5472, %r1250;
	and.b32  	%r5473, %r1202, %r5472;
	or.b32  	%r5474, %r5471, %r5473;
	ld.const.u32 	%r5475, [k+76];
	add.s32 	%r5476, %r5474, %r1178;
	add.s32 	%r5477, %r5476, %r5470;
	add.s32 	%r5478, %r5477, %r5475;
	add.s32 	%r5479, %r5478, %r310;
	// begin inline asm
	shf.r.wrap.b32 %r1252, %r1262, %r1262, %r4615;
	// end inline asm
	// begin inline asm
	shf.r.wrap.b32 %r1256, %r1262, %r1262, %r4619;
	// end inline asm
	xor.b32  	%r5480, %r1256, %r1252;
	// begin inline asm
	shf.r.wrap.b32 %r1260, %r1262, %r1262, %r4623;
	// end inline asm
	xor.b32  	%r5481, %r5480, %r1260;
	xor.b32  	%r5482, %r1238, %r1214;
	and.b32  	%r5483, %r1262, %r5482;
	and.b32  	%r5484, %r1238, %r1214;
	xor.b32  	%r5485, %r5483, %r5484;
	add.s32 	%r1274, %r5479, %r1190;
	add.s32 	%r5486, %r5479, %r5485;
	add.s32 	%r1286, %r5486, %r5481;
	// begin inline asm
	shf.r.wrap.b32 %r1264, %r1274, %r1274, %r4603;
	// end inline asm
	// begin inline asm
	shf.r.wrap.b32 %r1268, %r1274, %r1274, %r4607;
	// end inline asm
	xor.b32  	%r5487, %r1268, %r1264;
	// begin inline asm
	shf.r.wrap.b32 %r1272, %r1274, %r1274, %r4611;
	// end inline asm
	xor.b32  	%r5488, %r5487, %r1272;
	and.b32  	%r5489, %r1274, %r1250;
	not.b32 	%r5490, %r1274;
	and.b32  	%r5491, %r1226, %r5490;
	or.b32  	%r5492, %r5489, %r5491;
	ld.const.u32 	%r5493, [k+80];
	add.s32 	%r5494, %r5492, %r1202;
	add.s32 	%r5495, %r5494, %r5488;
	add.s32 	%r5496, %r5495, %r5493;
	add.s32 	%r5497, %r5496, %r326;
	// begin inline asm
	shf.r.wrap.b32 %r1276, %r1286, %r1286, %r4615;
	// end inline asm
	// begin inline asm
	shf.r.wrap.b32 %r1280, %r1286, %r1286, %r4619;
	// end inline asm
	xor.b32  	%r5498, %r1280, %r1276;
	// begin inline asm
	shf.r.wrap.b32 %r1284, %r1286, %r1286, %r4623;
	// end inline asm
	xor.b32  	%r5499, %r5498, %r1284;
	xor.b32  	%r5500, %r1262, %r1238;
	and.b32  	%r5501, %r1286, %r5500;
	and.b32  	%r5502, %r1262, %r1238;
	xor.b32  	%r5503, %r5501, %r5502;
	add.s32 	%r1298, %r5497, %r1214;
	add.s32 	%r5504, %r5497, %r5503;
	add.s32 	%r1310, %r5504, %r5499;
	// begin inline asm
	shf.r.wrap.b32 %r1288, %r1298, %r1298, %r4603;
	// end inline asm
	// begin inline asm
	shf.r.wrap.b32 %r1292, %r1298, %r1298, %r4607;
	// end inline asm
	xor.b32  	%r5505, %r1292, %r1288;
	// begin inline asm
	shf.r.wrap.b32 %r1296, %r1298, %r1298, %r4611;
	// end inline asm
	xor.b32  	%r5506, %r5505, %r1296;
	and.b32  	%r5507, %r1298, %r1274;
	not.b32 	%r5508, %r1298;
	and.b32  	%r5509, %r1250, %r5508;
	or.b32  	%r5510, %r5507, %r5509;
	ld.const.u32 	%r5511, [k+84];
	add.s32 	%r5512, %r5510, %r1226;
	add.s32 	%r5513, %r5512, %r5506;
	add.s32 	%r5514, %r5513, %r5511;
	add.s32 	%r5515, %r5514, %r342;
	// begin inline asm
	shf.r.wrap.b32 %r1300, %r1310, %r1310, %r4615;
	// end inline asm
	// begin inline asm
	shf.r.wrap.b32 %r1304, %r1310, %r1310, %r4619;
	// end inline asm
	xor.b32  	%r5516, %r1304, %r1300;
	// begin inline asm
	shf.r.wrap.b32 %r1308, %r1310, %r1310, %r4623;
	// end inline asm
	xor.b32  	%r5517, %r5516, %r1308;
	xor.b32  	%r5518, %r1286, %r1262;
	and.b32  	%r5519, %r1310, %r5518;
	and.b32  	%r5520, %r1286, %r1262;
	xor.b32  	%r5521, %r5519, %r5520;
	add.s32 	%r1322, %r5515, %r1238;
	add.s32 	%r5522, %r5515, %r5521;
	add.s32 	%r1334, %r5522, %r5517;
	// begin inline asm
	shf.r.wrap.b32 %r1312, %r1322, %r1322, %r4603;
	// end inline asm
	// begin inline asm
	shf.r.wrap.b32 %r1316, %r1322, %r1322, %r4607;
	// end inline asm
	xor.b32  	%r5523, %r1316, %r1312;
	// begin inline asm
	shf.r.wrap.b32 %r1320, %r1322, %r1322, %r4611;
	// end inline asm
	xor.b32  	%r5524, %r5523, %r1320;
	and.b32  	%r5525, %r1322, %r1298;
	not.b32 	%r5526, %r1322;
	and.b32  	%r5527, %r1274, %r5526;
	or.b32  	%r5528, %r5525, %r5527;
	ld.const.u32 	%r5529, [k+88];
	add.s32 	%r5530, %r5528, %r1250;
	add.s32 	%r5531, %r5530, %r5524;
	add.s32 	%r5532, %r5531, %r5529;
	add.s32 	%r5533, %r5532, %r358;
	// begin inline asm
	shf.r.wrap.b32 %r1324, %r1334, %r1334, %r4615;
	// end inline asm
	// begin inline asm
	shf.r.wrap.b32 %r1328, %r1334, %r1334, %r4619;
	// end inline asm
	xor.b32  	%r5534, %r1328, %r1324;
	// begin inline asm
	shf.r.wrap.b32 %r1332, %r1334, %r1334, %r4623;
	// end inline asm
	xor.b32  	%r5535, %r5534, %r1332;
	xor.b32  	%r5536, %r1310, %r1286;
	and.b32  	%r5537, %r1334, %r5536;
	and.b32  	%r5538, %r1310, %r1286;
	xor.b32  	%r5539, %r5537, %r5538;
	add.s32 	%r1346, %r5533, %r1262;
	add.s32 	%r5540, %r5533, %r5539;
	add.s32 	%r1358, %r5540, %r5535;
	// begin inline asm
	shf.r.wrap.b32 %r1336, %r1346, %r1346, %r4603;
	// end inline asm
	// begin inline asm
	shf.r.wrap.b32 %r1340, %r1346, %r1346, %r4607;
	// end inline asm
	xor.b32  	%r5541, %r1340, %r1336;
	// begin inline asm
	shf.r.wrap.b32 %r1344, %r1346, %r1346, %r4611;
	// end inline asm
	xor.b32  	%r5542, %r5541, %r1344;
	and.b32  	%r5543, %r1346, %r1322;
	not.b32 	%r5544, %r1346;
	and.b32  	%r5545, %r1298, %r5544;
	or.b32  	%r5546, %r5543, %r5545;
	ld.const.u32 	%r5547, [k+92];
	add.s32 	%r5548, %r5546, %r1274;
	add.s32 	%r5549, %r5548, %r5542;
	add.s32 	%r5550, %r5549, %r5547;
	add.s32 	%r5551, %r5550, %r374;
	// begin inline asm
	shf.r.wrap.b32 %r1348, %r1358, %r1358, %r4615;
	// end inline asm
	// begin inline asm
	shf.r.wrap.b32 %r1352, %r1358, %r1358, %r4619;
	// end inline asm
	xor.b32  	%r5552, %r1352, %r1348;
	// begin inline asm
	shf.r.wrap.b32 %r1356, %r1358, %r1358, %r4623;
	// end inline asm
	xor.b32  	%r5553, %r5552, %r1356;
	xor.b32  	%r5554, %r1334, %r1310;
	and.b32  	%r5555, %r1358, %r5554;
	and.b32  	%r5556, %r1334, %r1310;
	xor.b32  	%r5557, %r5555, %r5556;
	add.s32 	%r1370, %r5551, %r1286;
	add.s32 	%r5558, %r5551, %r5557;
	add.s32 	%r1382, %r5558, %r5553;
	// begin inline asm
	shf.r.wrap.b32 %r1360, %r1370, %r1370, %r4603;
	// end inline asm
	// begin inline asm
	shf.r.wrap.b32 %r1364, %r1370, %r1370, %r4607;
	// end inline asm
	xor.b32  	%r5559, %r1364, %r1360;
	// begin inline asm
	shf.r.wrap.b32 %r1368, %r1370, %r1370, %r4611;
	// end inline asm
	xor.b32  	%r5560, %r5559, %r1368;
	and.b32  	%r5561, %r1370, %r1346;
	not.b32 	%r5562, %r1370;
	and.b32  	%r5563, %r1322, %r5562;
	or.b32  	%r5564, %r5561, %r5563;
	ld.const.u32 	%r5565, [k+96];
	add.s32 	%r5566, %r5564, %r1298;
	add.s32 	%r5567, %r5566, %r5560;
	add.s32 	%r5568, %r5567, %r5565;
	add.s32 	%r5569, %r5568, %r390;
	// begin inline asm
	shf.r.wrap.b32 %r1372, %r1382, %r1382, %r4615;
	// end inline asm
	// begin inline asm
	shf.r.wrap.b32 %r1376, %r1382, %r1382, %r4619;
	// end inline asm
	xor.b32  	%r5570, %r1376, %r1372;
	// begin inline asm
	shf.r.wrap.b32 %r1380, %r1382, %r1382, %r4623;
	// end inline asm
	xor.b32  	%r5571, %r5570, %r1380;
	xor.b32  	%r5572, %r1358, %r1334;
	and.b32  	%r5573, %r1382, %r5572;
	and.b32  	%r5574, %r1358, %r1334;
	xor.b32  	%r5575, %r5573, %r5574;
	add.s32 	%r1394, %r5569, %r1310;
	add.s32 	%r5576, %r5569, %r5575;
	add.s32 	%r1406, %r5576, %r5571;
	// begin inline asm
	shf.r.wrap.b32 %r1384, %r1394, %r1394, %r4603;
	// end inline asm
	// begin inline asm
	shf.r.wrap.b32 %r1388, %r1394, %r1394, %r4607;
	// end inline asm
	xor.b32  	%r5577, %r1388, %r1384;
	// begin inline asm
	shf.r.wrap.b32 %r1392, %r1394, %r1394, %r4611;
	// end inline asm
	xor.b32  	%r5578, %r5577, %r1392;
	and.b32  	%r5579, %r1394, %r1370;
	not.b32 	%r5580, %r1394;
	and.b32  	%r5581, %r1346, %r5580;
	or.b32  	%r5582, %r5579, %r5581;
	ld.const.u32 	%r5583, [k+100];
	add.s32 	%r5584, %r5582, %r1322;
	add.s32 	%r5585, %r5584, %r5578;
	add.s32 	%r5586, %r5585, %r5583;
	add.s32 	%r5587, %r5586, %r406;
	// begin inline asm
	shf.r.wrap.b32 %r1396, %r1406, %r1406, %r4615;
	// end inline asm
	// begin inline asm
	shf.r.wrap.b32 %r1400, %r1406, %r1406, %r4619;
	// end inline asm
	xor.b32  	%r5588, %r1400, %r1396;
	// begin inline asm
	shf.r.wrap.b32 %r1404, %r1406, %r1406, %r4623;
	// end inline asm
	xor.b32  	%r5589, %r5588, %r1404;
	xor.b32  	%r5590, %r1382, %r1358;
	and.b32  	%r5591, %r1406, %r5590;
	and.b32  	%r5592, %r1382, %r1358;
	xor.b32  	%r5593, %r5591, %r5592;
	add.s32 	%r1418, %r5587, %r1334;
	add.s32 	%r5594, %r5587, %r5593;
	add.s32 	%r1430, %r5594, %r5589;
	// begin inline asm
	shf.r.wrap.b32 %r1408, %r1418, %r1418, %r4603;
	// end inline asm
	// begin inline asm
	shf.r.wrap.b32 %r1412, %r1418, %r1418, %r4607;
	// end inline asm
	xor.b32  	%r5595, %r1412, %r1408;
	// begin inline asm
	shf.r.wrap.b32 %r1416, %r1418, %r1418, %r4611;
	// end inline asm
	xor.b32  	%r5596, %r5595, %r1416;
	and.b32  	%r5597, %r1418, %r1394;
	not.b32 	%r5598, %r1418;
	and.b32  	%r5599, %r1370, %r5598;
	or.b32  	%r5600, %r5597, %r5599;
	ld.const.u32 	%r5601, [k+104];
	add.s32 	%r5602, %r5600, %r1346;
	add.s32 	%r5603, %r5602, %r5596;
	add.s32 	%r5604, %r5603, %r5601;
	add.s32 	%r5605, %r5604, %r422;
	// begin inline asm
	shf.r.wrap.b32 %r1420, %r1430, %r1430, %r4615;
	// end inline asm
	// begin inline asm
	shf.r.wrap.b32 %r1424, %r1430, %r1430, %r4619;
	// end inline asm
	xor.b32  	%r5606, %r1424, %r1420;
	// begin inline asm
	shf.r.wrap.b32 %r1428, %r1430, %r1430, %r4623;
	// end inline asm
	xor.b32  	%r5607, %r5606, %r1428;
	xor.b32  	%r5608, %r1406, %r1382;
	and.b32  	%r5609, %r1430, %r5608;
	and.b32  	%r5610, %r1406, %r1382;
	xor.b32  	%r5611, %r5609, %r5610;
	add.s32 	%r1442, %r5605, %r1358;
	add.s32 	%r5612, %r5605, %r5611;
	add.s32 	%r1454, %r5612, %r5607;
	// begin inline asm
	shf.r.wrap.b32 %r1432, %r1442, %r1442, %r4603;
	// end inline asm
	// begin inline asm
	shf.r.wrap.b32 %r1436, %r1442, %r1442, %r4607;
	// end inline asm
	xor.b32  	%r5613, %r1436, %r1432;
	// begin inline asm
	shf.r.wrap.b32 %r1440, %r1442, %r1442, %r4611;
	// end inline asm
	xor.b32  	%r5614, %r5613, %r1440;
	and.b32  	%r5615, %r1442, %r1418;
	not.b32 	%r5616, %r1442;
	and.b32  	%r5617, %r1394, %r5616;
	or.b32  	%r5618, %r5615, %r5617;
	ld.const.u32 	%r5619, [k+108];
	add.s32 	%r5620, %r5618, %r1370;
	add.s32 	%r5621, %r5620, %r5614;
	add.s32 	%r5622, %r5621, %r5619;
	add.s32 	%r5623, %r5622, %r438;
	// begin inline asm
	shf.r.wrap.b32 %r1444, %r1454, %r1454, %r4615;
	// end inline asm
	// begin inline asm
	shf.r.wrap.b32 %r1448, %r1454, %r1454, %r4619;
	// end inline asm
	xor.b32  	%r5624, %r1448, %r1444;
	// begin inline asm
	shf.r.wrap.b32 %r1452, %r1454, %r1454, %r4623;
	// end inline asm
	xor.b32  	%r5625, %r5624, %r1452;
	xor.b32  	%r5626, %r1430, %r1406;
	and.b32  	%r5627, %r1454, %r5626;
	and.b32  	%r5628, %r1430, %r1406;
	xor.b32  	%r5629, %r5627, %r5628;
	add.s32 	%r1466, %r5623, %r1382;
	add.s32 	%r5630, %r5623, %r5629;
	add.s32 	%r1478, %r5630, %r5625;
	// begin inline asm
	shf.r.wrap.b32 %r1456, %r1466, %r1466, %r4603;
	// end inline asm
	// begin inline asm
	shf.r.wrap.b32 %r1460, %r1466, %r1466, %r4607;
	// end inline asm
	xor.b32  	%r5631, %r1460, %r1456;
	// begin inline asm
	shf.r.wrap.b32 %r1464, %r1466, %r1466, %r4611;
	// end inline asm
	xor.b32  	%r5632, %r5631, %r1464;
	and.b32  	%r5633, %r1466, %r1442;
	not.b32 	%r5634, %r1466;
	and.b32  	%r5635, %r1418, %r5634;
	or.b32  	%r5636, %r5633, %r5635;
	ld.const.u32 	%r5637, [k+112];
	add.s32 	%r5638, %r5636, %r1394;
	add.s32 	%r5639, %r5638, %r5632;
	add.s32 	%r5640, %r5639, %r5637;
	add.s32 	%r5641, %r5640, %r454;
	// begin inline asm
	shf.r.wrap.b32 %r1468, %r1478, %r1478, %r4615;
	// end inline asm
	// begin inline asm
	shf.r.wrap.b32 %r1472, %r1478, %r1478, %r4619;
	// end inline asm
	xor.b32  	%r5642, %r1472, %r1468;
	// begin inline asm
	shf.r.wrap.b32 %r1476, %r1478, %r1478, %r4623;
	// end inline asm
	xor.b32  	%r5643, %r5642, %r1476;
	xor.b32  	%r5644, %r1454, %r1430;
	and.b32  	%r5645, %r1478, %r5644;
	and.b32  	%r5646, %r1454, %r1430;
	xor.b32  	%r5647, %r5645, %r5646;
	add.s32 	%r1490, %r5641, %r1406;
	add.s32 	%r5648, %r5641, %r5647;
	add.s32 	%r1502, %r5648, %r5643;
	// begin inline asm
	shf.r.wrap.b32 %r1480, %r1490, %r1490, %r4603;
	// end inline asm
	// begin inline asm
	shf.r.wrap.b32 %r1484, %r1490, %r1490, %r4607;
	// end inline asm
	xor.b32  	%r5649, %r1484, %r1480;
	// begin inline asm
	shf.r.wrap.b32 %r1488, %r1490, %r1490, %r4611;
	// end inline asm
	xor.b32  	%r5650, %r5649, %r1488;
	and.b32  	%r5651, %r1490, %r1466;
	not.b32 	%r5652, %r1490;
	and.b32  	%r5653, %r1442, %r5652;
	or.b32  	%r5654, %r5651, %r5653;
	ld.const.u32 	%r5655, [k+116];
	add.s32 	%r5656, %r5654, %r1418;
	add.s32 	%r5657, %r5656, %r5650;
	add.s32 	%r5658, %r5657, %r5655;
	add.s32 	%r5659, %r5658, %r470;
	// begin inline asm
	shf.r.wrap.b32 %r1492, %r1502, %r1502, %r4615;
	// end inline asm
	// begin inline asm
	shf.r.wrap.b32 %r1496, %r1502, %r1502, %r4619;
	// end inline asm
	xor.b32  	%r5660, %r1496, %r1492;
	// begin inline asm
	shf.r.wrap.b32 %r1500, %r1502, %r1502, %r4623;
	// end inline asm
	xor.b32  	%r5661, %r5660, %r1500;
	xor.b32  	%r5662, %r1478, %r1454;
	and.b32  	%r5663, %r1502, %r5662;
	and.b32  	%r5664, %r1478, %r1454;
	xor.b32  	%r5665, %r5663, %r5664;
	add.s32 	%r1514, %r5659, %r1430;
	add.s32 	%r5666, %r5659, %r5665;
	add.s32 	%r1526, %r5666, %r5661;
	// begin inline asm
	shf.r.wrap.b32 %r1504, %r1514, %r1514, %r4603;
	// end inline asm
	// begin inline asm
	shf.r.wrap.b32 %r1508, %r1514, %r1514, %r4607;
	// end inline asm
	xor.b32  	%r5667, %r1508, %r1504;
	// begin inline asm
	shf.r.wrap.b32 %r1512, %r1514, %r1514, %r4611;
	// end inline asm
	xor.b32  	%r5668, %r5667, %r1512;
	and.b32  	%r5669, %r1514, %r1490;
	not.b32 	%r5670, %r1514;
	and.b32  	%r5671, %r1466, %r5670;
	or.b32  	%r5672, %r5669, %r5671;
	ld.const.u32 	%r5673, [k+120];
	add.s32 	%r5674, %r5672, %r1442;
	add.s32 	%r5675, %r5674, %r5668;
	add.s32 	%r5676, %r5675, %r5673;
	add.s32 	%r5677, %r5676, %r486;
	// begin inline asm
	shf.r.wrap.b32 %r1516, %r1526, %r1526, %r4615;
	// end inline asm
	// begin inline asm
	shf.r.wrap.b32 %r1520, %r1526, %r1526, %r4619;
	// end inline asm
	xor.b32  	%r5678, %r1520, %r1516;
	// begin inline asm
	shf.r.wrap.b32 %r1524, %r1526, %r1526, %r4623;
	// end inline asm
	xor.b32  	%r5679, %r5678, %r1524;
	xor.b32  	%r5680, %r1502, %r1478;
	and.b32  	%r5681, %r1526, %r5680;
	and.b32  	%r5682, %r1502, %r1478;
	xor.b32  	%r5683, %r5681, %r5682;
	add.s32 	%r1538, %r5677, %r1454;
	add.s32 	%r5684, %r5677, %r5683;
	add.s32 	%r1550, %r5684, %r5679;
	// begin inline asm
	shf.r.wrap.b32 %r1528, %r1538, %r1538, %r4603;
	// end inline asm
	// begin inline asm
	shf.r.wrap.b32 %r1532, %r1538, %r1538, %r4607;
	// end inline asm
	xor.b32  	%r5685, %r1532, %r1528;
	// begin inline asm
	shf.r.wrap.b32 %r1536, %r1538, %r1538, %r4611;
	// end inline asm
	xor.b32  	%r5686, %r5685, %r1536;
	and.b32  	%r5687, %r1538, %r1514;
	not.b32 	%r5688, %r1538;
	and.b32  	%r5689, %r1490, %r5688;
	or.b32  	%r5690, %r5687, %r5689;
	ld.const.u32 	%r5691, [k+124];
	add.s32 	%r5692, %r5690, %r1466;
	add.s32 	%r5693, %r5692, %r5686;
	add.s32 	%r5694, %r5693, %r5691;
	add.s32 	%r5695, %r5694, %r502;
	// begin inline asm
	shf.r.wrap.b32 %r1540, %r1550, %r1550, %r4615;
	// end inline asm
	// begin inline asm
	shf.r.wrap.b32 %r1544, %r1550, %r1550, %r4619;
	// end inline asm
	xor.b32  	%r5696, %r1544, %r1540;
	// begin inline asm
	shf.r.wrap.b32 %r1548, %r1550, %r1550, %r4623;
	// end inline asm
	xor.b32  	%r5697, %r5696, %r1548;
	xor.b32  	%r5698, %r1526, %r1502;
	and.b32  	%r5699, %r1550, %r5698;
	and.b32  	%r5700, %r1526, %r1502;
	xor.b32  	%r5701, %r5699, %r5700;
	add.s32 	%r1562, %r5695, %r1478;
	add.s32 	%r5702, %r5695, %r5701;
	add.s32 	%r1574, %r5702, %r5697;
	// begin inline asm
	shf.r.wrap.b32 %r1552, %r1562, %r1562, %r4603;
	// end inline asm
	// begin inline asm
	shf.r.wrap.b32 %r1556, %r1562, %r1562, %r4607;
	// end inline asm
	xor.b32  	%r5703, %r1556, %r1552;
	// begin inline asm
	shf.r.wrap.b32 %r1560, %r1562, %r1562, %r4611;
	// end inline asm
	xor.b32  	%r5704, %r5703, %r1560;
	and.b32  	%r5705, %r1562, %r1538;
	not.b32 	%r5706, %r1562;
	and.b32  	%r5707, %r1514, %r5706;
	or.b32  	%r5708, %r5705, %r5707;
	ld.const.u32 	%r5709, [k+128];
	add.s32 	%r5710, %r5708, %r1490;
	add.s32 	%r5711, %r5710, %r5704;
	add.s32 	%r5712, %r5711, %r5709;
	add.s32 	%r5713, %r5712, %r518;
	// begin inline asm
	shf.r.wrap.b32 %r1564, %r1574, %r1574, %r4615;
	// end inline asm
	// begin inline asm
	shf.r.wrap.b32 %r1568, %r1574, %r1574, %r4619;
	// end inline asm
	xor.b32  	%r5714, %r1568, %r1564;
	// begin inline asm
	shf.r.wrap.b32 %r1572, %r1574, %r1574, %r4623;
	// end inline asm
	xor.b32  	%r5715, %r5714, %r1572;
	xor.b32  	%r5716, %r1550, %r1526;
	and.b32  	%r5717, %r1574, %r5716;
	and.b32  	%r5718, %r1550, %r1526;
	xor.b32  	%r5719, %r5717, %r5718;
	add.s32 	%r1586, %r5713, %r1502;
	add.s32 	%r5720, %r5713, %r5719;
	add.s32 	%r1598, %r5720, %r5715;
	// begin inline asm
	shf.r.wrap.b32 %r1576, %r1586, %r1586, %r4603;
	// end inline asm
	// begin inline asm
	shf.r.wrap.b32 %r1580, %r1586, %r1586, %r4607;
	// end inline asm
	xor.b32  	%r5721, %r1580, %r1576;
	// begin inline asm
	shf.r.wrap.b32 %r1584, %r1586, %r1586, %r4611;
	// end inline asm
	xor.b32  	%r5722, %r5721, %r1584;
	and.b32  	%r5723, %r1586, %r1562;
	not.b32 	%r5724, %r1586;
	and.b32  	%r5725, %r1538, %r5724;
	or.b32  	%r5726, %r5723, %r5725;
	ld.const.u32 	%r5727, [k+132];
	add.s32 	%r5728, %r5726, %r1514;
	add.s32 	%r5729, %r5728, %r5722;
	add.s32 	%r5730, %r5729, %r5727;
	add.s32 	%r5731, %r5730, %r534;
	// begin inline asm
	shf.r.wrap.b32 %r1588, %r1598, %r1598, %r4615;
	// end inline asm
	// begin inline asm
	shf.r.wrap.b32 %r1592, %r1598, %r1598, %r4619;
	// end inline asm
	xor.b32  	%r5732, %r1592, %r1588;
	// begin inline asm
	shf.r.wrap.b32 %r1596, %r1598, %r1598, %r4623;
	// end inline asm
	xor.b32  	%r5733, %r5732, %r1596;
	xor.b32  	%r5734, %r1574, %r1550;
	and.b32  	%r5735, %r1598, %r5734;
	and.b32  	%r5736, %r1574, %r1550;
	xor.b32  	%r5737, %r5735, %r5736;
	add.s32 	%r1610, %r5731, %r1526;
	add.s32 	%r5738, %r5731, %r5737;
	add.s32 	%r1622, %r5738, %r5733;
	// begin inline asm
	shf.r.wrap.b32 %r1600, %r1610, %r1610, %r4603;
	// end inline asm
	// begin inline asm
	shf.r.wrap.b32 %r1604, %r1610, %r1610, %r4607;
	// end inline asm
	xor.b32  	%r5739, %r1604, %r1600;
	// begin inline asm
	shf.r.wrap.b32 %r1608, %r1610, %r1610, %r4611;
	// end inline asm
	xor.b32  	%r5740, %r5739, %r1608;
	and.b32  	%r5741, %r1610, %r1586;
	not.b32 	%r5742, %r1610;
	and.b32  	%r5743, %r1562, %r5742;
	or.b32  	%r5744, %r5741, %r5743;
	ld.const.u32 	%r5745, [k+136];
	add.s32 	%r5746, %r5744, %r1538;
	add.s32 	%r5747, %r5746, %r5740;
	add.s32 	%r5748, %r5747, %r5745;
	add.s32 	%r5749, %r5748, %r550;
	// begin inline asm
	shf.r.wrap.b32 %r1612, %r1622, %r1622, %r4615;
	// end inline asm
	// begin inline asm
	shf.r.wrap.b32 %r1616, %r1622, %r1622, %r4619;
	// end inline asm
	xor.b32  	%r5750, %r1616, %r1612;
	// begin inline asm
	shf.r.wrap.b32 %r1620, %r1622, %r1622, %r4623;
	// end inline asm
	xor.b32  	%r5751, %r5750, %r1620;
	xor.b32  	%r5752, %r1598, %r1574;
	and.b32  	%r5753, %r1622, %r5752;
	and.b32  	%r5754, %r1598, %r1574;
	xor.b32  	%r5755, %r5753, %r5754;
	add.s32 	%r1634, %r5749, %r1550;
	add.s32 	%r5756, %r5749, %r5755;
	add.s32 	%r1646, %r5756, %r5751;
	// begin inline asm
	shf.r.wrap.b32 %r1624, %r1634, %r1634, %r4603;
	// end inline asm
	// begin inline asm
	shf.r.wrap.b32 %r1628, %r1634, %r1634, %r4607;
	// end inline asm
	xor.b32  	%r5757, %r1628, %r1624;
	// begin inline asm
	shf.r.wrap.b32 %r1632, %r1634, %r1634, %r4611;
	// end inline asm
	xor.b32  	%r5758, %r5757, %r1632;
	and.b32  	%r5759, %r1634, %r1610;
	not.b32 	%r5760, %r1634;
	and.b32  	%r5761, %r1586, %r5760;
	or.b32  	%r5762, %r5759, %r5761;
	ld.const.u32 	%r5763, [k+140];
	add.s32 	%r5764, %r5762, %r1562;
	add.s32 	%r5765, %r5764, %r5758;
	add.s32 	%r5766, %r5765, %r5763;
	add.s32 	%r5767, %r5766, %r566;
	// begin inline asm
	shf.r.wrap.b32 %r1636, %r1646, %r1646, %r4615;
	// end inline asm
	// begin inline asm
	shf.r.wrap.b32 %r1640, %r1646, %r1646, %r4619;
	// end inline asm
	xor.b32  	%r5768, %r1640, %r1636;
	// begin inline asm
	shf.r.wrap.b32 %r1644, %r1646, %r1646, %r4623;
	// end inline asm
	xor.b32  	%r5769, %r5768, %r1644;
	xor.b32  	%r5770, %r1622, %r1598;
	and.b32  	%r5771, %r1646, %r5770;
	and.b32  	%r5772, %r1622, %r1598;
	xor.b32  	%r5773, %r5771, %r5772;
	add.s32 	%r1658, %r5767, %r1574;
	add.s32 	%r5774, %r5767, %r5773;
	add.s32 	%r1670, %r5774, %r5769;
	// begin inline asm
	shf.r.wrap.b32 %r1648, %r1658, %r1658, %r4603;
	// end inline asm
	// begin inline asm
	shf.r.wrap.b32 %r1652, %r1658, %r1658, %r4607;
	// end inline asm
	xor.b32  	%r5775, %r1652, %r1648;
	// begin inline asm
	shf.r.wrap.b32 %r1656, %r1658, %r1658, %r4611;
	// end inline asm
	xor.b32  	%r5776, %r5775, %r1656;
	and.b32  	%r5777, %r1658, %r1634;
	not.b32 	%r5778, %r1658;
	and.b32  	%r5779, %r1610, %r5778;
	or.b32  	%r5780, %r5777, %r5779;
	ld.const.u32 	%r5781, [k+144];
	add.s32 	%r5782, %r5780, %r1586;
	add.s32 	%r5783, %r5782, %r5776;
	add.s32 	%r5784, %r5783, %r5781;
	add.s32 	%r5785, %r5784, %r582;
	// begin inline asm
	shf.r.wrap.b32 %r1660, %r1670, %r1670, %r4615;
	// end inline asm
	// begin inline asm
	shf.r.wrap.b32 %r1664, %r1670, %r1670, %r4619;
	// end inline asm
	xor.b32  	%r5786, %r1664, %r1660;
	// begin inline asm
	shf.r.wrap.b32 %r1668, %r1670, %r1670, %r4623;
	// end inline asm
	xor.b32  	%r5787, %r5786, %r1668;
	xor.b32  	%r5788, %r1646, %r1622;
	and.b32  	%r5789, %r1670, %r5788;
	and.b32  	%r5790, %r1646, %r1622;
	xor.b32  	%r5791, %r5789, %r5790;
	add.s32 	%r1682, %r5785, %r1598;
	add.s32 	%r5792, %r5785, %r5791;
	add.s32 	%r1694, %r5792, %r5787;
	// begin inline asm
	shf.r.wrap.b32 %r1672, %r1682, %r1682, %r4603;
	// end inline asm
	// begin inline asm
	shf.r.wrap.b32 %r1676, %r1682, %r1682, %r4607;
	// end inline asm
	xor.b32  	%r5793, %r1676, %r1672;
	// begin inline asm
	shf.r.wrap.b32 %r1680, %r1682, %r1682, %r4611;
	// end inline asm
	xor.b32  	%r5794, %r5793, %r1680;
	and.b32  	%r5795, %r1682, %r1658;
	not.b32 	%r5796, %r1682;
	and.b32  	%r5797, %r1634, %r5796;
	or.b32  	%r5798, %r5795, %r5797;
	ld.const.u32 	%r5799, [k+148];
	add.s32 	%r5800, %r5798, %r1610;
	add.s32 	%r5801, %r5800, %r5794;
	add.s32 	%r5802, %r5801, %r5799;
	add.s32 	%r5803, %r5802, %r598;
	// begin inline asm
	shf.r.wrap.b32 %r1684, %r1694, %r1694, %r4615;
	// end inline asm
	// begin inline asm
	shf.r.wrap.b32 %r1688, %r1694, %r1694, %r4619;
	// end inline asm
	xor.b32  	%r5804, %r1688, %r1684;
	// begin inline asm
	shf.r.wrap.b32 %r1692, %r1694, %r1694, %r4623;
	// end inline asm
	xor.b32  	%r5805, %r5804, %r1692;
	xor.b32  	%r5806, %r1670, %r1646;
	and.b32  	%r5807, %r1694, %r5806;
	and.b32  	%r5808, %r1670, %r1646;
	xor.b32  	%r5809, %r5807, %r5808;
	add.s32 	%r1706, %r5803, %r1622;
	add.s32 	%r5810, %r5803, %r5809;
	add.s32 	%r1718, %r5810, %r5805;
	// begin inline asm
	shf.r.wrap.b32 %r1696, %r1706, %r1706, %r4603;
	// end inline asm
	// begin inline asm
	shf.r.wrap.b32 %r1700, %r1706, %r1706, %r4607;
	// end inline asm
	xor.b32  	%r5811, %r1700, %r1696;
	// begin inline asm
	shf.r.wrap.b32 %r1704, %r1706, %r1706, %r4611;
	// end inline asm
	xor.b32  	%r5812, %r5811, %r1704;
	and.b32  	%r5813, %r1706, %r1682;
	not.b32 	%r5814, %r1706;
	and.b32  	%r5815, %r1658, %r5814;
	or.b32  	%r5816, %r5813, %r5815;
	ld.const.u32 	%r5817, [k+152];
	add.s32 	%r5818, %r5816, %r1634;
	add.s32 	%r5819, %r5818, %r5812;
	add.s32 	%r5820, %r5819, %r5817;
	add.s32 	%r5821, %r5820, %r614;
	// begin inline asm
	shf.r.wrap.b32 %r1708, %r1718, %r1718, %r4615;
	// end inline asm
	// begin inline asm
	shf.r.wrap.b32 %r1712, %r1718, %r1718, %r4619;
	// end inline asm
	xor.b32  	%r5822, %r1712, %r1708;
	// begin inline asm
	shf.r.wrap.b32 %r1716, %r1718, %r1718, %r4623;
	// end inline asm
	xor.b32  	%r5823, %r5822, %r1716;
	xor.b32  	%r5824, %r1694, %r1670;
	and.b32  	%r5825, %r1718, %r5824;
	and.b32  	%r5826, %r1694, %r1670;
	xor.b32  	%r5827, %r5825, %r5826;
	add.s32 	%r1730, %r5821, %r1646;
	add.s32 	%r5828, %r5821, %r5827;
	add.s32 	%r1742, %r5828, %r5823;
	// begin inline asm
	shf.r.wrap.b32 %r1720, %r1730, %r1730, %r4603;
	// end inline asm
	// begin inline asm
	shf.r.wrap.b32 %r1724, %r1730, %r1730, %r4607;
	// end inline asm
	xor.b32  	%r5829, %r1724, %r1720;
	// begin inline asm
	shf.r.wrap.b32 %r1728, %r1730, %r1730, %r4611;
	// end inline asm
	xor.b32  	%r5830, %r5829, %r1728;
	and.b32  	%r5831, %r1730, %r1706;
	not.b32 	%r5832, %r1730;
	and.b32  	%r5833, %r1682, %r5832;
	or.b32  	%r5834, %r5831, %r5833;
	ld.const.u32 	%r5835, [k+156];
	add.s32 	%r5836, %r5834, %r1658;
	add.s32 	%r5837, %r5836, %r5830;
	add.s32 	%r5838, %r5837, %r5835;
	add.s32 	%r5839, %r5838, %r630;
	// begin inline asm
	shf.r.wrap.b32 %r1732, %r1742, %r1742, %r4615;
	// end inline asm
	// begin inline asm
	shf.r.wrap.b32 %r1736, %r1742, %r1742, %r4619;
	// end inline asm
	xor.b32  	%r5840, %r1736, %r1732;
	// begin inline asm
	shf.r.wrap.b32 %r1740, %r1742, %r1742, %r4623;
	// end inline asm
	xor.b32  	%r5841, %r5840, %r1740;
	xor.b32  	%r5842, %r1718, %r1694;
	and.b32  	%r5843, %r1742, %r5842;
	and.b32  	%r5844, %r1718, %r1694;
	xor.b32  	%r5845, %r5843, %r5844;
	add.s32 	%r1754, %r5839, %r1670;
	add.s32 	%r5846, %r5839, %r5845;
	add.s32 	%r1766, %r5846, %r5841;
	// begin inline asm
	shf.r.wrap.b32 %r1744, %r1754, %r1754, %r4603;
	// end inline asm
	// begin inline asm
	shf.r.wrap.b32 %r1748, %r1754, %r1754, %r4607;
	// end inline asm
	xor.b32  	%r5847, %r1748, %r1744;
	// begin inline asm
	shf.r.wrap.b32 %r1752, %r1754, %r1754, %r4611;
	// end inline asm
	xor.b32  	%r5848, %r5847, %r1752;
	and.b32  	%r5849, %r1754, %r1730;
	not.b32 	%r5850, %r1754;
	and.b32  	%r5851, %r1706, %r5850;
	or.b32  	%r5852, %r5849, %r5851;
	ld.const.u32 	%r5853, [k+160];
	add.s32 	%r5854, %r5852, %r1682;
	add.s32 	%r5855, %r5854, %r5848;
	add.s32 	%r5856, %r5855, %r5853;
	add.s32 	%r5857, %r5856, %r646;
	// begin inline asm
	shf.r.wrap.b32 %r1756, %r1766, %r1766, %r4615;
	// end inline asm
	// begin inline asm
	shf.r.wrap.b32 %r1760, %r1766, %r1766, %r4619;
	// end inline asm
	xor.b32  	%r5858, %r1760, %r1756;
	// begin inline asm
	shf.r.wrap.b32 %r1764, %r1766, %r1766, %r4623;
	// end inline asm
	xor.b32  	%r5859, %r5858, %r1764;
	xor.b32  	%r5860, %r1742, %r1718;
	and.b32  	%r5861, %r1766, %r5860;
	and.b32  	%r5862, %r1742, %r1718;
	xor.b32  	%r5863, %r5861, %r5862;
	add.s32 	%r1778, %r5857, %r1694;
	add.s32 	%r5864, %r5857, %r5863;
	add.s32 	%r1790, %r5864, %r5859;
	// begin inline asm
	shf.r.wrap.b32 %r1768, %r1778, %r1778, %r4603;
	// end inline asm
	// begin inline asm
	shf.r.wrap.b32 %r1772, %r1778, %r1778, %r4607;
	// end inline asm
	xor.b32  	%r5865, %r1772, %r1768;
	// begin inline asm
	shf.r.wrap.b32 %r1776, %r1778, %r1778, %r4611;
	// end inline asm
	xor.b32  	%r5866, %r5865, %r1776;
	and.b32  	%r5867, %r1778, %r1754;
	not.b32 	%r5868, %r1778;
	and.b32  	%r5869, %r1730, %r5868;
	or.b32  	%r5870, %r5867, %r5869;
	ld.const.u32 	%r5871, [k+164];
	add.s32 	%r5872, %r5870, %r1706;
	add.s32 	%r5873, %r5872, %r5866;
	add.s32 	%r5874, %r5873, %r5871;
	add.s32 	%r5875, %r5874, %r662;
	// begin inline asm
	shf.r.wrap.b32 %r1780, %r1790, %r1790, %r4615;
	// end inline asm
	// begin inline asm
	shf.r.wrap.b32 %r1784, %r1790, %r1790, %r4619;
	// end inline asm
	xor.b32  	%r5876, %r1784, %r1780;
	// begin inline asm
	shf.r.wrap.b32 %r1788, %r1790, %r1790, %r4623;
	// end inline asm
	xor.b32  	%r5877, %r5876, %r1788;
	xor.b32  	%r5878, %r1766, %r1742;
	and.b32  	%r5879, %r1790, %r5878;
	and.b32  	%r5880, %r1766, %r1742;
	xor.b32  	%r5881, %r5879, %r5880;
	add.s32 	%r1802, %r5875, %r1718;
	add.s32 	%r5882, %r5875, %r5881;
	add.s32 	%r1814, %r5882, %r5877;
	// begin inline asm
	shf.r.wrap.b32 %r1792, %r1802, %r1802, %r4603;
	// end inline asm
	// begin inline asm
	shf.r.wrap.b32 %r1796, %r1802, %r1802, %r4607;
	// end inline asm
	xor.b32  	%r5883, %r1796, %r1792;
	// begin inline asm
	shf.r.wrap.b32 %r1800, %r1802, %r1802, %r4611;
	// end inline asm
	xor.b32  	%r5884, %r5883, %r1800;
	and.b32  	%r5885, %r1802, %r1778;
	not.b32 	%r5886, %r1802;
	and.b32  	%r5887, %r1754, %r5886;
	or.b32  	%r5888, %r5885, %r5887;
	ld.const.u32 	%r5889, [k+168];
	add.s32 	%r5890, %r5888, %r1730;
	add.s32 	%r5891, %r5890, %r5884;
	add.s32 	%r5892, %r5891, %r5889;
	add.s32 	%r5893, %r5892, %r678;
	// begin inline asm
	shf.r.wrap.b32 %r1804, %r1814, %r1814, %r4615;
	// end inline asm
	// begin inline asm
	shf.r.wrap.b32 %r1808, %r1814, %r1814, %r4619;
	// end inline asm
	xor.b32  	%r5894, %r1808, %r1804;
	// begin inline asm
	shf.r.wrap.b32 %r1812, %r1814, %r1814, %r4623;
	// end inline asm
	xor.b32  	%r5895, %r5894, %r1812;
	xor.b32  	%r5896, %r1790, %r1766;
	and.b32  	%r5897, %r1814, %r5896;
	and.b32  	%r5898, %r1790, %r1766;
	xor.b32  	%r5899, %r5897, %r5898;
	add.s32 	%r1826, %r5893, %r1742;
	add.s32 	%r5900, %r5893, %r5899;
	add.s32 	%r1838, %r5900, %r5895;
	// begin inline asm
	shf.r.wrap.b32 %r1816, %r1826, %r1826, %r4603;
	// end inline asm
	// begin inline asm
	shf.r.wrap.b32 %r1820, %r1826, %r1826, %r4607;
	// end inline asm
	xor.b32  	%r5901, %r1820, %r1816;
	// begin inline asm
	shf.r.wrap.b32 %r1824, %r1826, %r1826, %r4611;
	// end inline asm
	xor.b32  	%r5902, %r5901, %r1824;
	and.b32  	%r5903, %r1826, %r1802;
	not.b32 	%r5904, %r1826;
	and.b32  	%r5905, %r1778, %r5904;
	or.b32  	%r5906, %r5903, %r5905;
	ld.const.u32 	%r5907, [k+172];
	add.s32 	%r5908, %r5906, %r1754;
	add.s32 	%r5909, %r5908, %r5902;
	add.s32 	%r5910, %r5909, %r5907;
	add.s32 	%r5911, %r5910, %r694;
	// begin inline asm
	shf.r.wrap.b32 %r1828, %r1838, %r1838, %r4615;
	// end inline asm
	// begin inline asm
	shf.r.wrap.b32 %r1832, %r1838, %r1838, %r4619;
	// end inline asm
	xor.b32  	%r5912, %r1832, %r1828;
	// begin inline asm
	shf.r.wrap.b32 %r1836, %r1838, %r1838, %r4623;
	// end inline asm
	xor.b32  	%r5913, %r5912, %r1836;
	xor.b32  	%r5914, %r1814, %r1790;
	and.b32  	%r5915, %r1838, %r5914;
	and.b32  	%r5916, %r1814, %r1790;
	xor.b32  	%r5917, %r5915, %r5916;
	add.s32 	%r1850, %r5911, %r1766;
	add.s32 	%r5918, %r5911, %r5917;
	add.s32 	%r1862, %r5918, %r5913;
	// begin inline asm
	shf.r.wrap.b32 %r1840, %r1850, %r1850, %r4603;
	// end inline asm
	// begin inline asm
	shf.r.wrap.b32 %r1844, %r1850, %r1850, %r4607;
	// end inline asm
	xor.b32  	%r5919, %r1844, %r1840;
	// begin inline asm
	shf.r.wrap.b32 %r1848, %r1850, %r1850, %r4611;
	// end inline asm
	xor.b32  	%r5920, %r5919, %r1848;
	and.b32  	%r5921, %r1850, %r1826;
	not.b32 	%r5922, %r1850;
	and.b32  	%r5923, %r1802, %r5922;
	or.b32  	%r5924, %r5921, %r5923;
	ld.const.u32 	%r5925, [k+176];
	add.s32 	%r5926, %r5924, %r1778;
	add.s32 	%r5927, %r5926, %r5920;
	add.s32 	%r5928, %r5927, %r5925;
	add.s32 	%r5929, %r5928, %r710;
	// begin inline asm
	shf.r.wrap.b32 %r1852, %r1862, %r1862, %r4615;
	// end inline asm
	// begin inline asm
	shf.r.wrap.b32 %r1856, %r1862, %r1862, %r4619;
	// end inline asm
	xor.b32  	%r5930, %r1856, %r1852;
	// begin inline asm
	shf.r.wrap.b32 %r1860, %r1862, %r1862, %r4623;
	// end inline asm
	xor.b32  	%r5931, %r5930, %r1860;
	xor.b32  	%r5932, %r1838, %r1814;
	and.b32  	%r5933, %r1862, %r5932;
	and.b32  	%r5934, %r1838, %r1814;
	xor.b32  	%r5935, %r5933, %r5934;
	add.s32 	%r1874, %r5929, %r1790;
	add.s32 	%r5936, %r5929, %r5935;
	add.s32 	%r1886, %r5936, %r5931;
	// begin inline asm
	shf.r.wrap.b32 %r1864, %r1874, %r1874, %r4603;
	// end inline asm
	// begin inline asm
	shf.r.wrap.b32 %r1868, %r1874, %r1874, %r4607;
	// end inline asm
	xor.b32  	%r5937, %r1868, %r1864;
	// begin inline asm
	shf.r.wrap.b32 %r1872, %r1874, %r1874, %r4611;
	// end inline asm
	xor.b32  	%r5938, %r5937, %r1872;
	and.b32  	%r5939, %r1874, %r1850;
	not.b32 	%r5940, %r1874;
	and.b32  	%r5941, %r1826, %r5940;
	or.b32  	%r5942, %r5939, %r5941;
	ld.const.u32 	%r5943, [k+180];
	add.s32 	%r5944, %r5942, %r1802;
	add.s32 	%r5945, %r5944, %r5938;
	add.s32 	%r5946, %r5945, %r5943;
	add.s32 	%r5947, %r5946, %r726;
	// begin inline asm
	shf.r.wrap.b32 %r1876, %r1886, %r1886, %r4615;
	// end inline asm
	// begin inline asm
	shf.r.wrap.b32 %r1880, %r1886, %r1886, %r4619;
	// end inline asm
	xor.b32  	%r5948, %r1880, %r1876;
	// begin inline asm
	shf.r.wrap.b32 %r1884, %r1886, %r1886, %r4623;
	// end inline asm
	xor.b32  	%r5949, %r5948, %r1884;
	xor.b32  	%r5950, %r1862, %r1838;
	and.b32  	%r5951, %r1886, %r5950;
	and.b32  	%r5952, %r1862, %r1838;
	xor.b32  	%r5953, %r5951, %r5952;
	add.s32 	%r1898, %r5947, %r1814;
	add.s32 	%r5954, %r5947, %r5953;
	add.s32 	%r1910, %r5954, %r5949;
	// begin inline asm
	shf.r.wrap.b32 %r1888, %r1898, %r1898, %r4603;
	// end inline asm
	// begin inline asm
	shf.r.wrap.b32 %r1892, %r1898, %r1898, %r4607;
	// end inline asm
	xor.b32  	%r5955, %r1892, %r1888;
	// begin inline asm
	shf.r.wrap.b32 %r1896, %r1898, %r1898, %r4611;
	// end inline asm
	xor.b32  	%r5956, %r5955, %r1896;
	and.b32  	%r5957, %r1898, %r1874;
	not.b32 	%r5958, %r1898;
	and.b32  	%r5959, %r1850, %r5958;
	or.b32  	%r5960, %r5957, %r5959;
	ld.const.u32 	%r5961, [k+184];
	add.s32 	%r5962, %r5960, %r1826;
	add.s32 	%r5963, %r5962, %r5956;
	add.s32 	%r5964, %r5963, %r5961;
	add.s32 	%r5965, %r5964, %r742;
	// begin inline asm
	shf.r.wrap.b32 %r1900, %r1910, %r1910, %r4615;
	// end inline asm
	// begin inline asm
	shf.r.wrap.b32 %r1904, %r1910, %r1910, %r4619;
	// end inline asm
	xor.b32  	%r5966, %r1904, %r1900;
	// begin inline asm
	shf.r.wrap.b32 %r1908, %r1910, %r1910, %r4623;
	// end inline asm
	xor.b32  	%r5967, %r5966, %r1908;
	xor.b32  	%r5968, %r1886, %r1862;
	and.b32  	%r5969, %r1910, %r5968;
	and.b32  	%r5970, %r1886, %r1862;
	xor.b32  	%r5971, %r5969, %r5970;
	add.s32 	%r1922, %r5965, %r1838;
	add.s32 	%r5972, %r5965, %r5971;
	add.s32 	%r1934, %r5972, %r5967;
	// begin inline asm
	shf.r.wrap.b32 %r1912, %r1922, %r1922, %r4603;
	// end inline asm
	// begin inline asm
	shf.r.wrap.b32 %r1916, %r1922, %r1922, %r4607;
	// end inline asm
	xor.b32  	%r5973, %r1916, %r1912;
	// begin inline asm
	shf.r.wrap.b32 %r1920, %r1922, %r1922, %r4611;
	// end inline asm
	xor.b32  	%r5974, %r5973, %r1920;
	and.b32  	%r5975, %r1922, %r1898;
	not.b32 	%r5976, %r1922;
	and.b32  	%r5977, %r1874, %r5976;
	or.b32  	%r5978, %r5975, %r5977;
	ld.const.u32 	%r5979, [k+188];
	add.s32 	%r5980, %r5978, %r1850;
	add.s32 	%r5981, %r5980, %r5974;
	add.s32 	%r5982, %r5981, %r5979;
	add.s32 	%r5983, %r5982, %r758;
	// begin inline asm
	shf.r.wrap.b32 %r1924, %r1934, %r1934, %r4615;
	// end inline asm
	// begin inline asm
	shf.r.wrap.b32 %r1928, %r1934, %r1934, %r4619;
	// end inline asm
	xor.b32  	%r5984, %r1928, %r1924;
	// begin inline asm
	shf.r.wrap.b32 %r1932, %r1934, %r1934, %r4623;
	// end inline asm
	xor.b32  	%r5985, %r5984, %r1932;
	xor.b32  	%r5986, %r1910, %r1886;
	and.b32  	%r5987, %r1934, %r5986;
	and.b32  	%r5988, %r1910, %r1886;
	xor.b32  	%r5989, %r5987, %r5988;
	add.s32 	%r1946, %r5983, %r1862;
	add.s32 	%r5990, %r5983, %r5989;
	add.s32 	%r1958, %r5990, %r5985;
	// begin inline asm
	shf.r.wrap.b32 %r1936, %r1946, %r1946, %r4603;
	// end inline asm
	// begin inline asm
	shf.r.wrap.b32 %r1940, %r1946, %r1946, %r4607;
	// end inline asm
	xor.b32  	%r5991, %r1940, %r1936;
	// begin inline asm
	shf.r.wrap.b32 %r1944, %r1946, %r1946, %r4611;
	// end inline asm
	xor.b32  	%r5992, %r5991, %r1944;
	and.b32  	%r5993, %r1946, %r1922;
	not.b32 	%r5994, %r1946;
	and.b32  	%r5995, %r1898, %r5994;
	or.b32  	%r5996, %r5993, %r5995;
	ld.const.u32 	%r5997, [k+192];
	add.s32 	%r5998, %r5996, %r1874;
	add.s32 	%r5999, %r5998, %r5992;
	add.s32 	%r6000, %r5999, %r5997;
	add.s32 	%r6001, %r6000, %r774;
	// begin inline asm
	shf.r.wrap.b32 %r1948, %r1958, %r1958, %r4615;
	// end inline asm
	// begin inline asm
	shf.r.wrap.b32 %r1952, %r1958, %r1958, %r4619;
	// end inline asm
	xor.b32  	%r6002, %r1952, %r1948;
	// begin inline asm
	shf.r.wrap.b32 %r1956, %r1958, %r1958, %r4623;
	// end inline asm
	xor.b32  	%r6003, %r6002, %r1956;
	xor.b32  	%r6004, %r1934, %r1910;
	and.b32  	%r6005, %r1958, %r6004;
	and.b32  	%r6006, %r1934, %r1910;
	xor.b32  	%r6007, %r6005, %r6006;
	add.s32 	%r1970, %r6001, %r1886;
	add.s32 	%r6008, %r6001, %r6007;
	add.s32 	%r1982, %r6008, %r6003;
	// begin inline asm
	shf.r.wrap.b32 %r1960, %r1970, %r1970, %r4603;
	// end inline asm
	// begin inline asm
	shf.r.wrap.b32 %r1964, %r1970, %r1970, %r4607;
	// end inline asm
	xor.b32  	%r6009, %r1964, %r1960;
	// begin inline asm
	shf.r.wrap.b32 %r1968, %r1970, %r1970, %r4611;
	// end inline asm
	xor.b32  	%r6010, %r6009, %r1968;
	and.b32  	%r6011, %r1970, %r1946;
	not.b32 	%r6012, %r1970;
	and.b32  	%r6013, %r1922, %r6012;
	or.b32  	%r6014, %r6011, %r6013;
	ld.const.u32 	%r6015, [k+196];
	add.s32 	%r6016, %r6014, %r1898;
	add.s32 	%r6017, %r6016, %r6010;
	add.s32 	%r6018, %r6017, %r6015;
	add.s32 	%r6019, %r6018, %r590;
	// begin inline asm
	shf.r.wrap.b32 %r1972, %r1982, %r1982, %r4615;
	// end inline asm
	// begin inline asm
	shf.r.wrap.b32 %r1976, %r1982, %r1982, %r4619;
	// end inline asm
	xor.b32  	%r6020, %r1976, %r1972;
	// begin inline asm
	shf.r.wrap.b32 %r1980, %r1982, %r1982, %r4623;
	// end inline asm
	xor.b32  	%r6021, %r6020, %r1980;
	xor.b32  	%r6022, %r1958, %r1934;
	and.b32  	%r6023, %r1982, %r6022;
	and.b32  	%r6024, %r1958, %r1934;
	xor.b32  	%r6025, %r6023, %r6024;
	add.s32 	%r1994, %r6019, %r1910;
	add.s32 	%r6026, %r6019, %r6025;
	add.s32 	%r2006, %r6026, %r6021;
	// begin inline asm
	shf.r.wrap.b32 %r1984, %r1994, %r1994, %r4603;
	// end inline asm
	// begin inline asm
	shf.r.wrap.b32 %r1988, %r1994, %r1994, %r4607;
	// end inline asm
	xor.b32  	%r6027, %r1988, %r1984;
	// begin inline asm
	shf.r.wrap.b32 %r1992, %r1994, %r1994, %r4611;
	// end inline asm
	xor.b32  	%r6028, %r6027, %r1992;
	and.b32  	%r6029, %r1994, %r1970;
	not.b32 	%r6030, %r1994;
	and.b32  	%r6031, %r1946, %r6030;
	or.b32  	%r6032, %r6029, %r6031;
	ld.const.u32 	%r6033, [k+200];
	add.s32 	%r6034, %r6032, %r1922;
	add.s32 	%r6035, %r6034, %r6028;
	add.s32 	%r6036, %r6035, %r6033;
	add.s32 	%r6037, %r6036, %r606;
	// begin inline asm
	shf.r.wrap.b32 %r1996, %r2006, %r2006, %r4615;
	// end inline asm
	// begin inline asm
	shf.r.wrap.b32 %r2000, %r2006, %r2006, %r4619;
	// end inline asm
	xor.b32  	%r6038, %r2000, %r1996;
	// begin inline asm
	shf.r.wrap.b32 %r2004, %r2006, %r2006, %r4623;
	// end inline asm
	xor.b32  	%r6039, %r6038, %r2004;
	xor.b32  	%r6040, %r1982, %r1958;
	and.b32  	%r6041, %r2006, %r6040;
	and.b32  	%r6042, %r1982, %r1958;
	xor.b32  	%r6043, %r6041, %r6042;
	add.s32 	%r2018, %r6037, %r1934;
	add.s32 	%r6044, %r6037, %r6043;
	add.s32 	%r2030, %r6044, %r6039;
	// begin inline asm
	shf.r.wrap.b32 %r2008, %r2018, %r2018, %r4603;
	// end inline asm
	// begin inline asm
	shf.r.wrap.b32 %r2012, %r2018, %r2018, %r4607;
	// end inline asm
	xor.b32  	%r6045, %r2012, %r2008;
	// begin inline asm
	shf.r.wrap.b32 %r2016, %r2018, %r2018, %r4611;
	// end inline asm
	xor.b32  	%r6046, %r6045, %r2016;
	and.b32  	%r6047, %r2018, %r1994;
	not.b32 	%r6048, %r2018;
	and.b32  	%r6049, %r1970, %r6048;
	or.b32  	%r6050, %r6047, %r6049;
	ld.const.u32 	%r6051, [k+204];
	add.s32 	%r6052, %r6050, %r1946;
	add.s32 	%r6053, %r6052, %r6046;
	add.s32 	%r6054, %r6053, %r6051;
	add.s32 	%r6055, %r6054, %r622;
	// begin inline asm
	shf.r.wrap.b32 %r2020, %r2030, %r2030, %r4615;
	// end inline asm
	// begin inline asm
	shf.r.wrap.b32 %r2024, %r2030, %r2030, %r4619;
	// end inline asm
	xor.b32  	%r6056, %r2024, %r2020;
	// begin inline asm
	shf.r.wrap.b32 %r2028, %r2030, %r2030, %r4623;
	// end inline asm
	xor.b32  	%r6057, %r6056, %r2028;
	xor.b32  	%r6058, %r2006, %r1982;
	and.b32  	%r6059, %r2030, %r6058;
	and.b32  	%r6060, %r2006, %r1982;
	xor.b32  	%r6061, %r6059, %r6060;
	add.s32 	%r2042, %r6055, %r1958;
	add.s32 	%r6062, %r6055, %r6061;
	add.s32 	%r2054, %r6062, %r6057;
	// begin inline asm
	shf.r.wrap.b32 %r2032, %r2042, %r2042, %r4603;
	// end inline asm
	// begin inline asm
	shf.r.wrap.b32 %r2036, %r2042, %r2042, %r4607;
	// end inline asm
	xor.b32  	%r6063, %r2036, %r2032;
	// begin inline asm
	shf.r.wrap.b32 %r2040, %r2042, %r2042, %r4611;
	// end inline asm
	xor.b32  	%r6064, %r6063, %r2040;
	and.b32  	%r6065, %r2042, %r2018;
	not.b32 	%r6066, %r2042;
	and.b32  	%r6067, %r1994, %r6066;
	or.b32  	%r6068, %r6065, %r6067;
	ld.const.u32 	%r6069, [k+208];
	add.s32 	%r6070, %r6068, %r1970;
	add.s32 	%r6071, %r6070, %r6064;
	add.s32 	%r6072, %r6071, %r6069;
	add.s32 	%r6073, %r6072, %r638;
	// begin inline asm
	shf.r.wrap.b32 %r2044, %r2054, %r2054, %r4615;
	// end inline asm
	// begin inline asm
	shf.r.wrap.b32 %r2048, %r2054, %r2054, %r4619;
	// end inline asm
	xor.b32  	%r6074, %r2048, %r2044;
	// begin inline asm
	shf.r.wrap.b32 %r2052, %r2054, %r2054, %r4623;
	// end inline asm
	xor.b32  	%r6075, %r6074, %r2052;
	xor.b32  	%r6076, %r2030, %r2006;
	and.b32  	%r6077, %r2054, %r6076;
	and.b32  	%r6078, %r2030, %r2006;
	xor.b32  	%r6079, %r6077, %r6078;
	add.s32 	%r2066, %r6073, %r1982;
	add.s32 	%r6080, %r6073, %r6079;
	add.s32 	%r2078, %r6080, %r6075;
	// begin inline asm
	shf.r.wrap.b32 %r2056, %r2066, %r2066, %r4603;
	// end inline asm
	// begin inline asm
	shf.r.wrap.b32 %r2060, %r2066, %r2066, %r4607;
	// end inline asm
	xor.b32  	%r6081, %r2060, %r2056;
	// begin inline asm
	shf.r.wrap.b32 %r2064, %r2066, %r2066, %r4611;
	// end inline asm
	xor.b32  	%r6082, %r6081, %r2064;
	and.b32  	%r6083, %r2066, %r2042;
	not.b32 	%r6084, %r2066;
	and.b32  	%r6085, %r2018, %r6084;
	or.b32  	%r6086, %r6083, %r6085;
	ld.const.u32 	%r6087, [k+212];
	add.s32 	%r6088, %r6086, %r1994;
	add.s32 	%r6089, %r6088, %r6082;
	add.s32 	%r6090, %r6089, %r6087;
	add.s32 	%r6091, %r6090, %r654;
	// begin inline asm
	shf.r.wrap.b32 %r2068, %r2078, %r2078, %r4615;
	// end inline asm
	// begin inline asm
	shf.r.wrap.b32 %r2072, %r2078, %r2078, %r4619;
	// end inline asm
	xor.b32  	%r6092, %r2072, %r2068;
	// begin inline asm
	shf.r.wrap.b32 %r2076, %r2078, %r2078, %r4623;
	// end inline asm
	xor.b32  	%r6093, %r6092, %r2076;
	xor.b32  	%r6094, %r2054, %r2030;
	and.b32  	%r6095, %r2078, %r6094;
	and.b32  	%r6096, %r2054, %r2030;
	xor.b32  	%r6097, %r6095, %r6096;
	add.s32 	%r2090, %r6091, %r2006;
	add.s32 	%r6098, %r6091, %r6097;
	add.s32 	%r2102, %r6098, %r6093;
	// begin inline asm
	shf.r.wrap.b32 %r2080, %r2090, %r2090, %r4603;
	// end inline asm
	// begin inline asm
	shf.r.wrap.b32 %r2084, %r2090, %r2090, %r4607;
	// end inline asm
	xor.b32  	%r6099, %r2084, %r2080;
	// begin inline asm
	shf.r.wrap.b32 %r2088, %r2090, %r2090, %r4611;
	// end inline asm
	xor.b32  	%r6100, %r6099, %r2088;
	and.b32  	%r6101, %r2090, %r2066;
	not.b32 	%r6102, %r2090;
	and.b32  	%r6103, %r2042, %r6102;
	or.b32  	%r6104, %r6101, %r6103;
	ld.const.u32 	%r6105, [k+216];
	add.s32 	%r6106, %r6104, %r2018;
	add.s32 	%r6107, %r6106, %r6100;
	add.s32 	%r6108, %r6107, %r6105;
	add.s32 	%r6109, %r6108, %r670;
	// begin inline asm
	shf.r.wrap.b32 %r2092, %r2102, %r2102, %r4615;
	// end inline asm
	// begin inline asm
	shf.r.wrap.b32 %r2096, %r2102, %r2102, %r4619;
	// end inline asm
	xor.b32  	%r6110, %r2096, %r2092;
	// begin inline asm
	shf.r.wrap.b32 %r2100, %r2102, %r2102, %r4623;
	// end inline asm
	xor.b32  	%r6111, %r6110, %r2100;
	xor.b32  	%r6112, %r2078, %r2054;
	and.b32  	%r6113, %r2102, %r6112;
	and.b32  	%r6114, %r2078, %r2054;
	xor.b32  	%r6115, %r6113, %r6114;
	add.s32 	%r2114, %r6109, %r2030;
	add.s32 	%r6116, %r6109, %r6115;
	add.s32 	%r2126, %r6116, %r6111;
	// begin inline asm
	shf.r.wrap.b32 %r2104, %r2114, %r2114, %r4603;
	// end inline asm
	// begin inline asm
	shf.r.wrap.b32 %r2108, %r2114, %r2114, %r4607;
	// end inline asm
	xor.b32  	%r6117, %r2108, %r2104;
	// begin inline asm
	shf.r.wrap.b32 %r2112, %r2114, %r2114, %r4611;
	// end inline asm
	xor.b32  	%r6118, %r6117, %r2112;
	and.b32  	%r6119, %r2114, %r2090;
	not.b32 	%r6120, %r2114;
	and.b32  	%r6121, %r2066, %r6120;
	or.b32  	%r6122, %r6119, %r6121;
	ld.const.u32 	%r6123, [k+220];
	add.s32 	%r6124, %r6122, %r2042;
	add.s32 	%r6125, %r6124, %r6118;
	add.s32 	%r6126, %r6125, %r6123;
	add.s32 	%r6127, %r6126, %r686;
	// begin inline asm
	shf.r.wrap.b32 %r2116, %r2126, %r2126, %r4615;
	// end inline asm
	// begin inline asm
	shf.r.wrap.b32 %r2120, %r2126, %r2126, %r4619;
	// end inline asm
	xor.b32  	%r6128, %r2120, %r2116;
	// begin inline asm
	shf.r.wrap.b32 %r2124, %r2126, %r2126, %r4623;
	// end inline asm
	xor.b32  	%r6129, %r6128, %r2124;
	xor.b32  	%r6130, %r2102, %r2078;
	and.b32  	%r6131, %r2126, %r6130;
	and.b32  	%r6132, %r2102, %r2078;
	xor.b32  	%r6133, %r6131, %r6132;
	add.s32 	%r2138, %r6127, %r2054;
	add.s32 	%r6134, %r6127, %r6133;
	add.s32 	%r2150, %r6134, %r6129;
	// begin inline asm
	shf.r.wrap.b32 %r2128, %r2138, %r2138, %r4603;
	// end inline asm
	// begin inline asm
	shf.r.wrap.b32 %r2132, %r2138, %r2138, %r4607;
	// end inline asm
	xor.b32  	%r6135, %r2132, %r2128;
	// begin inline asm
	shf.r.wrap.b32 %r2136, %r2138, %r2138, %r4611;
	// end inline asm
	xor.b32  	%r6136, %r6135, %r2136;
	and.b32  	%r6137, %r2138, %r2114;
	not.b32 	%r6138, %r2138;
	and.b32  	%r6139, %r2090, %r6138;
	or.b32  	%r6140, %r6137, %r6139;
	ld.const.u32 	%r6141, [k+224];
	add.s32 	%r6142, %r6140, %r2066;
	add.s32 	%r6143, %r6142, %r6136;
	add.s32 	%r6144, %r6143, %r6141;
	add.s32 	%r6145, %r6144, %r702;
	// begin inline asm
	shf.r.wrap.b32 %r2140, %r2150, %r2150, %r4615;
	// end inline asm
	// begin inline asm
	shf.r.wrap.b32 %r2144, %r2150, %r2150, %r4619;
	// end inline asm
	xor.b32  	%r6146, %r2144, %r2140;
	// begin inline asm
	shf.r.wrap.b32 %r2148, %r2150, %r2150, %r4623;
	// end inline asm
	xor.b32  	%r6147, %r6146, %r2148;
	xor.b32  	%r6148, %r2126, %r2102;
	and.b32  	%r6149, %r2150, %r6148;
	and.b32  	%r6150, %r2126, %r2102;
	xor.b32  	%r6151, %r6149, %r6150;
	add.s32 	%r2162, %r6145, %r2078;
	add.s32 	%r6152, %r6145, %r6151;
	add.s32 	%r2174, %r6152, %r6147;
	// begin inline asm
	shf.r.wrap.b32 %r2152, %r2162, %r2162, %r4603;
	// end inline asm
	// begin inline asm
	shf.r.wrap.b32 %r2156, %r2162, %r2162, %r4607;
	// end inline asm
	xor.b32  	%r6153, %r2156, %r2152;
	// begin inline asm
	shf.r.wrap.b32 %r2160, %r2162, %r2162, %r4611;
	// end inline asm
	xor.b32  	%r6154, %r6153, %r2160;
	and.b32  	%r6155, %r2162, %r2138;
	not.b32 	%r6156, %r2162;
	and.b32  	%r6157, %r2114, %r6156;
	or.b32  	%r6158, %r6155, %r6157;
	ld.const.u32 	%r6159, [k+228];
	add.s32 	%r6160, %r6158, %r2090;
	add.s32 	%r6161, %r6160, %r6154;
	add.s32 	%r6162, %r6161, %r6159;
	add.s32 	%r6163, %r6162, %r718;
	// begin inline asm
	shf.r.wrap.b32 %r2164, %r2174, %r2174, %r4615;
	// end inline asm
	// begin inline asm
	shf.r.wrap.b32 %r2168, %r2174, %r2174, %r4619;
	// end inline asm
	xor.b32  	%r6164, %r2168, %r2164;
	// begin inline asm
	shf.r.wrap.b32 %r2172, %r2174, %r2174, %r4623;
	// end inline asm
	xor.b32  	%r6165, %r6164, %r2172;
	xor.b32  	%r6166, %r2150, %r2126;
	and.b32  	%r6167, %r2174, %r6166;
	and.b32  	%r6168, %r2150, %r2126;
	xor.b32  	%r6169, %r6167, %r6168;
	add.s32 	%r2186, %r6163, %r2102;
	add.s32 	%r6170, %r6163, %r6169;
	add.s32 	%r2198, %r6170, %r6165;
	// begin inline asm
	shf.r.wrap.b32 %r2176, %r2186, %r2186, %r4603;
	// end inline asm
	// begin inline asm
	shf.r.wrap.b32 %r2180, %r2186, %r2186, %r4607;
	// end inline asm
	xor.b32  	%r6171, %r2180, %r2176;
	// begin inline asm
	shf.r.wrap.b32 %r2184, %r2186, %r2186, %r4611;
	// end inline asm
	xor.b32  	%r6172, %r6171, %r2184;
	and.b32  	%r6173, %r2186, %r2162;
	not.b32 	%r6174, %r2186;
	and.b32  	%r6175, %r2138, %r6174;
	or.b32  	%r6176, %r6173, %r6175;
	ld.const.u32 	%r6177, [k+232];
	add.s32 	%r6178, %r6176, %r2114;
	add.s32 	%r6179, %r6178, %r6172;
	add.s32 	%r6180, %r6179, %r6177;
	add.s32 	%r6181, %r6180, %r734;
	// begin inline asm
	shf.r.wrap.b32 %r2188, %r2198, %r2198, %r4615;
	// end inline asm
	// begin inline asm
	shf.r.wrap.b32 %r2192, %r2198, %r2198, %r4619;
	// end inline asm
	xor.b32  	%r6182, %r2192, %r2188;
	// begin inline asm
	shf.r.wrap.b32 %r2196, %r2198, %r2198, %r4623;
	// end inline asm
	xor.b32  	%r6183, %r6182, %r2196;
	xor.b32  	%r6184, %r2174, %r2150;
	and.b32  	%r6185, %r2198, %r6184;
	and.b32  	%r6186, %r2174, %r2150;
	xor.b32  	%r6187, %r6185, %r6186;
	add.s32 	%r2210, %r6181, %r2126;
	add.s32 	%r6188, %r6181, %r6187;
	add.s32 	%r2222, %r6188, %r6183;
	// begin inline asm
	shf.r.wrap.b32 %r2200, %r2210, %r2210, %r4603;
	// end inline asm
	// begin inline asm
	shf.r.wrap.b32 %r2204, %r2210, %r2210, %r4607;
	// end inline asm
	xor.b32  	%r6189, %r2204, %r2200;
	// begin inline asm
	shf.r.wrap.b32 %r2208, %r2210, %r2210, %r4611;
	// end inline asm
	xor.b32  	%r6190, %r6189, %r2208;
	and.b32  	%r6191, %r2210, %r2186;
	not.b32 	%r6192, %r2210;
	and.b32  	%r6193, %r2162, %r6192;
	or.b32  	%r6194, %r6191, %r6193;
	ld.const.u32 	%r6195, [k+236];
	add.s32 	%r6196, %r6194, %r2138;
	add.s32 	%r6197, %r6196, %r6190;
	add.s32 	%r6198, %r6197, %r6195;
	add.s32 	%r6199, %r6198, %r750;
	// begin inline asm
	shf.r.wrap.b32 %r2212, %r2222, %r2222, %r4615;
	// end inline asm
	// begin inline asm
	shf.r.wrap.b32 %r2216, %r2222, %r2222, %r4619;
	// end inline asm
	xor.b32  	%r6200, %r2216, %r2212;
	// begin inline asm
	shf.r.wrap.b32 %r2220, %r2222, %r2222, %r4623;
	// end inline asm
	xor.b32  	%r6201, %r6200, %r2220;
	xor.b32  	%r6202, %r2198, %r2174;
	and.b32  	%r6203, %r2222, %r6202;
	and.b32  	%r6204, %r2198, %r2174;
	xor.b32  	%r6205, %r6203, %r6204;
	add.s32 	%r2234, %r6199, %r2150;
	add.s32 	%r6206, %r6199, %r6205;
	add.s32 	%r2246, %r6206, %r6201;
	// begin inline asm
	shf.r.wrap.b32 %r2224, %r2234, %r2234, %r4603;
	// end inline asm
	// begin inline asm
	shf.r.wrap.b32 %r2228, %r2234, %r2234, %r4607;
	// end inline asm
	xor.b32  	%r6207, %r2228, %r2224;
	// begin inline asm
	shf.r.wrap.b32 %r2232, %r2234, %r2234, %r4611;
	// end inline asm
	xor.b32  	%r6208, %r6207, %r2232;
	and.b32  	%r6209, %r2234, %r2210;
	not.b32 	%r6210, %r2234;
	and.b32  	%r6211, %r2186, %r6210;
	or.b32  	%r6212, %r6209, %r6211;
	ld.const.u32 	%r6213, [k+240];
	add.s32 	%r6214, %r6212, %r2162;
	add.s32 	%r6215, %r6214, %r6208;
	add.s32 	%r6216, %r6215, %r6213;
	add.s32 	%r6217, %r6216, %r766;
	// begin inline asm
	shf.r.wrap.b32 %r2236, %r2246, %r2246, %r4615;
	// end inline asm
	// begin inline asm
	shf.r.wrap.b32 %r2240, %r2246, %r2246, %r4619;
	// end inline asm
	xor.b32  	%r6218, %r2240, %r2236;
	// begin inline asm
	shf.r.wrap.b32 %r2244, %r2246, %r2246, %r4623;
	// end inline asm
	xor.b32  	%r6219, %r6218, %r2244;
	xor.b32  	%r6220, %r2222, %r2198;
	and.b32  	%r6221, %r2246, %r6220;
	and.b32  	%r6222, %r2222, %r2198;
	xor.b32  	%r6223, %r6221, %r6222;
	add.s32 	%r2258, %r6217, %r2174;
	add.s32 	%r6224, %r6217, %r6223;
	add.s32 	%r2270, %r6224, %r6219;
	// begin inline asm
	shf.r.wrap.b32 %r2248, %r2258, %r2258, %r4603;
	// end inline asm
	// begin inline asm
	shf.r.wrap.b32 %r2252, %r2258, %r2258, %r4607;
	// end inline asm
	xor.b32  	%r6225, %r2252, %r2248;
	// begin inline asm
	shf.r.wrap.b32 %r2256, %r2258, %r2258, %r4611;
	// end inline asm
	xor.b32  	%r6226, %r6225, %r2256;
	and.b32  	%r6227, %r2258, %r2234;
	not.b32 	%r6228, %r2258;
	and.b32  	%r6229, %r2210, %r6228;
	or.b32  	%r6230, %r6227, %r6229;
	ld.const.u32 	%r6231, [k+244];
	add.s32 	%r6232, %r6230, %r2186;
	add.s32 	%r6233, %r6232, %r6226;
	add.s32 	%r6234, %r6233, %r6231;
	add.s32 	%r6235, %r6234, %r782;
	// begin inline asm
	shf.r.wrap.b32 %r2260, %r2270, %r2270, %r4615;
	// end inline asm
	// begin inline asm
	shf.r.wrap.b32 %r2264, %r2270, %r2270, %r4619;
	// end inline asm
	xor.b32  	%r6236, %r2264, %r2260;
	// begin inline asm
	shf.r.wrap.b32 %r2268, %r2270, %r2270, %r4623;
	// end inline asm
	xor.b32  	%r6237, %r6236, %r2268;
	xor.b32  	%r6238, %r2246, %r2222;
	and.b32  	%r6239, %r2270, %r6238;
	and.b32  	%r6240, %r2246, %r2222;
	xor.b32  	%r6241, %r6239, %r6240;
	add.s32 	%r2282, %r6235, %r2198;
	add.s32 	%r6242, %r6235, %r6241;
	add.s32 	%r2294, %r6242, %r6237;
	// begin inline asm
	shf.r.wrap.b32 %r2272, %r2282, %r2282, %r4603;
	// end inline asm
	// begin inline asm
	shf.r.wrap.b32 %r2276, %r2282, %r2282, %r4607;
	// end inline asm
	xor.b32  	%r6243, %r2276, %r2272;
	// begin inline asm
	shf.r.wrap.b32 %r2280, %r2282, %r2282, %r4611;
	// end inline asm
	xor.b32  	%r6244, %r6243, %r2280;
	and.b32  	%r6245, %r2282, %r2258;
	not.b32 	%r6246, %r2282;
	and.b32  	%r6247, %r2234, %r6246;
	or.b32  	%r6248, %r6245, %r6247;
	ld.const.u32 	%r6249, [k+248];
	add.s32 	%r6250, %r6248, %r2210;
	add.s32 	%r6251, %r6250, %r6244;
	add.s32 	%r6252, %r6251, %r6249;
	add.s32 	%r6253, %r6252, %r5130;
	// begin inline asm
	shf.r.wrap.b32 %r2284, %r2294, %r2294, %r4615;
	// end inline asm
	// begin inline asm
	shf.r.wrap.b32 %r2288, %r2294, %r2294, %r4619;
	// end inline asm
	xor.b32  	%r6254, %r2288, %r2284;
	// begin inline asm
	shf.r.wrap.b32 %r2292, %r2294, %r2294, %r4623;
	// end inline asm
	xor.b32  	%r6255, %r6254, %r2292;
	xor.b32  	%r6256, %r2270, %r2246;
	and.b32  	%r6257, %r2294, %r6256;
	and.b32  	%r6258, %r2270, %r2246;
	xor.b32  	%r6259, %r6257, %r6258;
	add.s32 	%r2306, %r6253, %r2222;
	add.s32 	%r6260, %r6253, %r6259;
	add.s32 	%r2318, %r6260, %r6255;
	// begin inline asm
	shf.r.wrap.b32 %r2296, %r2306, %r2306, %r4603;
	// end inline asm
	// begin inline asm
	shf.r.wrap.b32 %r2300, %r2306, %r2306, %r4607;
	// end inline asm
	xor.b32  	%r6261, %r2300, %r2296;
	// begin inline asm
	shf.r.wrap.b32 %r2304, %r2306, %r2306, %r4611;
	// end inline asm
	xor.b32  	%r6262, %r6261, %r2304;
	and.b32  	%r6263, %r2306, %r2282;
	not.b32 	%r6264, %r2306;
	and.b32  	%r6265, %r2258, %r6264;
	or.b32  	%r6266, %r6263, %r6265;
	ld.const.u32 	%r6267, [k+252];
	add.s32 	%r6268, %r6266, %r2234;
	add.s32 	%r6269, %r6268, %r6262;
	add.s32 	%r6270, %r6269, %r6267;
	add.s32 	%r6271, %r6270, %r5139;
	// begin inline asm
	shf.r.wrap.b32 %r2308, %r2318, %r2318, %r4615;
	// end inline asm
	// begin inline asm
	shf.r.wrap.b32 %r2312, %r2318, %r2318, %r4619;
	// end inline asm
	xor.b32  	%r6272, %r2312, %r2308;
	// begin inline asm
	shf.r.wrap.b32 %r2316, %r2318, %r2318, %r4623;
	// end inline asm
	xor.b32  	%r6273, %r6272, %r2316;
	xor.b32  	%r6274, %r2294, %r2270;
	and.b32  	%r6275, %r2318, %r6274;
	and.b32  	%r6276, %r2294, %r2270;
	xor.b32  	%r6277, %r6275, %r6276;
	add.s32 	%r6278, %r6271, %r2246;
	add.s32 	%r6279, %r6271, %r6277;
	add.s32 	%r6280, %r6279, %r6273;
	add.s32 	%r6281, %r6280, 1779033703;
	add.s32 	%r2326, %r2318, -1150833019;
	add.s32 	%r2342, %r2294, 1013904242;
	add.s32 	%r2358, %r2270, -1521486534;
	add.s32 	%r2374, %r6278, 1359893119;
	add.s32 	%r2390, %r2306, -1694144372;
	add.s32 	%r2406, %r2282, 528734635;
	add.s32 	%r2422, %r2258, 1541459225;
	// begin inline asm
	shf.r.wrap.b32 %r2320, %r2326, %r2326, %r3075;
	// end inline asm
	// begin inline asm
	shf.r.wrap.b32 %r2324, %r2326, %r2326, %r3079;
	// end inline asm
	shr.u32 	%r6282, %r2326, 3;
	xor.b32  	%r6283, %r6282, %r2320;
	xor.b32  	%r6284, %r6283, %r2324;
	mov.b32 	%r7782, 0;
	// begin inline asm
	shf.r.wrap.b32 %r2328, %r7782, %r7782, %r3083;
	// end inline asm
	// begin inline asm
	shf.r.wrap.b32 %r2332, %r7782, %r7782, %r3087;
	// end inline asm
	xor.b32  	%r6285, %r2328, %r2332;
	add.s32 	%r6286, %r6281, %r6284;
	add.s32 	%r2566, %r6286, %r6285;
	// begin inline asm
	shf.r.wrap.b32 %r2336, %r2342, %r2342, %r3075;
	// end inline asm
	// begin inline asm
	shf.r.wrap.b32 %r2340, %r2342, %r2342, %r3079;
	// end inline asm
	shr.u32 	%r6287, %r2342, 3;
	xor.b32  	%r6288, %r6287, %r2336;
	xor.b32  	%r6289, %r6288, %r2340;
	// begin inline asm
	shf.r.wrap.b32 %r2344, %r7782, %r7782, %r3083;
	// end inline asm
	// begin inline asm
	shf.r.wrap.b32 %r2348, %r7782, %r7782, %r3087;
	// end inline asm
	xor.b32  	%r6290, %r2344, %r2348;
	add.s32 	%r6291, %r2326, %r6289;
	add.s32 	%r2582, %r6291, %r6290;
	// begin inline asm
	shf.r.wrap.b32 %r2352, %r2358, %r2358, %r3075;
	// end inline asm
	// begin inline asm
	shf.r.wrap.b32 %r2356, %r2358, %r2358, %r3079;
	// end inline asm
	shr.u32 	%r6292, %r2358, 3;
	xor.b32  	%r6293, %r6292, %r2352;
	xor.b32  	%r6294, %r6293, %r2356;
	// begin inline asm
	shf.r.wrap.b32 %r2360, %r2566, %r2566, %r3083;
	// end inline asm
	// begin inline asm
	shf.r.wrap.b32 %r2364, %r2566, %r2566, %r3087;
	// end inline asm
	shr.u32 	%r6295, %r2566, 10;
	xor.b32  	%r6296, %r6295, %r2360;
	xor.b32  	%r6297, %r6296, %r2364;
	add.s32 	%r6298, %r2342, %r6294;
	add.s32 	%r2598, %r6298, %r6297;
	// begin inline asm
	shf.r.wrap.b32 %r2368, %r2374, %r2374, %r3075;
	// end inline asm
	// begin inline asm
	shf.r.wrap.b32 %r2372, %r2374, %r2374, %r3079;
	// end inline asm
	shr.u32 	%r6299, %r2374, 3;
	xor.b32  	%r6300, %r6299, %r2368;
	xor.b32  	%r6301, %r6300, %r2372;
	// begin inline asm
	shf.r.wrap.b32 %r2376, %r2582, %r2582, %r3083;
	// end inline asm
	// begin inline asm
	shf.r.wrap.b32 %r2380, %r2582, %r2582, %r3087;
	// end inline asm
	shr.u32 	%r6302, %r2582, 10;
	xor.b32  	%r6303, %r6302, %r2376;
	xor.b32  	%r6304, %r6303, %r2380;
	add.s32 	%r6305, %r2358, %r6301;
	add.s32 	%r2614, %r6305, %r6304;
	// begin inline asm
	shf.r.wrap.b32 %r2384, %r2390, %r2390, %r3075;
	// end inline asm
	// begin inline asm
	shf.r.wrap.b32 %r2388, %r2390, %r2390, %r3079;
	// end inline asm
	shr.u32 	%r6306, %r2390, 3;
	xor.b32  	%r6307, %r6306, %r2384;
	xor.b32  	%r6308, %r6307, %r2388;
	// begin inline asm
	shf.r.wrap.b32 %r2392, %r2598, %r2598, %r3083;
	// end inline asm
	// begin inline asm
	shf.r.wrap.b32 %r2396, %r2598, %r2598, %r3087;
	// end inline asm
	shr.u32 	%r6309, %r2598, 10;
	xor.b32  	%r6310, %r6309, %r2392;
	xor.b32  	%r6311, %r6310, %r2396;
	add.s32 	%r6312, %r2374, %r6308;
	add.s32 	%r2630, %r6312, %r6311;
	// begin inline asm
	shf.r.wrap.b32 %r2400, %r2406, %r2406, %r3075;
	// end inline asm
	// begin inline asm
	shf.r.wrap.b32 %r2404, %r2406, %r2406, %r3079;
	// end inline asm
	shr.u32 	%r6313, %r2406, 3;
	xor.b32  	%r6314, %r6313, %r2400;
	xor.b32  	%r6315, %r6314, %r2404;
	// begin inline asm
	shf.r.wrap.b32 %r2408, %r2614, %r2614, %r3083;
	// end inline asm
	// begin inline asm
	shf.r.wrap.b32 %r2412, %r2614, %r2614, %r3087;
	// end inline asm
	shr.u32 	%r6316, %r2614, 10;
	xor.b32  	%r6317, %r6316, %r2408;
	xor.b32  	%r6318, %r6317, %r2412;
	add.s32 	%r6319, %r2390, %r6315;
	add.s32 	%r2646, %r6319, %r6318;
	// begin inline asm
	shf.r.wrap.b32 %r2416, %r2422, %r2422, %r3075;
	// end inline asm
	// begin inline asm
	shf.r.wrap.b32 %r2420, %r2422, %r2422, %r3079;
	// end inline asm
	shr.u32 	%r6320, %r2422, 3;
	xor.b32  	%r6321, %r6320, %r2416;
	xor.b32  	%r6322, %r6321, %r2420;
	// begin inline asm
	shf.r.wrap.b32 %r2424, %r2630, %r2630, %r3083;
	// end inline asm
	// begin inline asm
	shf.r.wrap.b32 %r2428, %r2630, %r2630, %r3087;
	// end inline asm
	shr.u32 	%r6323, %r2630, 10;
	xor.b32  	%r6324, %r6323, %r2424;
	xor.b32  	%r6325, %r6324, %r2428;
	add.s32 	%r6326, %r2406, %r6322;
	add.s32 	%r2662, %r6326, %r6325;
	mov.b32 	%r2438, -2147483648;
	// begin inline asm
	shf.r.wrap.b32 %r2432, %r2438, %r2438, %r3075;
	// end inline asm
	// begin inline asm
	shf.r.wrap.b32 %r2436, %r2438, %r2438, %r3079;
	// end inline asm
	xor.b32  	%r6327, %r2432, %r2436;
	xor.b32  	%r6328, %r6327, 268435456;
	// begin inline asm
	shf.r.wrap.b32 %r2440, %r2646, %r2646, %r3083;
	// end inline asm
	// begin inline asm
	shf.r.wrap.b32 %r2444, %r2646, %r2646, %r3087;
	// end inline asm
	shr.u32 	%r6329, %r2646, 10;
	xor.b32  	%r6330, %r6329, %r2440;
	xor.b32  	%r6331, %r6330, %r2444;
	add.s32 	%r6332, %r2422, %r6328;
	add.s32 	%r6333, %r6332, %r2566;
	add.s32 	%r2678, %r6333, %r6331;
	// begin inline asm
	shf.r.wrap.b32 %r2448, %r7782, %r7782, %r3075;
	// end inline asm
	// begin inline asm
	shf.r.wrap.b32 %r2452, %r7782, %r7782, %r3079;
	// end inline asm
	xor.b32  	%r6334, %r2448, %r2452;
	// begin inline asm
	shf.r.wrap.b32 %r2456, %r2662, %r2662, %r3083;
	// end inline asm
	// begin inline asm
	shf.r.wrap.b32 %r2460, %r2662, %r2662, %r3087;
	// end inline asm
	shr.u32 	%r6335, %r2662, 10;
	xor.b32  	%r6336, %r6335, %r2456;
	xor.b32  	%r6337, %r6336, %r2460;
	add.s32 	%r6338, %r2582, %r6334;
	add.s32 	%r6339, %r6338, %r6337;
	add.s32 	%r2489, %r6339, -2147483648;
	// begin inline asm
	shf.r.wrap.b32 %r2464, %r7782, %r7782, %r3075;
	// end inline asm
	// begin inline asm
	shf.r.wrap.b32 %r2468, %r7782, %r7782, %r3079;
	// end inline asm
	xor.b32  	%r6340, %r2464, %r2468;
	// begin inline asm
	shf.r.wrap.b32 %r2472, %r2678, %r2678, %r3083;
	// end inline asm
	// begin inline asm
	shf.r.wrap.b32 %r2476, %r2678, %r2678, %r3087;
	// end inline asm
	shr.u32 	%r6341, %r2678, 10;
	xor.b32  	%r6342, %r6341, %r2472;
	xor.b32  	%r6343, %r6342, %r2476;
	add.s32 	%r6344, %r6340, %r2598;
	add.s32 	%r2710, %r6344, %r6343;
	// begin inline asm
	shf.r.wrap.b32 %r2480, %r7782, %r7782, %r3075;
	// end inline asm
	// begin inline asm
	shf.r.wrap.b32 %r2484, %r7782, %r7782, %r3079;
	// end inline asm
	xor.b32  	%r6345, %r2480, %r2484;
	// begin inline asm
	shf.r.wrap.b32 %r2488, %r2489, %r2489, %r3083;
	// end inline asm
	// begin inline asm
	shf.r.wrap.b32 %r2492, %r2489, %r2489, %r3087;
	// end inline asm
	shr.u32 	%r6346, %r2489, 10;
	xor.b32  	%r6347, %r6346, %r2488;
	xor.b32  	%r6348, %r6347, %r2492;
	add.s32 	%r6349, %r6345, %r2614;
	add.s32 	%r2726, %r6349, %r6348;
	// begin inline asm
	shf.r.wrap.b32 %r2496, %r7782, %r7782, %r3075;
	// end inline asm
	// begin inline asm
	shf.r.wrap.b32 %r2500, %r7782, %r7782, %r3079;
	// end inline asm
	xor.b32  	%r6350, %r2496, %r2500;
	// begin inline asm
	shf.r.wrap.b32 %r2504, %r2710, %r2710, %r3083;
	// end inline asm
	// begin inline asm
	shf.r.wrap.b32 %r2508, %r2710, %r2710, %r3087;
	// end inline asm
	shr.u32 	%r6351, %r2710, 10;
	xor.b32  	%r6352, %r6351, %r2504;
	xor.b32  	%r6353, %r6352, %r2508;
	add.s32 	%r6354, %r6350, %r2630;
	add.s32 	%r2742, %r6354, %r6353;
	// begin inline asm
	shf.r.wrap.b32 %r2512, %r7782, %r7782, %r3075;
	// end inline asm
	// begin inline asm
	shf.r.wrap.b32 %r2516, %r7782, %r7782, %r3079;
	// end inline asm
	xor.b32  	%r6355, %r2512, %r2516;
	// begin inline asm
	shf.r.wrap.b32 %r2520, %r2726, %r2726, %r3083;
	// end inline asm
	// begin inline asm
	shf.r.wrap.b32 %r2524, %r2726, %r2726, %r3087;
	// end inline asm
	shr.u32 	%r6356, %r2726, 10;
	xor.b32  	%r6357, %r6356, %r2520;
	xor.b32  	%r6358, %r6357, %r2524;
	add.s32 	%r6359, %r6355, %r2646;
	add.s32 	%r2758, %r6359, %r6358;
	// begin inline asm
	shf.r.wrap.b32 %r2528, %r7782, %r7782, %r3075;
	// end inline asm
	// begin inline asm
	shf.r.wrap.b32 %r2532, %r7782, %r7782, %r3079;
	// end inline asm
	xor.b32  	%r6360, %r2528, %r2532;
	// begin inline asm
	shf.r.wrap.b32 %r2536, %r2742, %r2742, %r3083;
	// end inline asm
	// begin inline asm
	shf.r.wrap.b32 %r2540, %r2742, %r2742, %r3087;
	// end inline asm
	shr.u32 	%r6361, %r2742, 10;
	xor.b32  	%r6362, %r6361, %r2536;
	xor.b32  	%r6363, %r6362, %r2540;
	add.s32 	%r6364, %r6360, %r2662;
	add.s32 	%r2774, %r6364, %r6363;
	// begin inline asm
	shf.r.wrap.b32 %r2544, %r7782, %r7782, %r3075;
	// end inline asm
	// begin inline asm
	shf.r.wrap.b32 %r2548, %r7782, %r7782, %r3079;
	// end inline asm
	xor.b32  	%r6365, %r2544, %r2548;
	// begin inline asm
	shf.r.wrap.b32 %r2552, %r2758, %r2758, %r3083;
	// end inline asm
	// begin inline asm
	shf.r.wrap.b32 %r2556, %r2758, %r2758, %r3087;
	// end inline asm
	shr.u32 	%r6366, %r2758, 10;
	xor.b32  	%r6367, %r6366, %r2552;
	xor.b32  	%r6368, %r6367, %r2556;
	add.s32 	%r6369, %r6365, %r2678;
	add.s32 	%r2790, %r6369, %r6368;
	// begin inline asm
	shf.r.wrap.b32 %r2560, %r2566, %r2566, %r3075;
	// end inline asm
	// begin inline asm
	shf.r.wrap.b32 %r2564, %r2566, %r2566, %r3079;
	// end inline asm
	shr.u32 	%r6370, %r2566, 3;
	xor.b32  	%r6371, %r6370, %r2560;
	xor.b32  	%r6372, %r6371, %r2564;
	// begin inline asm
	shf.r.wrap.b32 %r2568, %r2774, %r2774, %r3083;
	// end inline asm
	// begin inline asm
	shf.r.wrap.b32 %r2572, %r2774, %r2774, %r3087;
	// end inline asm
	shr.u32 	%r6373, %r2774, 10;
	xor.b32  	%r6374, %r6373, %r2568;
	xor.b32  	%r6375, %r6374, %r2572;
	add.s32 	%r6376, %r6372, %r2489;
	add.s32 	%r2806, %r6376, %r6375;
	// begin inline asm
	shf.r.wrap.b32 %r2576, %r2582, %r2582, %r3075;
	// end inline asm
	// begin inline asm
	shf.r.wrap.b32 %r2580, %r2582, %r2582, %r3079;
	// end inline asm
	shr.u32 	%r6377, %r2582, 3;
	xor.b32  	%r6378, %r6377, %r2576;
	xor.b32  	%r6379, %r6378, %r2580;
	// begin inline asm
	shf.r.wrap.b32 %r2584, %r2790, %r2790, %r3083;
	// end inline asm
	// begin inline asm
	shf.r.wrap.b32 %r2588, %r2790, %r2790, %r3087;
	// end inline asm
	shr.u32 	%r6380, %r2790, 10;
	xor.b32  	%r6381, %r6380, %r2584;
	xor.b32  	%r6382, %r6381, %r2588;
	add.s32 	%r6383, %r2566, %r6379;
	add.s32 	%r6384, %r6383, %r2710;
	add.s32 	%r2822, %r6384, %r6382;
	// begin inline asm
	shf.r.wrap.b32 %r2592, %r2598, %r2598, %r3075;
	// end inline asm
	// begin inline asm
	shf.r.wrap.b32 %r2596, %r2598, %r2598, %r3079;
	// end inline asm
	shr.u32 	%r6385, %r2598, 3;
	xor.b32  	%r6386, %r6385, %r2592;
	xor.b32  	%r6387, %r6386, %r2596;
	// begin inline asm
	shf.r.wrap.b32 %r2600, %r2806, %r2806, %r3083;
	// end inline asm
	// begin inline asm
	shf.r.wrap.b32 %r2604, %r2806, %r2806, %r3087;
	// end inline asm
	shr.u32 	%r6388, %r2806, 10;
	xor.b32  	%r6389, %r6388, %r2600;
	xor.b32  	%r6390, %r6389, %r2604;
	add.s32 	%r6391, %r2582, %r6387;
	add.s32 	%r6392, %r6391, %r2726;
	add.s32 	%r2838, %r6392, %r6390;
	// begin inline asm
	shf.r.wrap.b32 %r2608, %r2614, %r2614, %r3075;
	// end inline asm
	// begin inline asm
	shf.r.wrap.b32 %r2612, %r2614, %r2614, %r3079;
	// end inline asm
	shr.u32 	%r6393, %r2614, 3;
	xor.b32  	%r6394, %r6393, %r2608;
	xor.b32  	%r6395, %r6394, %r2612;
	// begin inline asm
	shf.r.wrap.b32 %r2616, %r2822, %r2822, %r3083;
	// end inline asm
	// begin inline asm
	shf.r.wrap.b32 %r2620, %r2822, %r2822, %r3087;
	// end inline asm
	shr.u32 	%r6396, %r2822, 10;
	xor.b32  	%r6397, %r6396, %r2616;
	xor.b32  	%r6398, %r6397, %r2620;
	add.s32 	%r6399, %r2598, %r6395;
	add.s32 	%r6400, %r6399, %r2742;
	add.s32 	%r2854, %r6400, %r6398;
	// begin inline asm
	shf.r.wrap.b32 %r2624, %r2630, %r2630, %r3075;
	// end inline asm
	// begin inline asm
	shf.r.wrap.b32 %r2628, %r2630, %r2630, %r3079;
	// end inline asm
	shr.u32 	%r6401, %r2630, 3;
	xor.b32  	%r6402, %r6401, %r2624;
	xor.b32  	%r6403, %r6402, %r2628;
	// begin inline asm
	shf.r.wrap.b32 %r2632, %r2838, %r2838, %r3083;
	// end inline asm
	// begin inline asm
	shf.r.wrap.b32 %r2636, %r2838, %r2838, %r3087;
	// end inline asm
	shr.u32 	%r6404, %r2838, 10;
	xor.b32  	%r6405, %r6404, %r2632;
	xor.b32  	%r6406, %r6405, %r2636;
	add.s32 	%r6407, %r2614, %r6403;
	add.s32 	%r6408, %r6407, %r2758;
	add.s32 	%r2870, %r6408, %r6406;
	// begin inline asm
	shf.r.wrap.b32 %r2640, %r2646, %r2646, %r3075;
	// end inline asm
	// begin inline asm
	shf.r.wrap.b32 %r2644, %r2646, %r2646, %r3079;
	// end inline asm
	shr.u32 	%r6409, %r2646, 3;
	xor.b32  	%r6410, %r6409, %r2640;
	xor.b32  	%r6411, %r6410, %r2644;
	// begin inline asm
	shf.r.wrap.b32 %r2648, %r2854, %r2854, %r3083;
	// end inline asm
	// begin inline asm
	shf.r.wrap.b32 %r2652, %r2854, %r2854, %r3087;
	// end inline asm
	shr.u32 	%r6412, %r2854, 10;
	xor.b32  	%r6413, %r6412, %r2648;
	xor.b32  	%r6414, %r6413, %r2652;
	add.s32 	%r6415, %r2630, %r6411;
	add.s32 	%r6416, %r6415, %r2774;
	add.s32 	%r2886, %r6416, %r6414;
	// begin inline asm
	shf.r.wrap.b32 %r2656, %r2662, %r2662, %r3075;
	// end inline asm
	// begin inline asm
	shf.r.wrap.b32 %r2660, %r2662, %r2662, %r3079;
	// end inline asm
	shr.u32 	%r6417, %r2662, 3;
	xor.b32  	%r6418, %r6417, %r2656;
	xor.b32  	%r6419, %r6418, %r2660;
	// begin inline asm
	shf.r.wrap.b32 %r2664, %r2870, %r2870, %r3083;
	// end inline asm
	// begin inline asm
	shf.r.wrap.b32 %r2668, %r2870, %r2870, %r3087;
	// end inline asm
	shr.u32 	%r6420, %r2870, 10;
	xor.b32  	%r6421, %r6420, %r2664;
	xor.b32  	%r6422, %r6421, %r2668;
	add.s32 	%r6423, %r2646, %r6419;
	add.s32 	%r6424, %r6423, %r2790;
	add.s32 	%r2902, %r6424, %r6422;
	// begin inline asm
	shf.r.wrap.b32 %r2672, %r2678, %r2678, %r3075;
	// end inline asm
	// begin inline asm
	shf.r.wrap.b32 %r2676, %r2678, %r2678, %r3079;
	// end inline asm
	shr.u32 	%r6425, %r2678, 3;
	xor.b32  	%r6426, %r6425, %r2672;
	xor.b32  	%r6427, %r6426, %r2676;
	// begin inline asm
	shf.r.wrap.b32 %r2680, %r2886, %r2886, %r3083;
	// end inline asm
	// begin inline asm
	shf.r.wrap.b32 %r2684, %r2886, %r2886, %r3087;
	// end inline asm
	shr.u32 	%r6428, %r2886, 10;
	xor.b32  	%r6429, %r6428, %r2680;
	xor.b32  	%r6430, %r6429, %r2684;
	add.s32 	%r6431, %r2662, %r6427;
	add.s32 	%r6432, %r6431, %r2806;
	add.s32 	%r2918, %r6432, %r6430;
	// begin inline asm
	shf.r.wrap.b32 %r2688, %r2489, %r2489, %r3075;
	// end inline asm
	// begin inline asm
	shf.r.wrap.b32 %r2692, %r2489, %r2489, %r3079;
	// end inline asm
	shr.u32 	%r6433, %r2489, 3;
	xor.b32  	%r6434, %r6433, %r2688;
	xor.b32  	%r6435, %r6434, %r2692;
	// begin inline asm
	shf.r.wrap.b32 %r2696, %r2902, %r2902, %r3083;
	// end inline asm
	// begin inline asm
	shf.r.wrap.b32 %r2700, %r2902, %r2902, %r3087;
	// end inline asm
	shr.u32 	%r6436, %r2902, 10;
	xor.b32  	%r6437, %r6436, %r2696;
	xor.b32  	%r6438, %r6437, %r2700;
	add.s32 	%r6439, %r2678, %r6435;
	add.s32 	%r6440, %r6439, %r2822;
	add.s32 	%r2934, %r6440, %r6438;
	// begin inline asm
	shf.r.wrap.b32 %r2704, %r2710, %r2710, %r3075;
	// end inline asm
	// begin inline asm
	shf.r.wrap.b32 %r2708, %r2710, %r2710, %r3079;
	// end inline asm
	shr.u32 	%r6441, %r2710, 3;
	xor.b32  	%r6442, %r6441, %r2704;
	xor.b32  	%r6443, %r6442, %r2708;
	// begin inline asm
	shf.r.wrap.b32 %r2712, %r2918, %r2918, %r3083;
	// end inline asm
	// begin inline asm
	shf.r.wrap.b32 %r2716, %r2918, %r2918, %r3087;
	// end inline asm
	shr.u32 	%r6444, %r2918, 10;
	xor.b32  	%r6445, %r6444, %r2712;
	xor.b32  	%r6446, %r6445, %r2716;
	add.s32 	%r6447, %r2489, %r6443;
	add.s32 	%r6448, %r6447, %r2838;
	add.s32 	%r2950, %r6448, %r6446;
	// begin inline asm
	shf.r.wrap.b32 %r2720, %r2726, %r2726, %r3075;
	// end inline asm
	// begin inline asm
	shf.r.wrap.b32 %r2724, %r2726, %r2726, %r3079;
	// end inline asm
	shr.u32 	%r6449, %r2726, 3;
	xor.b32  	%r6450, %r6449, %r2720;
	xor.b32  	%r6451, %r6450, %r2724;
	// begin inline asm
	shf.r.wrap.b32 %r2728, %r2934, %r2934, %r3083;
	// end inline asm
	// begin inline asm
	shf.r.wrap.b32 %r2732, %r2934, %r2934, %r3087;
	// end inline asm
	shr.u32 	%r6452, %r2934, 10;
	xor.b32  	%r6453, %r6452, %r2728;
	xor.b32  	%r6454, %r6453, %r2732;
	add.s32 	%r6455, %r2710, %r6451;
	add.s32 	%r6456, %r6455, %r2854;
	add.s32 	%r2966, %r6456, %r6454;
	// begin inline asm
	shf.r.wrap.b32 %r2736, %r2742, %r2742, %r3075;
	// end inline asm
	// begin inline asm
	shf.r.wrap.b32 %r2740, %r2742, %r2742, %r3079;
	// end inline asm
	shr.u32 	%r6457, %r2742, 3;
	xor.b32  	%r6458, %r6457, %r2736;
	xor.b32  	%r6459, %r6458, %r2740;
	// begin inline asm
	shf.r.wrap.b32 %r2744, %r2950, %r2950, %r3083;
	// end inline asm
	// begin inline asm
	shf.r.wrap.b32 %r2748, %r2950, %r2950, %r3087;
	// end inline asm
	shr.u32 	%r6460, %r2950, 10;
	xor.b32  	%r6461, %r6460, %r2744;
	xor.b32  	%r6462, %r6461, %r2748;
	add.s32 	%r6463, %r2726, %r6459;
	add.s32 	%r6464, %r6463, %r2870;
	add.s32 	%r2982, %r6464, %r6462;
	// begin inline asm
	shf.r.wrap.b32 %r2752, %r2758, %r2758, %r3075;
	// end inline asm
	// begin inline asm
	shf.r.wrap.b32 %r2756, %r2758, %r2758, %r3079;
	// end inline asm
	shr.u32 	%r6465, %r2758, 3;
	xor.b32  	%r6466, %r6465, %r2752;
	xor.b32  	%r6467, %r6466, %r2756;
	// begin inline asm
	shf.r.wrap.b32 %r2760, %r2966, %r2966, %r3083;
	// end inline asm
	// begin inline asm
	shf.r.wrap.b32 %r2764, %r2966, %r2966, %r3087;
	// end inline asm
	shr.u32 	%r6468, %r2966, 10;
	xor.b32  	%r6469, %r6468, %r2760;
	xor.b32  	%r6470, %r6469, %r2764;
	add.s32 	%r6471, %r2742, %r6467;
	add.s32 	%r6472, %r6471, %r2886;
	add.s32 	%r2998, %r6472, %r6470;
	// begin inline asm
	shf.r.wrap.b32 %r2768, %r2774, %r2774, %r3075;
	// end inline asm
	// begin inline asm
	shf.r.wrap.b32 %r2772, %r2774, %r2774, %r3079;
	// end inline asm
	shr.u32 	%r6473, %r2774, 3;
	xor.b32  	%r6474, %r6473, %r2768;
	xor.b32  	%r6475, %r6474, %r2772;
	// begin inline asm
	shf.r.wrap.b32 %r2776, %r2982, %r2982, %r3083;
	// end inline asm
	// begin inline asm
	shf.r.wrap.b32 %r2780, %r2982, %r2982, %r3087;
	// end inline asm
	shr.u32 	%r6476, %r2982, 10;
	xor.b32  	%r6477, %r6476, %r2776;
	xor.b32  	%r6478, %r6477, %r2780;
	add.s32 	%r6479, %r2758, %r6475;
	add.s32 	%r6480, %r6479, %r2902;
	add.s32 	%r3014, %r6480, %r6478;
	// begin inline asm
	shf.r.wrap.b32 %r2784, %r2790, %r2790, %r3075;
	// end inline asm
	// begin inline asm
	shf.r.wrap.b32 %r2788, %r2790, %r2790, %r3079;
	// end inline asm
	shr.u32 	%r6481, %r2790, 3;
	xor.b32  	%r6482, %r6481, %r2784;
	xor.b32  	%r6483, %r6482, %r2788;
	// begin inline asm
	shf.r.wrap.b32 %r2792, %r2998, %r2998, %r3083;
	// end inline asm
	// begin inline asm
	shf.r.wrap.b32 %r2796, %r2998, %r2998, %r3087;
	// end inline asm
	shr.u32 	%r6484, %r2998, 10;
	xor.b32  	%r6485, %r6484, %r2792;
	xor.b32  	%r6486, %r6485, %r2796;
	add.s32 	%r6487, %r2774, %r6483;
	add.s32 	%r6488, %r6487, %r2918;
	add.s32 	%r3030, %r6488, %r6486;
	// begin inline asm
	shf.r.wrap.b32 %r2800, %r2806, %r2806, %r3075;
	// end inline asm
	// begin inline asm
	shf.r.wrap.b32 %r2804, %r2806, %r2806, %r3079;
	// end inline asm
	shr.u32 	%r6489, %r2806, 3;
	xor.b32  	%r6490, %r6489, %r2800;
	xor.b32  	%r6491, %r6490, %r2804;
	// begin inline asm
	shf.r.wrap.b32 %r2808, %r3014, %r3014, %r3083;
	// end inline asm
	// begin inline asm
	shf.r.wrap.b32 %r2812, %r3014, %r3014, %r3087;
	// end inline asm
	shr.u32 	%r6492, %r3014, 10;
	xor.b32  	%r6493, %r6492, %r2808;
	xor.b32  	%r6494, %r6493, %r2812;
	add.s32 	%r6495, %r2790, %r6491;
	add.s32 	%r6496, %r6495, %r2934;
	add.s32 	%r3046, %r6496, %r6494;
	// begin inline asm
	shf.r.wrap.b32 %r2816, %r2822, %r2822, %r3075;
	// end inline asm
	// begin inline asm
	shf.r.wrap.b32 %r2820, %r2822, %r2822, %r3079;
	// end inline asm
	shr.u32 	%r6497, %r2822, 3;
	xor.b32  	%r6498, %r6497, %r2816;
	xor.b32  	%r6499, %r6498, %r2820;
	// begin inline asm
	shf.r.wrap.b32 %r2824, %r3030, %r3030, %r3083;
	// end inline asm
	// begin inline asm
	shf.r.wrap.b32 %r2828, %r3030, %r3030, %r3087;
	// end inline asm
	shr.u32 	%r6500, %r3030, 10;
	xor.b32  	%r6501, %r6500, %r2824;
	xor.b32  	%r6502, %r6501, %r2828;
	add.s32 	%r6503, %r2806, %r6499;
	add.s32 	%r6504, %r6503, %r2950;
	add.s32 	%r3062, %r6504, %r6502;
	// begin inline asm
	shf.r.wrap.b32 %r2832, %r2838, %r2838, %r3075;
	// end inline asm
	// begin inline asm
	shf.r.wrap.b32 %r2836, %r2838, %r2838, %r3079;
	// end inline asm
	shr.u32 	%r6505, %r2838, 3;
	xor.b32  	%r6506, %r6505, %r2832;
	xor.b32  	%r6507, %r6506, %r2836;
	// begin inline asm
	shf.r.wrap.b32 %r2840, %r3046, %r3046, %r3083;
	// end inline asm
	// begin inline asm
	shf.r.wrap.b32 %r2844, %r3046, %r3046, %r3087;
	// end inline asm
	shr.u32 	%r6508, %r3046, 10;
	xor.b32  	%r6509, %r6508, %r2840;
	xor.b32  	%r6510, %r6509, %r2844;
	add.s32 	%r6511, %r2822, %r6507;
	add.s32 	%r6512, %r6511, %r2966;
	add.s32 	%r3078, %r6512, %r6510;
	// begin inline asm
	shf.r.wrap.b32 %r2848, %r2854, %r2854, %r3075;
	// end inline asm
	// begin inline asm
	shf.r.wrap.b32 %r2852, %r2854, %r2854, %r3079;
	// end inline asm
	shr.u32 	%r6513, %r2854, 3;
	xor.b32  	%r6514, %r6513, %r2848;
	xor.b32  	%r6515, %r6514, %r2852;
	// begin inline asm
	shf.r.wrap.b32 %r2856, %r3062, %r3062, %r3083;
	// end inline asm
	// begin inline asm
	shf.r.wrap.b32 %r2860, %r3062, %r3062, %r3087;
	// end inline asm
	shr.u32 	%r6516, %r3062, 10;
	xor.b32  	%r6517, %r6516, %r2856;
	xor.b32  	%r6518, %r6517, %r2860;
	add.s32 	%r6519, %r2838, %r6515;
	add.s32 	%r6520, %r6519, %r2982;
	add.s32 	%r2894, %r6520, %r6518;
	// begin inline asm
	shf.r.wrap.b32 %r2864, %r2870, %r2870, %r3075;
	// end inline asm
	// begin inline asm
	shf.r.wrap.b32 %r2868, %r2870, %r2870, %r3079;
	// end inline asm
	shr.u32 	%r6521, %r2870, 3;
	xor.b32  	%r6522, %r6521, %r2864;
	xor.b32  	%r6523, %r6522, %r2868;
	// begin inline asm
	shf.r.wrap.b32 %r2872, %r3078, %r3078, %r3083;
	// end inline asm
	// begin inline asm
	shf.r.wrap.b32 %r2876, %r3078, %r3078, %r3087;
	// end inline asm
	shr.u32 	%r6524, %r3078, 10;
	xor.b32  	%r6525, %r6524, %r2872;
	xor.b32  	%r6526, %r6525, %r2876;
	add.s32 	%r6527, %r2854, %r6523;
	add.s32 	%r6528, %r6527, %r2998;
	add.s32 	%r2910, %r6528, %r6526;
	// begin inline asm
	shf.r.wrap.b32 %r2880, %r2886, %r2886, %r3075;
	// end inline asm
	// begin inline asm
	shf.r.wrap.b32 %r2884, %r2886, %r2886, %r3079;
	// end inline asm
	shr.u32 	%r6529, %r2886, 3;
	xor.b32  	%r6530, %r6529, %r2880;
	xor.b32  	%r6531, %r6530, %r2884;
	// begin inline asm
	shf.r.wrap.b32 %r2888, %r2894, %r2894, %r3083;
	// end inline asm
	// begin inline asm
	shf.r.wrap.b32 %r2892, %r2894, %r2894, %r3087;
	// end inline asm
	shr.u32 	%r6532, %r2894, 10;
	xor.b32  	%r6533, %r6532, %r2888;
	xor.b32  	%r6534, %r6533, %r2892;
	add.s32 	%r6535, %r2870, %r6531;
	add.s32 	%r6536, %r6535, %r3014;
	add.s32 	%r2926, %r6536, %r6534;
	// begin inline asm
	shf.r.wrap.b32 %r2896, %r2902, %r2902, %r3075;
	// end inline asm
	// begin inline asm
	shf.r.wrap.b32 %r2900, %r2902, %r2902, %r3079;
	// end inline asm
	shr.u32 	%r6537, %r2902, 3;
	xor.b32  	%r6538, %r6537, %r2896;
	xor.b32  	%r6539, %r6538, %r2900;
	// begin inline asm
	shf.r.wrap.b32 %r2904, %r2910, %r2910, %r3083;
	// end inline asm
	// begin inline asm
	shf.r.wrap.b32 %r2908, %r2910, %r2910, %r3087;
	// end inline asm
	shr.u32 	%r6540, %r2910, 10;
	xor.b32  	%r6541, %r6540, %r2904;
	xor.b32  	%r6542, %r6541, %r2908;
	add.s32 	%r6543, %r2886, %r6539;
	add.s32 	%r6544, %r6543, %r3030;
	add.s32 	%r2942, %r6544, %r6542;
	// begin inline asm
	shf.r.wrap.b32 %r2912, %r2918, %r2918, %r3075;
	// end inline asm
	// begin inline asm
	shf.r.wrap.b32 %r2916, %r2918, %r2918, %r3079;
	// end inline asm
	shr.u32 	%r6545, %r2918, 3;
	xor.b32  	%r6546, %r6545, %r2912;
	xor.b32  	%r6547, %r6546, %r2916;
	// begin inline asm
	shf.r.wrap.b32 %r2920, %r2926, %r2926, %r3083;
	// end inline asm
	// begin inline asm
	shf.r.wrap.b32 %r2924, %r2926, %r2926, %r3087;
	// end inline asm
	shr.u32 	%r6548, %r2926, 10;
	xor.b32  	%r6549, %r6548, %r2920;
	xor.b32  	%r6550, %r6549, %r2924;
	add.s32 	%r6551, %r2902, %r6547;
	add.s32 	%r6552, %r6551, %r3046;
	add.s32 	%r2958, %r6552, %r6550;
	// begin inline asm
	shf.r.wrap.b32 %r2928, %r2934, %r2934, %r3075;
	// end inline asm
	// begin inline asm
	shf.r.wrap.b32 %r2932, %r2934, %r2934, %r3079;
	// end inline asm
	shr.u32 	%r6553, %r2934, 3;
	xor.b32  	%r6554, %r6553, %r2928;
	xor.b32  	%r6555, %r6554, %r2932;
	// begin inline asm
	shf.r.wrap.b32 %r2936, %r2942, %r2942, %r3083;
	// end inline asm
	// begin inline asm
	shf.r.wrap.b32 %r2940, %r2942, %r2942, %r3087;
	// end inline asm
	shr.u32 	%r6556, %r2942, 10;
	xor.b32  	%r6557, %r6556, %r2936;
	xor.b32  	%r6558, %r6557, %r2940;
	add.s32 	%r6559, %r2918, %r6555;
	add.s32 	%r6560, %r6559, %r3062;
	add.s32 	%r2974, %r6560, %r6558;
	// begin inline asm
	shf.r.wrap.b32 %r2944, %r2950, %r2950, %r3075;
	// end inline asm
	// begin inline asm
	shf.r.wrap.b32 %r2948, %r2950, %r2950, %r3079;
	// end inline asm
	shr.u32 	%r6561, %r2950, 3;
	xor.b32  	%r6562, %r6561, %r2944;
	xor.b32  	%r6563, %r6562, %r2948;
	// begin inline asm
	shf.r.wrap.b32 %r2952, %r2958, %r2958, %r3083;
	// end inline asm
	// begin inline asm
	shf.r.wrap.b32 %r2956, %r2958, %r2958, %r3087;
	// end inline asm
	shr.u32 	%r6564, %r2958, 10;
	xor.b32  	%r6565, %r6564, %r2952;
	xor.b32  	%r6566, %r6565, %r2956;
	add.s32 	%r6567, %r2934, %r6563;
	add.s32 	%r6568, %r6567, %r3078;
	add.s32 	%r2990, %r6568, %r6566;
	// begin inline asm
	shf.r.wrap.b32 %r2960, %r2966, %r2966, %r3075;
	// end inline asm
	// begin inline asm
	shf.r.wrap.b32 %r2964, %r2966, %r2966, %r3079;
	// end inline asm
	shr.u32 	%r6569, %r2966, 3;
	xor.b32  	%r6570, %r6569, %r2960;
	xor.b32  	%r6571, %r6570, %r2964;
	// begin inline asm
	shf.r.wrap.b32 %r2968, %r2974, %r2974, %r3083;
	// end inline asm
	// begin inline asm
	shf.r.wrap.b32 %r2972, %r2974, %r2974, %r3087;
	// end inline asm
	shr.u32 	%r6572, %r2974, 10;
	xor.b32  	%r6573, %r6572, %r2968;
	xor.b32  	%r6574, %r6573, %r2972;
	add.s32 	%r6575, %r2950, %r6571;
	add.s32 	%r6576, %r6575, %r2894;
	add.s32 	%r3006, %r6576, %r6574;
	// begin inline asm
	shf.r.wrap.b32 %r2976, %r2982, %r2982, %r3075;
	// end inline asm
	// begin inline asm
	shf.r.wrap.b32 %r2980, %r2982, %r2982, %r3079;
	// end inline asm
	shr.u32 	%r6577, %r2982, 3;
	xor.b32  	%r6578, %r6577, %r2976;
	xor.b32  	%r6579, %r6578, %r2980;
	// begin inline asm
	shf.r.wrap.b32 %r2984, %r2990, %r2990, %r3083;
	// end inline asm
	// begin inline asm
	shf.r.wrap.b32 %r2988, %r2990, %r2990, %r3087;
	// end inline asm
	shr.u32 	%r6580, %r2990, 10;
	xor.b32  	%r6581, %r6580, %r2984;
	xor.b32  	%r6582, %r6581, %r2988;
	add.s32 	%r6583, %r2966, %r6579;
	add.s32 	%r6584, %r6583, %r2910;
	add.s32 	%r3022, %r6584, %r6582;
	// begin inline asm
	shf.r.wrap.b32 %r2992, %r2998, %r2998, %r3075;
	// end inline asm
	// begin inline asm
	shf.r.wrap.b32 %r2996, %r2998, %r2998, %r3079;
	// end inline asm
	shr.u32 	%r6585, %r2998, 3;
	xor.b32  	%r6586, %r6585, %r2992;
	xor.b32  	%r6587, %r6586, %r2996;
	// begin inline asm
	shf.r.wrap.b32 %r3000, %r3006, %r3006, %r3083;
	// end inline asm
	// begin inline asm
	shf.r.wrap.b32 %r3004, %r3006, %r3006, %r3087;
	// end inline asm
	shr.u32 	%r6588, %r3006, 10;
	xor.b32  	%r6589, %r6588, %r3000;
	xor.b32  	%r6590, %r6589, %r3004;
	add.s32 	%r6591, %r2982, %r6587;
	add.s32 	%r6592, %r6591, %r2926;
	add.s32 	%r3038, %r6592, %r6590;
	// begin inline asm
	shf.r.wrap.b32 %r3008, %r3014, %r3014, %r3075;
	// end inline asm
	// begin inline asm
	shf.r.wrap.b32 %r3012, %r3014, %r3014, %r3079;
	// end inline asm
	shr.u32 	%r6593, %r3014, 3;
	xor.b32  	%r6594, %r6593, %r3008;
	xor.b32  	%r6595, %r6594, %r3012;
	// begin inline asm
	shf.r.wrap.b32 %r3016, %r3022, %r3022, %r3083;
	// end inline asm
	// begin inline asm
	shf.r.wrap.b32 %r3020, %r3022, %r3022, %r3087;
	// end inline asm
	shr.u32 	%r6596, %r3022, 10;
	xor.b32  	%r6597, %r6596, %r3016;
	xor.b32  	%r6598, %r6597, %r3020;
	add.s32 	%r6599, %r2998, %r6595;
	add.s32 	%r6600, %r6599, %r2942;
	add.s32 	%r3054, %r6600, %r6598;
	// begin inline asm
	shf.r.wrap.b32 %r3024, %r3030, %r3030, %r3075;
	// end inline asm
	// begin inline asm
	shf.r.wrap.b32 %r3028, %r3030, %r3030, %r3079;
	// end inline asm
	shr.u32 	%r6601, %r3030, 3;
	xor.b32  	%r6602, %r6601, %r3024;
	xor.b32  	%r6603, %r6602, %r3028;
	// begin inline asm
	shf.r.wrap.b32 %r3032, %r3038, %r3038, %r3083;
	// end inline asm
	// begin inline asm
	shf.r.wrap.b32 %r3036, %r3038, %r3038, %r3087;
	// end inline asm
	shr.u32 	%r6604, %r3038, 10;
	xor.b32  	%r6605, %r6604, %r3032;
	xor.b32  	%r6606, %r6605, %r3036;
	add.s32 	%r6607, %r3014, %r6603;
	add.s32 	%r6608, %r6607, %r2958;
	add.s32 	%r3070, %r6608, %r6606;
	// begin inline asm
	shf.r.wrap.b32 %r3040, %r3046, %r3046, %r3075;
	// end inline asm
	// begin inline asm
	shf.r.wrap.b32 %r3044, %r3046, %r3046, %r3079;
	// end inline asm
	shr.u32 	%r6609, %r3046, 3;
	xor.b32  	%r6610, %r6609, %r3040;
	xor.b32  	%r6611, %r6610, %r3044;
	// begin inline asm
	shf.r.wrap.b32 %r3048, %r3054, %r3054, %r3083;
	// end inline asm
	// begin inline asm
	shf.r.wrap.b32 %r3052, %r3054, %r3054, %r3087;
	// end inline asm
	shr.u32 	%r6612, %r3054, 10;
	xor.b32  	%r6613, %r6612, %r3048;
	xor.b32  	%r6614, %r6613, %r3052;
	add.s32 	%r6615, %r3030, %r6611;
	add.s32 	%r6616, %r6615, %r2974;
	add.s32 	%r3086, %r6616, %r6614;
	// begin inline asm
	shf.r.wrap.b32 %r3056, %r3062, %r3062, %r3075;
	// end inline asm
	// begin inline asm
	shf.r.wrap.b32 %r3060, %r3062, %r3062, %r3079;
	// end inline asm
	shr.u32 	%r6617, %r3062, 3;
	xor.b32  	%r6618, %r6617, %r3056;
	xor.b32  	%r6619, %r6618, %r3060;
	// begin inline asm
	shf.r.wrap.b32 %r3064, %r3070, %r3070, %r3083;
	// end inline asm
	// begin inline asm
	shf.r.wrap.b32 %r3068, %r3070, %r3070, %r3087;
	// end inline asm
	shr.u32 	%r6620, %r3070, 10;
	xor.b32  	%r6621, %r6620, %r3064;
	xor.b32  	%r6622, %r6621, %r3068;
	add.s32 	%r6623, %r3046, %r6619;
	add.s32 	%r6624, %r6623, %r2990;
	add.s32 	%r6625, %r6624, %r6622;
	// begin inline asm
	shf.r.wrap.b32 %r3072, %r3078, %r3078, %r3075;
	// end inline asm
	// begin inline asm
	shf.r.wrap.b32 %r3076, %r3078, %r3078, %r3079;
	// end inline asm
	shr.u32 	%r6626, %r3078, 3;
	xor.b32  	%r6627, %r6626, %r3072;
	xor.b32  	%r6628, %r6627, %r3076;
	// begin inline asm
	shf.r.wrap.b32 %r3080, %r3086, %r3086, %r3083;
	// end inline asm
	// begin inline asm
	shf.r.wrap.b32 %r3084, %r3086, %r3086, %r3087;
	// end inline asm
	shr.u32 	%r6629, %r3086, 10;
	xor.b32  	%r6630, %r6629, %r3080;
	xor.b32  	%r6631, %r6630, %r3084;
	add.s32 	%r6632, %r3062, %r6628;
	add.s32 	%r6633, %r6632, %r3006;
	add.s32 	%r6634, %r6633, %r6631;
	// begin inline asm
	shf.r.wrap.b32 %r3088, %r3098, %r3098, %r4603;
	// end inline asm
	// begin inline asm
	shf.r.wrap.b32 %r3092, %r3098, %r3098, %r4607;
	// end inline asm
	xor.b32  	%r6635, %r3092, %r3088;
	// begin inline asm
	shf.r.wrap.b32 %r3096, %r3098, %r3098, %r4611;
	// end inline asm
	xor.b32  	%r6636, %r6635, %r3096;
	add.s32 	%r6637, %r6636, %r5142;
	add.s32 	%r6638, %r6637, %r6281;
	// begin inline asm
	shf.r.wrap.b32 %r3100, %r3110, %r3110, %r4615;
	// end inline asm
	// begin inline asm
	shf.r.wrap.b32 %r3104, %r3110, %r3110, %r4619;
	// end inline asm
	xor.b32  	%r6639, %r3104, %r3100;
	// begin inline asm
	shf.r.wrap.b32 %r3108, %r3110, %r3110, %r4623;
	// end inline asm
	xor.b32  	%r6640, %r6639, %r3108;
	add.s32 	%r6641, %r6638, %r6640;
	add.s32 	%r3113, %r6638, 548834271;
	add.s32 	%r3134, %r6641, -1244234484;
	// begin inline asm
	shf.r.wrap.b32 %r3112, %r3113, %r3113, %r4603;
	// end inline asm
	// begin inline asm
	shf.r.wrap.b32 %r3116, %r3113, %r3113, %r4607;
	// end inline asm
	xor.b32  	%r6642, %r3116, %r3112;
	// begin inline asm
	shf.r.wrap.b32 %r3120, %r3113, %r3113, %r4611;
	// end inline asm
	xor.b32  	%r6643, %r6642, %r3120;
	and.b32  	%r6644, %r3113, 1359893119;
	sub.s32 	%r6645, -548834272, %r6638;
	and.b32  	%r6646, %r6645, -1694144372;
	or.b32  	%r6647, %r6644, %r6646;
	add.s32 	%r6648, %r6647, %r6643;
	add.s32 	%r6649, %r6648, %r5154;
	add.s32 	%r6650, %r6649, %r2326;
	and.b32  	%r6651, %r3134, -781301534;
	add.s32 	%r6652, %r6650, %r6651;
	// begin inline asm
	shf.r.wrap.b32 %r3124, %r3134, %r3134, %r4615;
	// end inline asm
	// begin inline asm
	shf.r.wrap.b32 %r3128, %r3134, %r3134, %r4619;
	// end inline asm
	xor.b32  	%r6653, %r3128, %r3124;
	// begin inline asm
	shf.r.wrap.b32 %r3132, %r3134, %r3134, %r4623;
	// end inline asm
	xor.b32  	%r6654, %r6653, %r3132;
	add.s32 	%r3137, %r6650, 1542638877;
	add.s32 	%r6655, %r6652, %r6654;
	add.s32 	%r3158, %r6655, 1233485744;
	// begin inline asm
	shf.r.wrap.b32 %r3136, %r3137, %r3137, %r4603;
	// end inline asm
	// begin inline asm
	shf.r.wrap.b32 %r3140, %r3137, %r3137, %r4607;
	// end inline asm
	xor.b32  	%r6656, %r3140, %r3136;
	// begin inline asm
	shf.r.wrap.b32 %r3144, %r3137, %r3137, %r4611;
	// end inline asm
	xor.b32  	%r6657, %r6656, %r3144;
	and.b32  	%r6658, %r3137, %r3113;
	sub.s32 	%r6659, 604844770, %r6650;
	and.b32  	%r6660, %r6659, 1359893119;
	or.b32  	%r6661, %r6658, %r6660;
	add.s32 	%r6662, %r6661, %r6657;
	add.s32 	%r6663, %r6662, %r5169;
	add.s32 	%r6664, %r6663, %r2342;
	xor.b32  	%r6665, %r3134, 1779033703;
	and.b32  	%r6666, %r3158, %r6665;
	and.b32  	%r6667, %r3134, 1779033703;
	xor.b32  	%r6668, %r6666, %r6667;
	add.s32 	%r6669, %r6664, %r6668;
	// begin inline asm
	shf.r.wrap.b32 %r3148, %r3158, %r3158, %r4615;
	// end inline asm
	// begin inline asm
	shf.r.wrap.b32 %r3152, %r3158, %r3158, %r4619;
	// end inline asm
	xor.b32  	%r6670, %r3152, %r3148;
	// begin inline asm
	shf.r.wrap.b32 %r3156, %r3158, %r3158, %r4623;
	// end inline asm
	xor.b32  	%r6671, %r6670, %r3156;
	add.s32 	%r3161, %r6664, 1449989905;
	add.s32 	%r6672, %r6669, %r6671;
	add.s32 	%r3173, %r6672, -1694144372;
	// begin inline asm
	shf.r.wrap.b32 %r3160, %r3161, %r3161, %r4603;
	// end inline asm
	// begin inline asm
	shf.r.wrap.b32 %r3164, %r3161, %r3161, %r4607;
	// end inline asm
	xor.b32  	%r6673, %r3164, %r3160;
	// begin inline asm
	shf.r.wrap.b32 %r3168, %r3161, %r3161, %r4611;
	// end inline asm
	xor.b32  	%r6674, %r6673, %r3168;
	and.b32  	%r6675, %r3161, %r3137;
	sub.s32 	%r6676, -1449989906, %r6664;
	and.b32  	%r6677, %r3113, %r6676;
	or.b32  	%r6678, %r6675, %r6677;
	add.s32 	%r6679, %r6678, %r6674;
	add.s32 	%r6680, %r6679, %r5187;
	add.s32 	%r6681, %r6680, %r2358;
	xor.b32  	%r6682, %r3158, %r3134;
	and.b32  	%r6683, %r3173, %r6682;
	and.b32  	%r6684, %r3158, %r3134;
	xor.b32  	%r6685, %r6683, %r6684;
	add.s32 	%r6686, %r6681, %r6685;
	// begin inline asm
	shf.r.wrap.b32 %r3172, %r3173, %r3173, %r4615;
	// end inline asm
	// begin inline asm
	shf.r.wrap.b32 %r3176, %r3173, %r3173, %r4619;
	// end inline asm
	xor.b32  	%r6687, %r3176, %r3172;
	// begin inline asm
	shf.r.wrap.b32 %r3180, %r3173, %r3173, %r4623;
	// end inline asm
	xor.b32  	%r6688, %r6687, %r3180;
	add.s32 	%r3185, %r6681, -1156040474;
	add.s32 	%r6689, %r6686, %r6688;
	add.s32 	%r3197, %r6689, 1359893119;
	// begin inline asm
	shf.r.wrap.b32 %r3184, %r3185, %r3185, %r4603;
	// end inline asm
	// begin inline asm
	shf.r.wrap.b32 %r3188, %r3185, %r3185, %r4607;
	// end inline asm
	xor.b32  	%r6690, %r3188, %r3184;
	// begin inline asm
	shf.r.wrap.b32 %r3192, %r3185, %r3185, %r4611;
	// end inline asm
	xor.b32  	%r6691, %r6690, %r3192;
	and.b32  	%r6692, %r3185, %r3161;
	sub.s32 	%r6693, 1156040473, %r6681;
	and.b32  	%r6694, %r3137, %r6693;
	or.b32  	%r6695, %r6692, %r6694;
	add.s32 	%r6696, %r6695, %r3113;
	add.s32 	%r6697, %r6696, %r6691;
	add.s32 	%r6698, %r6697, %r5205;
	add.s32 	%r6699, %r6698, %r2374;
	// begin inline asm
	shf.r.wrap.b32 %r3196, %r3197, %r3197, %r4615;
	// end inline asm
	// begin inline asm
	shf.r.wrap.b32 %r3200, %r3197, %r3197, %r4619;
	// end inline asm
	xor.b32  	%r6700, %r3200, %r3196;
	// begin inline asm
	shf.r.wrap.b32 %r3204, %r3197, %r3197, %r4623;
	// end inline asm
	xor.b32  	%r6701, %r6700, %r3204;
	xor.b32  	%r6702, %r3173, %r3158;
	and.b32  	%r6703, %r3197, %r6702;
	and.b32  	%r6704, %r3173, %r3158;
	xor.b32  	%r6705, %r6703, %r6704;
	add.s32 	%r3218, %r6699, %r3134;
	add.s32 	%r6706, %r6699, %r6705;
	add.s32 	%r3230, %r6706, %r6701;
	// begin inline asm
	shf.r.wrap.b32 %r3208, %r3218, %r3218, %r4603;
	// end inline asm
	// begin inline asm
	shf.r.wrap.b32 %r3212, %r3218, %r3218, %r4607;
	// end inline asm
	xor.b32  	%r6707, %r3212, %r3208;
	// begin inline asm
	shf.r.wrap.b32 %r3216, %r3218, %r3218, %r4611;
	// end inline asm
	xor.b32  	%r6708, %r6707, %r3216;
	and.b32  	%r6709, %r3218, %r3185;
	not.b32 	%r6710, %r3218;
	and.b32  	%r6711, %r3161, %r6710;
	or.b32  	%r6712, %r6709, %r6711;
	add.s32 	%r6713, %r6712, %r3137;
	add.s32 	%r6714, %r6713, %r6708;
	add.s32 	%r6715, %r6714, %r5223;
	add.s32 	%r6716, %r6715, %r2390;
	// begin inline asm
	shf.r.wrap.b32 %r3220, %r3230, %r3230, %r4615;
	// end inline asm
	// begin inline asm
	shf.r.wrap.b32 %r3224, %r3230, %r3230, %r4619;
	// end inline asm
	xor.b32  	%r6717, %r3224, %r3220;
	// begin inline asm
	shf.r.wrap.b32 %r3228, %r3230, %r3230, %r4623;
	// end inline asm
	xor.b32  	%r6718, %r6717, %r3228;
	xor.b32  	%r6719, %r3197, %r3173;
	and.b32  	%r6720, %r3230, %r6719;
	and.b32  	%r6721, %r3197, %r3173;
	xor.b32  	%r6722, %r6720, %r6721;
	add.s32 	%r3242, %r6716, %r3158;
	add.s32 	%r6723, %r6716, %r6722;
	add.s32 	%r3254, %r6723, %r6718;
	// begin inline asm
	shf.r.wrap.b32 %r3232, %r3242, %r3242, %r4603;
	// end inline asm
	// begin inline asm
	shf.r.wrap.b32 %r3236, %r3242, %r3242, %r4607;
	// end inline asm
	xor.b32  	%r6724, %r3236, %r3232;
	// begin inline asm
	shf.r.wrap.b32 %r3240, %r3242, %r3242, %r4611;
	// end inline asm
	xor.b32  	%r6725, %r6724, %r3240;
	and.b32  	%r6726, %r3242, %r3218;
	not.b32 	%r6727, %r3242;
	and.b32  	%r6728, %r3185, %r6727;
	or.b32  	%r6729, %r6726, %r6728;
	add.s32 	%r6730, %r6729, %r3161;
	add.s32 	%r6731, %r6730, %r6725;
	add.s32 	%r6732, %r6731, %r5241;
	add.s32 	%r6733, %r6732, %r2406;
	// begin inline asm
	shf.r.wrap.b32 %r3244, %r3254, %r3254, %r4615;
	// end inline asm
	// begin inline asm
	shf.r.wrap.b32 %r3248, %r3254, %r3254, %r4619;
	// end inline asm
	xor.b32  	%r6734, %r3248, %r3244;
	// begin inline asm
	shf.r.wrap.b32 %r3252, %r3254, %r3254, %r4623;
	// end inline asm
	xor.b32  	%r6735, %r6734, %r3252;
	xor.b32  	%r6736, %r3230, %r3197;
	and.b32  	%r6737, %r3254, %r6736;
	and.b32  	%r6738, %r3230, %r3197;
	xor.b32  	%r6739, %r6737, %r6738;
	add.s32 	%r3266, %r6733, %r3173;
	add.s32 	%r6740, %r6733, %r6739;
	add.s32 	%r3278, %r6740, %r6735;
	// begin inline asm
	shf.r.wrap.b32 %r3256, %r3266, %r3266, %r4603;
	// end inline asm
	// begin inline asm
	shf.r.wrap.b32 %r3260, %r3266, %r3266, %r4607;
	// end inline asm
	xor.b32  	%r6741, %r3260, %r3256;
	// begin inline asm
	shf.r.wrap.b32 %r3264, %r3266, %r3266, %r4611;
	// end inline asm
	xor.b32  	%r6742, %r6741, %r3264;
	and.b32  	%r6743, %r3266, %r3242;
	not.b32 	%r6744, %r3266;
	and.b32  	%r6745, %r3218, %r6744;
	or.b32  	%r6746, %r6743, %r6745;
	add.s32 	%r6747, %r6746, %r3185;
	add.s32 	%r6748, %r6747, %r6742;
	add.s32 	%r6749, %r6748, %r5259;
	add.s32 	%r6750, %r6749, %r2422;
	// begin inline asm
	shf.r.wrap.b32 %r3268, %r3278, %r3278, %r4615;
	// end inline asm
	// begin inline asm
	shf.r.wrap.b32 %r3272, %r3278, %r3278, %r4619;
	// end inline asm
	xor.b32  	%r6751, %r3272, %r3268;
	// begin inline asm
	shf.r.wrap.b32 %r3276, %r3278, %r3278, %r4623;
	// end inline asm
	xor.b32  	%r6752, %r6751, %r3276;
	xor.b32  	%r6753, %r3254, %r3230;
	and.b32  	%r6754, %r3278, %r6753;
	and.b32  	%r6755, %r3254, %r3230;
	xor.b32  	%r6756, %r6754, %r6755;
	add.s32 	%r3290, %r6750, %r3197;
	add.s32 	%r6757, %r6750, %r6756;
	add.s32 	%r3302, %r6757, %r6752;
	// begin inline asm
	shf.r.wrap.b32 %r3280, %r3290, %r3290, %r4603;
	// end inline asm
	// begin inline asm
	shf.r.wrap.b32 %r3284, %r3290, %r3290, %r4607;
	// end inline asm
	xor.b32  	%r6758, %r3284, %r3280;
	// begin inline asm
	shf.r.wrap.b32 %r3288, %r3290, %r3290, %r4611;
	// end inline asm
	xor.b32  	%r6759, %r6758, %r3288;
	and.b32  	%r6760, %r3290, %r3266;
	not.b32 	%r6761, %r3290;
	and.b32  	%r6762, %r3242, %r6761;
	or.b32  	%r6763, %r6760, %r6762;
	add.s32 	%r6764, %r6763, %r3218;
	add.s32 	%r6765, %r6764, %r6759;
	add.s32 	%r6766, %r6765, %r5277;
	xor.b32  	%r6767, %r6766, -2147483648;
	// begin inline asm
	shf.r.wrap.b32 %r3292, %r3302, %r3302, %r4615;
	// end inline asm
	// begin inline asm
	shf.r.wrap.b32 %r3296, %r3302, %r3302, %r4619;
	// end inline asm
	xor.b32  	%r6768, %r3296, %r3292;
	// begin inline asm
	shf.r.wrap.b32 %r3300, %r3302, %r3302, %r4623;
	// end inline asm
	xor.b32  	%r6769, %r6768, %r3300;
	xor.b32  	%r6770, %r3278, %r3254;
	and.b32  	%r6771, %r3302, %r6770;
	and.b32  	%r6772, %r3278, %r3254;
	xor.b32  	%r6773, %r6771, %r6772;
	add.s32 	%r3314, %r6767, %r3230;
	add.s32 	%r6774, %r6767, %r6773;
	add.s32 	%r3326, %r6774, %r6769;
	// begin inline asm
	shf.r.wrap.b32 %r3304, %r3314, %r3314, %r4603;
	// end inline asm
	// begin inline asm
	shf.r.wrap.b32 %r3308, %r3314, %r3314, %r4607;
	// end inline asm
	xor.b32  	%r6775, %r3308, %r3304;
	// begin inline asm
	shf.r.wrap.b32 %r3312, %r3314, %r3314, %r4611;
	// end inline asm
	xor.b32  	%r6776, %r6775, %r3312;
	and.b32  	%r6777, %r3314, %r3290;
	not.b32 	%r6778, %r3314;
	and.b32  	%r6779, %r3266, %r6778;
	or.b32  	%r6780, %r6777, %r6779;
	add.s32 	%r6781, %r6780, %r3242;
	add.s32 	%r6782, %r6781, %r6776;
	add.s32 	%r6783, %r6782, %r5295;
	// begin inline asm
	shf.r.wrap.b32 %r3316, %r3326, %r3326, %r4615;
	// end inline asm
	// begin inline asm
	shf.r.wrap.b32 %r3320, %r3326, %r3326, %r4619;
	// end inline asm
	xor.b32  	%r6784, %r3320, %r3316;
	// begin inline asm
	shf.r.wrap.b32 %r3324, %r3326, %r3326, %r4623;
	// end inline asm
	xor.b32  	%r6785, %r6784, %r3324;
	xor.b32  	%r6786, %r3302, %r3278;
	and.b32  	%r6787, %r3326, %r6786;
	and.b32  	%r6788, %r3302, %r3278;
	xor.b32  	%r6789, %r6787, %r6788;
	add.s32 	%r3338, %r6783, %r3254;
	add.s32 	%r6790, %r6783, %r6789;
	add.s32 	%r3350, %r6790, %r6785;
	// begin inline asm
	shf.r.wrap.b32 %r3328, %r3338, %r3338, %r4603;
	// end inline asm
	// begin inline asm
	shf.r.wrap.b32 %r3332, %r3338, %r3338, %r4607;
	// end inline asm
	xor.b32  	%r6791, %r3332, %r3328;
	// begin inline asm
	shf.r.wrap.b32 %r3336, %r3338, %r3338, %r4611;
	// end inline asm
	xor.b32  	%r6792, %r6791, %r3336;
	and.b32  	%r6793, %r3338, %r3314;
	not.b32 	%r6794, %r3338;
	and.b32  	%r6795, %r3290, %r6794;
	or.b32  	%r6796, %r6793, %r6795;
	add.s32 	%r6797, %r6796, %r3266;
	add.s32 	%r6798, %r6797, %r6792;
	add.s32 	%r6799, %r6798, %r5313;
	// begin inline asm
	shf.r.wrap.b32 %r3340, %r3350, %r3350, %r4615;
	// end inline asm
	// begin inline asm
	shf.r.wrap.b32 %r3344, %r3350, %r3350, %r4619;
	// end inline asm
	xor.b32  	%r6800, %r3344, %r3340;
	// begin inline asm
	shf.r.wrap.b32 %r3348, %r3350, %r3350, %r4623;
	// end inline asm
	xor.b32  	%r6801, %r6800, %r3348;
	xor.b32  	%r6802, %r3326, %r3302;
	and.b32  	%r6803, %r3350, %r6802;
	and.b32  	%r6804, %r3326, %r3302;
	xor.b32  	%r6805, %r6803, %r6804;
	add.s32 	%r3362, %r6799, %r3278;
	add.s32 	%r6806, %r6799, %r6805;
	add.s32 	%r3374, %r6806, %r6801;
	// begin inline asm
	shf.r.wrap.b32 %r3352, %r3362, %r3362, %r4603;
	// end inline asm
	// begin inline asm
	shf.r.wrap.b32 %r3356, %r3362, %r3362, %r4607;
	// end inline asm
	xor.b32  	%r6807, %r3356, %r3352;
	// begin inline asm
	shf.r.wrap.b32 %r3360, %r3362, %r3362, %r4611;
	// end inline asm
	xor.b32  	%r6808, %r6807, %r3360;
	and.b32  	%r6809, %r3362, %r3338;
	not.b32 	%r6810, %r3362;
	and.b32  	%r6811, %r3314, %r6810;
	or.b32  	%r6812, %r6809, %r6811;
	add.s32 	%r6813, %r6812, %r3290;
	add.s32 	%r6814, %r6813, %r6808;
	add.s32 	%r6815, %r6814, %r5331;
	// begin inline asm
	shf.r.wrap.b32 %r3364, %r3374, %r3374, %r4615;
	// end inline asm
	// begin inline asm
	shf.r.wrap.b32 %r3368, %r3374, %r3374, %r4619;
	// end inline asm
	xor.b32  	%r6816, %r3368, %r3364;
	// begin inline asm
	shf.r.wrap.b32 %r3372, %r3374, %r3374, %r4623;
	// end inline asm
	xor.b32  	%r6817, %r6816, %r3372;
	xor.b32  	%r6818, %r3350, %r3326;
	and.b32  	%r6819, %r3374, %r6818;
	and.b32  	%r6820, %r3350, %r3326;
	xor.b32  	%r6821, %r6819, %r6820;
	add.s32 	%r3386, %r6815, %r3302;
	add.s32 	%r6822, %r6815, %r6821;
	add.s32 	%r3398, %r6822, %r6817;
	// begin inline asm
	shf.r.wrap.b32 %r3376, %r3386, %r3386, %r4603;
	// end inline asm
	// begin inline asm
	shf.r.wrap.b32 %r3380, %r3386, %r3386, %r4607;
	// end inline asm
	xor.b32  	%r6823, %r3380, %r3376;
	// begin inline asm
	shf.r.wrap.b32 %r3384, %r3386, %r3386, %r4611;
	// end inline asm
	xor.b32  	%r6824, %r6823, %r3384;
	and.b32  	%r6825, %r3386, %r3362;
	not.b32 	%r6826, %r3386;
	and.b32  	%r6827, %r3338, %r6826;
	or.b32  	%r6828, %r6825, %r6827;
	add.s32 	%r6829, %r6828, %r3314;
	add.s32 	%r6830, %r6829, %r6824;
	add.s32 	%r6831, %r6830, %r5349;
	// begin inline asm
	shf.r.wrap.b32 %r3388, %r3398, %r3398, %r4615;
	// end inline asm
	// begin inline asm
	shf.r.wrap.b32 %r3392, %r3398, %r3398, %r4619;
	// end inline asm
	xor.b32  	%r6832, %r3392, %r3388;
	// begin inline asm
	shf.r.wrap.b32 %r3396, %r3398, %r3398, %r4623;
	// end inline asm
	xor.b32  	%r6833, %r6832, %r3396;
	xor.b32  	%r6834, %r3374, %r3350;
	and.b32  	%r6835, %r3398, %r6834;
	and.b32  	%r6836, %r3374, %r3350;
	xor.b32  	%r6837, %r6835, %r6836;
	add.s32 	%r3410, %r6831, %r3326;
	add.s32 	%r6838, %r6831, %r6837;
	add.s32 	%r3422, %r6838, %r6833;
	// begin inline asm
	shf.r.wrap.b32 %r3400, %r3410, %r3410, %r4603;
	// end inline asm
	// begin inline asm
	shf.r.wrap.b32 %r3404, %r3410, %r3410, %r4607;
	// end inline asm
	xor.b32  	%r6839, %r3404, %r3400;
	// begin inline asm
	shf.r.wrap.b32 %r3408, %r3410, %r3410, %r4611;
	// end inline asm
	xor.b32  	%r6840, %r6839, %r3408;
	and.b32  	%r6841, %r3410, %r3386;
	not.b32 	%r6842, %r3410;
	and.b32  	%r6843, %r3362, %r6842;
	or.b32  	%r6844, %r6841, %r6843;
	add.s32 	%r6845, %r6844, %r3338;
	add.s32 	%r6846, %r6845, %r6840;
	add.s32 	%r6847, %r6846, %r5367;
	// begin inline asm
	shf.r.wrap.b32 %r3412, %r3422, %r3422, %r4615;
	// end inline asm
	// begin inline asm
	shf.r.wrap.b32 %r3416, %r3422, %r3422, %r4619;
	// end inline asm
	xor.b32  	%r6848, %r3416, %r3412;
	// begin inline asm
	shf.r.wrap.b32 %r3420, %r3422, %r3422, %r4623;
	// end inline asm
	xor.b32  	%r6849, %r6848, %r3420;
	xor.b32  	%r6850, %r3398, %r3374;
	and.b32  	%r6851, %r3422, %r6850;
	and.b32  	%r6852, %r3398, %r3374;
	xor.b32  	%r6853, %r6851, %r6852;
	add.s32 	%r3434, %r6847, %r3350;
	add.s32 	%r6854, %r6847, %r6853;
	add.s32 	%r3446, %r6854, %r6849;
	// begin inline asm
	shf.r.wrap.b32 %r3424, %r3434, %r3434, %r4603;
	// end inline asm
	// begin inline asm
	shf.r.wrap.b32 %r3428, %r3434, %r3434, %r4607;
	// end inline asm
	xor.b32  	%r6855, %r3428, %r3424;
	// begin inline asm
	shf.r.wrap.b32 %r3432, %r3434, %r3434, %r4611;
	// end inline asm
	xor.b32  	%r6856, %r6855, %r3432;
	and.b32  	%r6857, %r3434, %r3410;
	not.b32 	%r6858, %r3434;
	and.b32  	%r6859, %r3386, %r6858;
	or.b32  	%r6860, %r6857, %r6859;
	add.s32 	%r6861, %r6860, %r3362;
	add.s32 	%r6862, %r6861, %r6856;
	add.s32 	%r6863, %r6862, %r5385;
	// begin inline asm
	shf.r.wrap.b32 %r3436, %r3446, %r3446, %r4615;
	// end inline asm
	// begin inline asm
	shf.r.wrap.b32 %r3440, %r3446, %r3446, %r4619;
	// end inline asm
	xor.b32  	%r6864, %r3440, %r3436;
	// begin inline asm
	shf.r.wrap.b32 %r3444, %r3446, %r3446, %r4623;
	// end inline asm
	xor.b32  	%r6865, %r6864, %r3444;
	xor.b32  	%r6866, %r3422, %r3398;
	and.b32  	%r6867, %r3446, %r6866;
	and.b32  	%r6868, %r3422, %r3398;
	xor.b32  	%r6869, %r6867, %r6868;
	add.s32 	%r3458, %r6863, %r3374;
	add.s32 	%r6870, %r6863, %r6869;
	add.s32 	%r3470, %r6870, %r6865;
	// begin inline asm
	shf.r.wrap.b32 %r3448, %r3458, %r3458, %r4603;
	// end inline asm
	// begin inline asm
	shf.r.wrap.b32 %r3452, %r3458, %r3458, %r4607;
	// end inline asm
	xor.b32  	%r6871, %r3452, %r3448;
	// begin inline asm
	shf.r.wrap.b32 %r3456, %r3458, %r3458, %r4611;
	// end inline asm
	xor.b32  	%r6872, %r6871, %r3456;
	and.b32  	%r6873, %r3458, %r3434;
	not.b32 	%r6874, %r3458;
	and.b32  	%r6875, %r3410, %r6874;
	or.b32  	%r6876, %r6873, %r6875;
	add.s32 	%r6877, %r6876, %r3386;
	add.s32 	%r6878, %r6877, %r6872;
	add.s32 	%r6879, %r6878, %r5403;
	// begin inline asm
	shf.r.wrap.b32 %r3460, %r3470, %r3470, %r4615;
	// end inline asm
	// begin inline asm
	shf.r.wrap.b32 %r3464, %r3470, %r3470, %r4619;
	// end inline asm
	xor.b32  	%r6880, %r3464, %r3460;
	// begin inline asm
	shf.r.wrap.b32 %r3468, %r3470, %r3470, %r4623;
	// end inline asm
	xor.b32  	%r6881, %r6880, %r3468;
	xor.b32  	%r6882, %r3446, %r3422;
	and.b32  	%r6883, %r3470, %r6882;
	and.b32  	%r6884, %r3446, %r3422;
	xor.b32  	%r6885, %r6883, %r6884;
	add.s32 	%r3482, %r6879, %r3398;
	add.s32 	%r6886, %r6879, %r6885;
	add.s32 	%r3494, %r6886, %r6881;
	// begin inline asm
	shf.r.wrap.b32 %r3472, %r3482, %r3482, %r4603;
	// end inline asm
	// begin inline asm
	shf.r.wrap.b32 %r3476, %r3482, %r3482, %r4607;
	// end inline asm
	xor.b32  	%r6887, %r3476, %r3472;
	// begin inline asm
	shf.r.wrap.b32 %r3480, %r3482, %r3482, %r4611;
	// end inline asm
	xor.b32  	%r6888, %r6887, %r3480;
	and.b32  	%r6889, %r3482, %r3458;
	not.b32 	%r6890, %r3482;
	and.b32  	%r6891, %r3434, %r6890;
	or.b32  	%r6892, %r6889, %r6891;
	add.s32 	%r6893, %r6892, %r3410;
	add.s32 	%r6894, %r6893, %r6888;
	add.s32 	%r6895, %r6894, %r5421;
	add.s32 	%r6896, %r6895, %r2566;
	// begin inline asm
	shf.r.wrap.b32 %r3484, %r3494, %r3494, %r4615;
	// end inline asm
	// begin inline asm
	shf.r.wrap.b32 %r3488, %r3494, %r3494, %r4619;
	// end inline asm
	xor.b32  	%r6897, %r3488, %r3484;
	// begin inline asm
	shf.r.wrap.b32 %r3492, %r3494, %r3494, %r4623;
	// end inline asm
	xor.b32  	%r6898, %r6897, %r3492;
	xor.b32  	%r6899, %r3470, %r3446;
	and.b32  	%r6900, %r3494, %r6899;
	and.b32  	%r6901, %r3470, %r3446;
	xor.b32  	%r6902, %r6900, %r6901;
	add.s32 	%r3506, %r6896, %r3422;
	add.s32 	%r6903, %r6896, %r6902;
	add.s32 	%r3518, %r6903, %r6898;
	// begin inline asm
	shf.r.wrap.b32 %r3496, %r3506, %r3506, %r4603;
	// end inline asm
	// begin inline asm
	shf.r.wrap.b32 %r3500, %r3506, %r3506, %r4607;
	// end inline asm
	xor.b32  	%r6904, %r3500, %r3496;
	// begin inline asm
	shf.r.wrap.b32 %r3504, %r3506, %r3506, %r4611;
	// end inline asm
	xor.b32  	%r6905, %r6904, %r3504;
	and.b32  	%r6906, %r3506, %r3482;
	not.b32 	%r6907, %r3506;
	and.b32  	%r6908, %r3458, %r6907;
	or.b32  	%r6909, %r6906, %r6908;
	add.s32 	%r6910, %r6909, %r3434;
	add.s32 	%r6911, %r6910, %r6905;
	add.s32 	%r6912, %r6911, %r5439;
	add.s32 	%r6913, %r6912, %r2582;
	// begin inline asm
	shf.r.wrap.b32 %r3508, %r3518, %r3518, %r4615;
	// end inline asm
	// begin inline asm
	shf.r.wrap.b32 %r3512, %r3518, %r3518, %r4619;
	// end inline asm
	xor.b32  	%r6914, %r3512, %r3508;
	// begin inline asm
	shf.r.wrap.b32 %r3516, %r3518, %r3518, %r4623;
	// end inline asm
	xor.b32  	%r6915, %r6914, %r3516;
	xor.b32  	%r6916, %r3494, %r3470;
	and.b32  	%r6917, %r3518, %r6916;
	and.b32  	%r6918, %r3494, %r3470;
	xor.b32  	%r6919, %r6917, %r6918;
	add.s32 	%r3530, %r6913, %r3446;
	add.s32 	%r6920, %r6913, %r6919;
	add.s32 	%r3542, %r6920, %r6915;
	// begin inline asm
	shf.r.wrap.b32 %r3520, %r3530, %r3530, %r4603;
	// end inline asm
	// begin inline asm
	shf.r.wrap.b32 %r3524, %r3530, %r3530, %r4607;
	// end inline asm
	xor.b32  	%r6921, %r3524, %r3520;
	// begin inline asm
	shf.r.wrap.b32 %r3528, %r3530, %r3530, %r4611;
	// end inline asm
	xor.b32  	%r6922, %r6921, %r3528;
	and.b32  	%r6923, %r3530, %r3506;
	not.b32 	%r6924, %r3530;
	and.b32  	%r6925, %r3482, %r6924;
	or.b32  	%r6926, %r6923, %r6925;
	add.s32 	%r6927, %r6926, %r3458;
	add.s32 	%r6928, %r6927, %r6922;
	add.s32 	%r6929, %r6928, %r5457;
	add.s32 	%r6930, %r6929, %r2598;
	// begin inline asm
	shf.r.wrap.b32 %r3532, %r3542, %r3542, %r4615;
	// end inline asm
	// begin inline asm
	shf.r.wrap.b32 %r3536, %r3542, %r3542, %r4619;
	// end inline asm
	xor.b32  	%r6931, %r3536, %r3532;
	// begin inline asm
	shf.r.wrap.b32 %r3540, %r3542, %r3542, %r4623;
	// end inline asm
	xor.b32  	%r6932, %r6931, %r3540;
	xor.b32  	%r6933, %r3518, %r3494;
	and.b32  	%r6934, %r3542, %r6933;
	and.b32  	%r6935, %r3518, %r3494;
	xor.b32  	%r6936, %r6934, %r6935;
	add.s32 	%r3554, %r6930, %r3470;
	add.s32 	%r6937, %r6930, %r6936;
	add.s32 	%r3566, %r6937, %r6932;
	// begin inline asm
	shf.r.wrap.b32 %r3544, %r3554, %r3554, %r4603;
	// end inline asm
	// begin inline asm
	shf.r.wrap.b32 %r3548, %r3554, %r3554, %r4607;
	// end inline asm
	xor.b32  	%r6938, %r3548, %r3544;
	// begin inline asm
	shf.r.wrap.b32 %r3552, %r3554, %r3554, %r4611;
	// end inline asm
	xor.b32  	%r6939, %r6938, %r3552;
	and.b32  	%r6940, %r3554, %r3530;
	not.b32 	%r6941, %r3554;
	and.b32  	%r6942, %r3506, %r6941;
	or.b32  	%r6943, %r6940, %r6942;
	add.s32 	%r6944, %r6943, %r3482;
	add.s32 	%r6945, %r6944, %r6939;
	add.s32 	%r6946, %r6945, %r5475;
	add.s32 	%r6947, %r6946, %r2614;
	// begin inline asm
	shf.r.wrap.b32 %r3556, %r3566, %r3566, %r4615;
	// end inline asm
	// begin inline asm
	shf.r.wrap.b32 %r3560, %r3566, %r3566, %r4619;
	// end inline asm
	xor.b32  	%r6948, %r3560, %r3556;
	// begin inline asm
	shf.r.wrap.b32 %r3564, %r3566, %r3566, %r4623;
	// end inline asm
	xor.b32  	%r6949, %r6948, %r3564;
	xor.b32  	%r6950, %r3542, %r3518;
	and.b32  	%r6951, %r3566, %r6950;
	and.b32  	%r6952, %r3542, %r3518;
	xor.b32  	%r6953, %r6951, %r6952;
	add.s32 	%r3578, %r6947, %r3494;
	add.s32 	%r6954, %r6947, %r6953;
	add.s32 	%r3590, %r6954, %r6949;
	// begin inline asm
	shf.r.wrap.b32 %r3568, %r3578, %r3578, %r4603;
	// end inline asm
	// begin inline asm
	shf.r.wrap.b32 %r3572, %r3578, %r3578, %r4607;
	// end inline asm
	xor.b32  	%r6955, %r3572, %r3568;
	// begin inline asm
	shf.r.wrap.b32 %r3576, %r3578, %r3578, %r4611;
	// end inline asm
	xor.b32  	%r6956, %r6955, %r3576;
	and.b32  	%r6957, %r3578, %r3554;
	not.b32 	%r6958, %r3578;
	and.b32  	%r6959, %r3530, %r6958;
	or.b32  	%r6960, %r6957, %r6959;
	add.s32 	%r6961, %r6960, %r3506;
	add.s32 	%r6962, %r6961, %r6956;
	add.s32 	%r6963, %r6962, %r5493;
	add.s32 	%r6964, %r6963, %r2630;
	// begin inline asm
	shf.r.wrap.b32 %r3580, %r3590, %r3590, %r4615;
	// end inline asm
	// begin inline asm
	shf.r.wrap.b32 %r3584, %r3590, %r3590, %r4619;
	// end inline asm
	xor.b32  	%r6965, %r3584, %r3580;
	// begin inline asm
	shf.r.wrap.b32 %r3588, %r3590, %r3590, %r4623;
	// end inline asm
	xor.b32  	%r6966, %r6965, %r3588;
	xor.b32  	%r6967, %r3566, %r3542;
	and.b32  	%r6968, %r3590, %r6967;
	and.b32  	%r6969, %r3566, %r3542;
	xor.b32  	%r6970, %r6968, %r6969;
	add.s32 	%r3602, %r6964, %r3518;
	add.s32 	%r6971, %r6964, %r6970;
	add.s32 	%r3614, %r6971, %r6966;
	// begin inline asm
	shf.r.wrap.b32 %r3592, %r3602, %r3602, %r4603;
	// end inline asm
	// begin inline asm
	shf.r.wrap.b32 %r3596, %r3602, %r3602, %r4607;
	// end inline asm
	xor.b32  	%r6972, %r3596, %r3592;
	// begin inline asm
	shf.r.wrap.b32 %r3600, %r3602, %r3602, %r4611;
	// end inline asm
	xor.b32  	%r6973, %r6972, %r3600;
	and.b32  	%r6974, %r3602, %r3578;
	not.b32 	%r6975, %r3602;
	and.b32  	%r6976, %r3554, %r6975;
	or.b32  	%r6977, %r6974, %r6976;
	add.s32 	%r6978, %r6977, %r3530;
	add.s32 	%r6979, %r6978, %r6973;
	add.s32 	%r6980, %r6979, %r5511;
	add.s32 	%r6981, %r6980, %r2646;
	// begin inline asm
	shf.r.wrap.b32 %r3604, %r3614, %r3614, %r4615;
	// end inline asm
	// begin inline asm
	shf.r.wrap.b32 %r3608, %r3614, %r3614, %r4619;
	// end inline asm
	xor.b32  	%r6982, %r3608, %r3604;
	// begin inline asm
	shf.r.wrap.b32 %r3612, %r3614, %r3614, %r4623;
	// end inline asm
	xor.b32  	%r6983, %r6982, %r3612;
	xor.b32  	%r6984, %r3590, %r3566;
	and.b32  	%r6985, %r3614, %r6984;
	and.b32  	%r6986, %r3590, %r3566;
	xor.b32  	%r6987, %r6985, %r6986;
	add.s32 	%r3626, %r6981, %r3542;
	add.s32 	%r6988, %r6981, %r6987;
	add.s32 	%r3638, %r6988, %r6983;
	// begin inline asm
	shf.r.wrap.b32 %r3616, %r3626, %r3626, %r4603;
	// end inline asm
	// begin inline asm
	shf.r.wrap.b32 %r3620, %r3626, %r3626, %r4607;
	// end inline asm
	xor.b32  	%r6989, %r3620, %r3616;
	// begin inline asm
	shf.r.wrap.b32 %r3624, %r3626, %r3626, %r4611;
	// end inline asm
	xor.b32  	%r6990, %r6989, %r3624;
	and.b32  	%r6991, %r3626, %r3602;
	not.b32 	%r6992, %r3626;
	and.b32  	%r6993, %r3578, %r6992;
	or.b32  	%r6994, %r6991, %r6993;
	add.s32 	%r6995, %r6994, %r3554;
	add.s32 	%r6996, %r6995, %r6990;
	add.s32 	%r6997, %r6996, %r5529;
	add.s32 	%r6998, %r6997, %r2662;
	// begin inline asm
	shf.r.wrap.b32 %r3628, %r3638, %r3638, %r4615;
	// end inline asm
	// begin inline asm
	shf.r.wrap.b32 %r3632, %r3638, %r3638, %r4619;
	// end inline asm
	xor.b32  	%r6999, %r3632, %r3628;
	// begin inline asm
	shf.r.wrap.b32 %r3636, %r3638, %r3638, %r4623;
	// end inline asm
	xor.b32  	%r7000, %r6999, %r3636;
	xor.b32  	%r7001, %r3614, %r3590;
	and.b32  	%r7002, %r3638, %r7001;
	and.b32  	%r7003, %r3614, %r3590;
	xor.b32  	%r7004, %r7002, %r7003;
	add.s32 	%r3650, %r6998, %r3566;
	add.s32 	%r7005, %r6998, %r7004;
	add.s32 	%r3662, %r7005, %r7000;
	// begin inline asm
	shf.r.wrap.b32 %r3640, %r3650, %r3650, %r4603;
	// end inline asm
	// begin inline asm
	shf.r.wrap.b32 %r3644, %r3650, %r3650, %r4607;
	// end inline asm
	xor.b32  	%r7006, %r3644, %r3640;
	// begin inline asm
	shf.r.wrap.b32 %r3648, %r3650, %r3650, %r4611;
	// end inline asm
	xor.b32  	%r7007, %r7006, %r3648;
	and.b32  	%r7008, %r3650, %r3626;
	not.b32 	%r7009, %r3650;
	and.b32  	%r7010, %r3602, %r7009;
	or.b32  	%r7011, %r7008, %r7010;
	add.s32 	%r7012, %r7011, %r3578;
	add.s32 	%r7013, %r7012, %r7007;
	add.s32 	%r7014, %r7013, %r5547;
	add.s32 	%r7015, %r7014, %r2678;
	// begin inline asm
	shf.r.wrap.b32 %r3652, %r3662, %r3662, %r4615;
	// end inline asm
	// begin inline asm
	shf.r.wrap.b32 %r3656, %r3662, %r3662, %r4619;
	// end inline asm
	xor.b32  	%r7016, %r3656, %r3652;
	// begin inline asm
	shf.r.wrap.b32 %r3660, %r3662, %r3662, %r4623;
	// end inline asm
	xor.b32  	%r7017, %r7016, %r3660;
	xor.b32  	%r7018, %r3638, %r3614;
	and.b32  	%r7019, %r3662, %r7018;
	and.b32  	%r7020, %r3638, %r3614;
	xor.b32  	%r7021, %r7019, %r7020;
	add.s32 	%r3674, %r7015, %r3590;
	add.s32 	%r7022, %r7015, %r7021;
	add.s32 	%r3686, %r7022, %r7017;
	// begin inline asm
	shf.r.wrap.b32 %r3664, %r3674, %r3674, %r4603;
	// end inline asm
	// begin inline asm
	shf.r.wrap.b32 %r3668, %r3674, %r3674, %r4607;
	// end inline asm
	xor.b32  	%r7023, %r3668, %r3664;
	// begin inline asm
	shf.r.wrap.b32 %r3672, %r3674, %r3674, %r4611;
	// end inline asm
	xor.b32  	%r7024, %r7023, %r3672;
	and.b32  	%r7025, %r3674, %r3650;
	not.b32 	%r7026, %r3674;
	and.b32  	%r7027, %r3626, %r7026;
	or.b32  	%r7028, %r7025, %r7027;
	add.s32 	%r7029, %r7028, %r3602;
	add.s32 	%r7030, %r7029, %r7024;
	add.s32 	%r7031, %r7030, %r5565;
	add.s32 	%r7032, %r7031, %r2489;
	// begin inline asm
	shf.r.wrap.b32 %r3676, %r3686, %r3686, %r4615;
	// end inline asm
	// begin inline asm
	shf.r.wrap.b32 %r3680, %r3686, %r3686, %r4619;
	// end inline asm
	xor.b32  	%r7033, %r3680, %r3676;
	// begin inline asm
	shf.r.wrap.b32 %r3684, %r3686, %r3686, %r4623;
	// end inline asm
	xor.b32  	%r7034, %r7033, %r3684;
	xor.b32  	%r7035, %r3662, %r3638;
	and.b32  	%r7036, %r3686, %r7035;
	and.b32  	%r7037, %r3662, %r3638;
	xor.b32  	%r7038, %r7036, %r7037;
	add.s32 	%r3698, %r7032, %r3614;
	add.s32 	%r7039, %r7032, %r7038;
	add.s32 	%r3710, %r7039, %r7034;
	// begin inline asm
	shf.r.wrap.b32 %r3688, %r3698, %r3698, %r4603;
	// end inline asm
	// begin inline asm
	shf.r.wrap.b32 %r3692, %r3698, %r3698, %r4607;
	// end inline asm
	xor.b32  	%r7040, %r3692, %r3688;
	// begin inline asm
	shf.r.wrap.b32 %r3696, %r3698, %r3698, %r4611;
	// end inline asm
	xor.b32  	%r7041, %r7040, %r3696;
	and.b32  	%r7042, %r3698, %r3674;
	not.b32 	%r7043, %r3698;
	and.b32  	%r7044, %r3650, %r7043;
	or.b32  	%r7045, %r7042, %r7044;
	add.s32 	%r7046, %r7045, %r3626;
	add.s32 	%r7047, %r7046, %r7041;
	add.s32 	%r7048, %r7047, %r5583;
	add.s32 	%r7049, %r7048, %r2710;
	// begin inline asm
	shf.r.wrap.b32 %r3700, %r3710, %r3710, %r4615;
	// end inline asm
	// begin inline asm
	shf.r.wrap.b32 %r3704, %r3710, %r3710, %r4619;
	// end inline asm
	xor.b32  	%r7050, %r3704, %r3700;
	// begin inline asm
	shf.r.wrap.b32 %r3708, %r3710, %r3710, %r4623;
	// end inline asm
	xor.b32  	%r7051, %r7050, %r3708;
	xor.b32  	%r7052, %r3686, %r3662;
	and.b32  	%r7053, %r3710, %r7052;
	and.b32  	%r7054, %r3686, %r3662;
	xor.b32  	%r7055, %r7053, %r7054;
	add.s32 	%r3722, %r7049, %r3638;
	add.s32 	%r7056, %r7049, %r7055;
	add.s32 	%r3734, %r7056, %r7051;
	// begin inline asm
	shf.r.wrap.b32 %r3712, %r3722, %r3722, %r4603;
	// end inline asm
	// begin inline asm
	shf.r.wrap.b32 %r3716, %r3722, %r3722, %r4607;
	// end inline asm
	xor.b32  	%r7057, %r3716, %r3712;
	// begin inline asm
	shf.r.wrap.b32 %r3720, %r3722, %r3722, %r4611;
	// end inline asm
	xor.b32  	%r7058, %r7057, %r3720;
	and.b32  	%r7059, %r3722, %r3698;
	not.b32 	%r7060, %r3722;
	and.b32  	%r7061, %r3674, %r7060;
	or.b32  	%r7062, %r7059, %r7061;
	add.s32 	%r7063, %r7062, %r3650;
	add.s32 	%r7064, %r7063, %r7058;
	add.s32 	%r7065, %r7064, %r5601;
	add.s32 	%r7066, %r7065, %r2726;
	// begin inline asm
	shf.r.wrap.b32 %r3724, %r3734, %r3734, %r4615;
	// end inline asm
	// begin inline asm
	shf.r.wrap.b32 %r3728, %r3734, %r3734, %r4619;
	// end inline asm
	xor.b32  	%r7067, %r3728, %r3724;
	// begin inline asm
	shf.r.wrap.b32 %r3732, %r3734, %r3734, %r4623;
	// end inline asm
	xor.b32  	%r7068, %r7067, %r3732;
	xor.b32  	%r7069, %r3710, %r3686;
	and.b32  	%r7070, %r3734, %r7069;
	and.b32  	%r7071, %r3710, %r3686;
	xor.b32  	%r7072, %r7070, %r7071;
	add.s32 	%r3746, %r7066, %r3662;
	add.s32 	%r7073, %r7066, %r7072;
	add.s32 	%r3758, %r7073, %r7068;
	// begin inline asm
	shf.r.wrap.b32 %r3736, %r3746, %r3746, %r4603;
	// end inline asm
	// begin inline asm
	shf.r.wrap.b32 %r3740, %r3746, %r3746, %r4607;
	// end inline asm
	xor.b32  	%r7074, %r3740, %r3736;
	// begin inline asm
	shf.r.wrap.b32 %r3744, %r3746, %r3746, %r4611;
	// end inline asm
	xor.b32  	%r7075, %r7074, %r3744;
	and.b32  	%r7076, %r3746, %r3722;
	not.b32 	%r7077, %r3746;
	and.b32  	%r7078, %r3698, %r7077;
	or.b32  	%r7079, %r7076, %r7078;
	add.s32 	%r7080, %r7079, %r3674;
	add.s32 	%r7081, %r7080, %r7075;
	add.s32 	%r7082, %r7081, %r5619;
	add.s32 	%r7083, %r7082, %r2742;
	// begin inline asm
	shf.r.wrap.b32 %r3748, %r3758, %r3758, %r4615;
	// end inline asm
	// begin inline asm
	shf.r.wrap.b32 %r3752, %r3758, %r3758, %r4619;
	// end inline asm
	xor.b32  	%r7084, %r3752, %r3748;
	// begin inline asm
	shf.r.wrap.b32 %r3756, %r3758, %r3758, %r4623;
	// end inline asm
	xor.b32  	%r7085, %r7084, %r3756;
	xor.b32  	%r7086, %r3734, %r3710;
	and.b32  	%r7087, %r3758, %r7086;
	and.b32  	%r7088, %r3734, %r3710;
	xor.b32  	%r7089, %r7087, %r7088;
	add.s32 	%r3770, %r7083, %r3686;
	add.s32 	%r7090, %r7083, %r7089;
	add.s32 	%r3782, %r7090, %r7085;
	// begin inline asm
	shf.r.wrap.b32 %r3760, %r3770, %r3770, %r4603;
	// end inline asm
	// begin inline asm
	shf.r.wrap.b32 %r3764, %r3770, %r3770, %r4607;
	// end inline asm
	xor.b32  	%r7091, %r3764, %r3760;
	// begin inline asm
	shf.r.wrap.b32 %r3768, %r3770, %r3770, %r4611;
	// end inline asm
	xor.b32  	%r7092, %r7091, %r3768;
	and.b32  	%r7093, %r3770, %r3746;
	not.b32 	%r7094, %r3770;
	and.b32  	%r7095, %r3722, %r7094;
	or.b32  	%r7096, %r7093, %r7095;
	add.s32 	%r7097, %r7096, %r3698;
	add.s32 	%r7098, %r7097, %r7092;
	add.s32 	%r7099, %r7098, %r5637;
	add.s32 	%r7100, %r7099, %r2758;
	// begin inline asm
	shf.r.wrap.b32 %r3772, %r3782, %r3782, %r4615;
	// end inline asm
	// begin inline asm
	shf.r.wrap.b32 %r3776, %r3782, %r3782, %r4619;
	// end inline asm
	xor.b32  	%r7101, %r3776, %r3772;
	// begin inline asm
	shf.r.wrap.b32 %r3780, %r3782, %r3782, %r4623;
	// end inline asm
	xor.b32  	%r7102, %r7101, %r3780;
	xor.b32  	%r7103, %r3758, %r3734;
	and.b32  	%r7104, %r3782, %r7103;
	and.b32  	%r7105, %r3758, %r3734;
	xor.b32  	%r7106, %r7104, %r7105;
	add.s32 	%r3794, %r7100, %r3710;
	add.s32 	%r7107, %r7100, %r7106;
	add.s32 	%r3806, %r7107, %r7102;
	// begin inline asm
	shf.r.wrap.b32 %r3784, %r3794, %r3794, %r4603;
	// end inline asm
	// begin inline asm
	shf.r.wrap.b32 %r3788, %r3794, %r3794, %r4607;
	// end inline asm
	xor.b32  	%r7108, %r3788, %r3784;
	// begin inline asm
	shf.r.wrap.b32 %r3792, %r3794, %r3794, %r4611;
	// end inline asm
	xor.b32  	%r7109, %r7108, %r3792;
	and.b32  	%r7110, %r3794, %r3770;
	not.b32 	%r7111, %r3794;
	and.b32  	%r7112, %r3746, %r7111;
	or.b32  	%r7113, %r7110, %r7112;
	add.s32 	%r7114, %r7113, %r3722;
	add.s32 	%r7115, %r7114, %r7109;
	add.s32 	%r7116, %r7115, %r5655;
	add.s32 	%r7117, %r7116, %r2774;
	// begin inline asm
	shf.r.wrap.b32 %r3796, %r3806, %r3806, %r4615;
	// end inline asm
	// begin inline asm
	shf.r.wrap.b32 %r3800, %r3806, %r3806, %r4619;
	// end inline asm
	xor.b32  	%r7118, %r3800, %r3796;
	// begin inline asm
	shf.r.wrap.b32 %r3804, %r3806, %r3806, %r4623;
	// end inline asm
	xor.b32  	%r7119, %r7118, %r3804;
	xor.b32  	%r7120, %r3782, %r3758;
	and.b32  	%r7121, %r3806, %r7120;
	and.b32  	%r7122, %r3782, %r3758;
	xor.b32  	%r7123, %r7121, %r7122;
	add.s32 	%r3818, %r7117, %r3734;
	add.s32 	%r7124, %r7117, %r7123;
	add.s32 	%r3830, %r7124, %r7119;
	// begin inline asm
	shf.r.wrap.b32 %r3808, %r3818, %r3818, %r4603;
	// end inline asm
	// begin inline asm
	shf.r.wrap.b32 %r3812, %r3818, %r3818, %r4607;
	// end inline asm
	xor.b32  	%r7125, %r3812, %r3808;
	// begin inline asm
	shf.r.wrap.b32 %r3816, %r3818, %r3818, %r4611;
	// end inline asm
	xor.b32  	%r7126, %r7125, %r3816;
	and.b32  	%r7127, %r3818, %r3794;
	not.b32 	%r7128, %r3818;
	and.b32  	%r7129, %r3770, %r7128;
	or.b32  	%r7130, %r7127, %r7129;
	add.s32 	%r7131, %r7130, %r3746;
	add.s32 	%r7132, %r7131, %r7126;
	add.s32 	%r7133, %r7132, %r5673;
	add.s32 	%r7134, %r7133, %r2790;
	// begin inline asm
	shf.r.wrap.b32 %r3820, %r3830, %r3830, %r4615;
	// end inline asm
	// begin inline asm
	shf.r.wrap.b32 %r3824, %r3830, %r3830, %r4619;
	// end inline asm
	xor.b32  	%r7135, %r3824, %r3820;
	// begin inline asm
	shf.r.wrap.b32 %r3828, %r3830, %r3830, %r4623;
	// end inline asm
	xor.b32  	%r7136, %r7135, %r3828;
	xor.b32  	%r7137, %r3806, %r3782;
	and.b32  	%r7138, %r3830, %r7137;
	and.b32  	%r7139, %r3806, %r3782;
	xor.b32  	%r7140, %r7138, %r7139;
	add.s32 	%r3842, %r7134, %r3758;
	add.s32 	%r7141, %r7134, %r7140;
	add.s32 	%r3854, %r7141, %r7136;
	// begin inline asm
	shf.r.wrap.b32 %r3832, %r3842, %r3842, %r4603;
	// end inline asm
	// begin inline asm
	shf.r.wrap.b32 %r3836, %r3842, %r3842, %r4607;
	// end inline asm
	xor.b32  	%r7142, %r3836, %r3832;
	// begin inline asm
	shf.r.wrap.b32 %r3840, %r3842, %r3842, %r4611;
	// end inline asm
	xor.b32  	%r7143, %r7142, %r3840;
	and.b32  	%r7144, %r3842, %r3818;
	not.b32 	%r7145, %r3842;
	and.b32  	%r7146, %r3794, %r7145;
	or.b32  	%r7147, %r7144, %r7146;
	add.s32 	%r7148, %r7147, %r3770;
	add.s32 	%r7149, %r7148, %r7143;
	add.s32 	%r7150, %r7149, %r5691;
	add.s32 	%r7151, %r7150, %r2806;
	// begin inline asm
	shf.r.wrap.b32 %r3844, %r3854, %r3854, %r4615;
	// end inline asm
	// begin inline asm
	shf.r.wrap.b32 %r3848, %r3854, %r3854, %r4619;
	// end inline asm
	xor.b32  	%r7152, %r3848, %r3844;
	// begin inline asm
	shf.r.wrap.b32 %r3852, %r3854, %r3854, %r4623;
	// end inline asm
	xor.b32  	%r7153, %r7152, %r3852;
	xor.b32  	%r7154, %r3830, %r3806;
	and.b32  	%r7155, %r3854, %r7154;
	and.b32  	%r7156, %r3830, %r3806;
	xor.b32  	%r7157, %r7155, %r7156;
	add.s32 	%r3866, %r7151, %r3782;
	add.s32 	%r7158, %r7151, %r7157;
	add.s32 	%r3878, %r7158, %r7153;
	// begin inline asm
	shf.r.wrap.b32 %r3856, %r3866, %r3866, %r4603;
	// end inline asm
	// begin inline asm
	shf.r.wrap.b32 %r3860, %r3866, %r3866, %r4607;
	// end inline asm
	xor.b32  	%r7159, %r3860, %r3856;
	// begin inline asm
	shf.r.wrap.b32 %r3864, %r3866, %r3866, %r4611;
	// end inline asm
	xor.b32  	%r7160, %r7159, %r3864;
	and.b32  	%r7161, %r3866, %r3842;
	not.b32 	%r7162, %r3866;
	and.b32  	%r7163, %r3818, %r7162;
	or.b32  	%r7164, %r7161, %r7163;
	add.s32 	%r7165, %r7164, %r3794;
	add.s32 	%r7166, %r7165, %r7160;
	add.s32 	%r7167, %r7166, %r5709;
	add.s32 	%r7168, %r7167, %r2822;
	// begin inline asm
	shf.r.wrap.b32 %r3868, %r3878, %r3878, %r4615;
	// end inline asm
	// begin inline asm
	shf.r.wrap.b32 %r3872, %r3878, %r3878, %r4619;
	// end inline asm
	xor.b32  	%r7169, %r3872, %r3868;
	// begin inline asm
	shf.r.wrap.b32 %r3876, %r3878, %r3878, %r4623;
	// end inline asm
	xor.b32  	%r7170, %r7169, %r3876;
	xor.b32  	%r7171, %r3854, %r3830;
	and.b32  	%r7172, %r3878, %r7171;
	and.b32  	%r7173, %r3854, %r3830;
	xor.b32  	%r7174, %r7172, %r7173;
	add.s32 	%r3890, %r7168, %r3806;
	add.s32 	%r7175, %r7168, %r7174;
	add.s32 	%r3902, %r7175, %r7170;
	// begin inline asm
	shf.r.wrap.b32 %r3880, %r3890, %r3890, %r4603;
	// end inline asm
	// begin inline asm
	shf.r.wrap.b32 %r3884, %r3890, %r3890, %r4607;
	// end inline asm
	xor.b32  	%r7176, %r3884, %r3880;
	// begin inline asm
	shf.r.wrap.b32 %r3888, %r3890, %r3890, %r4611;
	// end inline asm
	xor.b32  	%r7177, %r7176, %r3888;
	and.b32  	%r7178, %r3890, %r3866;
	not.b32 	%r7179, %r3890;
	and.b32  	%r7180, %r3842, %r7179;
	or.b32  	%r7181, %r7178, %r7180;
	add.s32 	%r7182, %r7181, %r3818;
	add.s32 	%r7183, %r7182, %r7177;
	add.s32 	%r7184, %r7183, %r5727;
	add.s32 	%r7185, %r7184, %r2838;
	// begin inline asm
	shf.r.wrap.b32 %r3892, %r3902, %r3902, %r4615;
	// end inline asm
	// begin inline asm
	shf.r.wrap.b32 %r3896, %r3902, %r3902, %r4619;
	// end inline asm
	xor.b32  	%r7186, %r3896, %r3892;
	// begin inline asm
	shf.r.wrap.b32 %r3900, %r3902, %r3902, %r4623;
	// end inline asm
	xor.b32  	%r7187, %r7186, %r3900;
	xor.b32  	%r7188, %r3878, %r3854;
	and.b32  	%r7189, %r3902, %r7188;
	and.b32  	%r7190, %r3878, %r3854;
	xor.b32  	%r7191, %r7189, %r7190;
	add.s32 	%r3914, %r7185, %r3830;
	add.s32 	%r7192, %r7185, %r7191;
	add.s32 	%r3926, %r7192, %r7187;
	// begin inline asm
	shf.r.wrap.b32 %r3904, %r3914, %r3914, %r4603;
	// end inline asm
	// begin inline asm
	shf.r.wrap.b32 %r3908, %r3914, %r3914, %r4607;
	// end inline asm
	xor.b32  	%r7193, %r3908, %r3904;
	// begin inline asm
	shf.r.wrap.b32 %r3912, %r3914, %r3914, %r4611;
	// end inline asm
	xor.b32  	%r7194, %r7193, %r3912;
	and.b32  	%r7195, %r3914, %r3890;
	not.b32 	%r7196, %r3914;
	and.b32  	%r7197, %r3866, %r7196;
	or.b32  	%r7198, %r7195, %r7197;
	add.s32 	%r7199, %r7198, %r3842;
	add.s32 	%r7200, %r7199, %r7194;
	add.s32 	%r7201, %r7200, %r5745;
	add.s32 	%r7202, %r7201, %r2854;
	// begin inline asm
	shf.r.wrap.b32 %r3916, %r3926, %r3926, %r4615;
	// end inline asm
	// begin inline asm
	shf.r.wrap.b32 %r3920, %r3926, %r3926, %r4619;
	// end inline asm
	xor.b32  	%r7203, %r3920, %r3916;
	// begin inline asm
	shf.r.wrap.b32 %r3924, %r3926, %r3926, %r4623;
	// end inline asm
	xor.b32  	%r7204, %r7203, %r3924;
	xor.b32  	%r7205, %r3902, %r3878;
	and.b32  	%r7206, %r3926, %r7205;
	and.b32  	%r7207, %r3902, %r3878;
	xor.b32  	%r7208, %r7206, %r7207;
	add.s32 	%r3938, %r7202, %r3854;
	add.s32 	%r7209, %r7202, %r7208;
	add.s32 	%r3950, %r7209, %r7204;
	// begin inline asm
	shf.r.wrap.b32 %r3928, %r3938, %r3938, %r4603;
	// end inline asm
	// begin inline asm
	shf.r.wrap.b32 %r3932, %r3938, %r3938, %r4607;
	// end inline asm
	xor.b32  	%r7210, %r3932, %r3928;
	// begin inline asm
	shf.r.wrap.b32 %r3936, %r3938, %r3938, %r4611;
	// end inline asm
	xor.b32  	%r7211, %r7210, %r3936;
	and.b32  	%r7212, %r3938, %r3914;
	not.b32 	%r7213, %r3938;
	and.b32  	%r7214, %r3890, %r7213;
	or.b32  	%r7215, %r7212, %r7214;
	add.s32 	%r7216, %r7215, %r3866;
	add.s32 	%r7217, %r7216, %r7211;
	add.s32 	%r7218, %r7217, %r5763;
	add.s32 	%r7219, %r7218, %r2870;
	// begin inline asm
	shf.r.wrap.b32 %r3940, %r3950, %r3950, %r4615;
	// end inline asm
	// begin inline asm
	shf.r.wrap.b32 %r3944, %r3950, %r3950, %r4619;
	// end inline asm
	xor.b32  	%r7220, %r3944, %r3940;
	// begin inline asm
	shf.r.wrap.b32 %r3948, %r3950, %r3950, %r4623;
	// end inline asm
	xor.b32  	%r7221, %r7220, %r3948;
	xor.b32  	%r7222, %r3926, %r3902;
	and.b32  	%r7223, %r3950, %r7222;
	and.b32  	%r7224, %r3926, %r3902;
	xor.b32  	%r7225, %r7223, %r7224;
	add.s32 	%r3962, %r7219, %r3878;
	add.s32 	%r7226, %r7219, %r7225;
	add.s32 	%r3974, %r7226, %r7221;
	// begin inline asm
	shf.r.wrap.b32 %r3952, %r3962, %r3962, %r4603;
	// end inline asm
	// begin inline asm
	shf.r.wrap.b32 %r3956, %r3962, %r3962, %r4607;
	// end inline asm
	xor.b32  	%r7227, %r3956, %r3952;
	// begin inline asm
	shf.r.wrap.b32 %r3960, %r3962, %r3962, %r4611;
	// end inline asm
	xor.b32  	%r7228, %r7227, %r3960;
	and.b32  	%r7229, %r3962, %r3938;
	not.b32 	%r7230, %r3962;
	and.b32  	%r7231, %r3914, %r7230;
	or.b32  	%r7232, %r7229, %r7231;
	add.s32 	%r7233, %r7232, %r3890;
	add.s32 	%r7234, %r7233, %r7228;
	add.s32 	%r7235, %r7234, %r5781;
	add.s32 	%r7236, %r7235, %r2886;
	// begin inline asm
	shf.r.wrap.b32 %r3964, %r3974, %r3974, %r4615;
	// end inline asm
	// begin inline asm
	shf.r.wrap.b32 %r3968, %r3974, %r3974, %r4619;
	// end inline asm
	xor.b32  	%r7237, %r3968, %r3964;
	// begin inline asm
	shf.r.wrap.b32 %r3972, %r3974, %r3974, %r4623;
	// end inline asm
	xor.b32  	%r7238, %r7237, %r3972;
	xor.b32  	%r7239, %r3950, %r3926;
	and.b32  	%r7240, %r3974, %r7239;
	and.b32  	%r7241, %r3950, %r3926;
	xor.b32  	%r7242, %r7240, %r7241;
	add.s32 	%r3986, %r7236, %r3902;
	add.s32 	%r7243, %r7236, %r7242;
	add.s32 	%r3998, %r7243, %r7238;
	// begin inline asm
	shf.r.wrap.b32 %r3976, %r3986, %r3986, %r4603;
	// end inline asm
	// begin inline asm
	shf.r.wrap.b32 %r3980, %r3986, %r3986, %r4607;
	// end inline asm
	xor.b32  	%r7244, %r3980, %r3976;
	// begin inline asm
	shf.r.wrap.b32 %r3984, %r3986, %r3986, %r4611;
	// end inline asm
	xor.b32  	%r7245, %r7244, %r3984;
	and.b32  	%r7246, %r3986, %r3962;
	not.b32 	%r7247, %r3986;
	and.b32  	%r7248, %r3938, %r7247;
	or.b32  	%r7249, %r7246, %r7248;
	add.s32 	%r7250, %r7249, %r3914;
	add.s32 	%r7251, %r7250, %r7245;
	add.s32 	%r7252, %r7251, %r5799;
	add.s32 	%r7253, %r7252, %r2902;
	// begin inline asm
	shf.r.wrap.b32 %r3988, %r3998, %r3998, %r4615;
	// end inline asm
	// begin inline asm
	shf.r.wrap.b32 %r3992, %r3998, %r3998, %r4619;
	// end inline asm
	xor.b32  	%r7254, %r3992, %r3988;
	// begin inline asm
	shf.r.wrap.b32 %r3996, %r3998, %r3998, %r4623;
	// end inline asm
	xor.b32  	%r7255, %r7254, %r3996;
	xor.b32  	%r7256, %r3974, %r3950;
	and.b32  	%r7257, %r3998, %r7256;
	and.b32  	%r7258, %r3974, %r3950;
	xor.b32  	%r7259, %r7257, %r7258;
	add.s32 	%r4010, %r7253, %r3926;
	add.s32 	%r7260, %r7253, %r7259;
	add.s32 	%r4022, %r7260, %r7255;
	// begin inline asm
	shf.r.wrap.b32 %r4000, %r4010, %r4010, %r4603;
	// end inline asm
	// begin inline asm
	shf.r.wrap.b32 %r4004, %r4010, %r4010, %r4607;
	// end inline asm
	xor.b32  	%r7261, %r4004, %r4000;
	// begin inline asm
	shf.r.wrap.b32 %r4008, %r4010, %r4010, %r4611;
	// end inline asm
	xor.b32  	%r7262, %r7261, %r4008;
	and.b32  	%r7263, %r4010, %r3986;
	not.b32 	%r7264, %r4010;
	and.b32  	%r7265, %r3962, %r7264;
	or.b32  	%r7266, %r7263, %r7265;
	add.s32 	%r7267, %r7266, %r3938;
	add.s32 	%r7268, %r7267, %r7262;
	add.s32 	%r7269, %r7268, %r5817;
	add.s32 	%r7270, %r7269, %r2918;
	// begin inline asm
	shf.r.wrap.b32 %r4012, %r4022, %r4022, %r4615;
	// end inline asm
	// begin inline asm
	shf.r.wrap.b32 %r4016, %r4022, %r4022, %r4619;
	// end inline asm
	xor.b32  	%r7271, %r4016, %r4012;
	// begin inline asm
	shf.r.wrap.b32 %r4020, %r4022, %r4022, %r4623;
	// end inline asm
	xor.b32  	%r7272, %r7271, %r4020;
	xor.b32  	%r7273, %r3998, %r3974;
	and.b32  	%r7274, %r4022, %r7273;
	and.b32  	%r7275, %r3998, %r3974;
	xor.b32  	%r7276, %r7274, %r7275;
	add.s32 	%r4034, %r7270, %r3950;
	add.s32 	%r7277, %r7270, %r7276;
	add.s32 	%r4046, %r7277, %r7272;
	// begin inline asm
	shf.r.wrap.b32 %r4024, %r4034, %r4034, %r4603;
	// end inline asm
	// begin inline asm
	shf.r.wrap.b32 %r4028, %r4034, %r4034, %r4607;
	// end inline asm
	xor.b32  	%r7278, %r4028, %r4024;
	// begin inline asm
	shf.r.wrap.b32 %r4032, %r4034, %r4034, %r4611;
	// end inline asm
	xor.b32  	%r7279, %r7278, %r4032;
	and.b32  	%r7280, %r4034, %r4010;
	not.b32 	%r7281, %r4034;
	and.b32  	%r7282, %r3986, %r7281;
	or.b32  	%r7283, %r7280, %r7282;
	add.s32 	%r7284, %r7283, %r3962;
	add.s32 	%r7285, %r7284, %r7279;
	add.s32 	%r7286, %r7285, %r5835;
	add.s32 	%r7287, %r7286, %r2934;
	// begin inline asm
	shf.r.wrap.b32 %r4036, %r4046, %r4046, %r4615;
	// end inline asm
	// begin inline asm
	shf.r.wrap.b32 %r4040, %r4046, %r4046, %r4619;
	// end inline asm
	xor.b32  	%r7288, %r4040, %r4036;
	// begin inline asm
	shf.r.wrap.b32 %r4044, %r4046, %r4046, %r4623;
	// end inline asm
	xor.b32  	%r7289, %r7288, %r4044;
	xor.b32  	%r7290, %r4022, %r3998;
	and.b32  	%r7291, %r4046, %r7290;
	and.b32  	%r7292, %r4022, %r3998;
	xor.b32  	%r7293, %r7291, %r7292;
	add.s32 	%r4058, %r7287, %r3974;
	add.s32 	%r7294, %r7287, %r7293;
	add.s32 	%r4070, %r7294, %r7289;
	// begin inline asm
	shf.r.wrap.b32 %r4048, %r4058, %r4058, %r4603;
	// end inline asm
	// begin inline asm
	shf.r.wrap.b32 %r4052, %r4058, %r4058, %r4607;
	// end inline asm
	xor.b32  	%r7295, %r4052, %r4048;
	// begin inline asm
	shf.r.wrap.b32 %r4056, %r4058, %r4058, %r4611;
	// end inline asm
	xor.b32  	%r7296, %r7295, %r4056;
	and.b32  	%r7297, %r4058, %r4034;
	not.b32 	%r7298, %r4058;
	and.b32  	%r7299, %r4010, %r7298;
	or.b32  	%r7300, %r7297, %r7299;
	add.s32 	%r7301, %r7300, %r3986;
	add.s32 	%r7302, %r7301, %r7296;
	add.s32 	%r7303, %r7302, %r5853;
	add.s32 	%r7304, %r7303, %r2950;
	// begin inline asm
	shf.r.wrap.b32 %r4060, %r4070, %r4070, %r4615;
	// end inline asm
	// begin inline asm
	shf.r.wrap.b32 %r4064, %r4070, %r4070, %r4619;
	// end inline asm
	xor.b32  	%r7305, %r4064, %r4060;
	// begin inline asm
	shf.r.wrap.b32 %r4068, %r4070, %r4070, %r4623;
	// end inline asm
	xor.b32  	%r7306, %r7305, %r4068;
	xor.b32  	%r7307, %r4046, %r4022;
	and.b32  	%r7308, %r4070, %r7307;
	and.b32  	%r7309, %r4046, %r4022;
	xor.b32  	%r7310, %r7308, %r7309;
	add.s32 	%r4082, %r7304, %r3998;
	add.s32 	%r7311, %r7304, %r7310;
	add.s32 	%r4094, %r7311, %r7306;
	// begin inline asm
	shf.r.wrap.b32 %r4072, %r4082, %r4082, %r4603;
	// end inline asm
	// begin inline asm
	shf.r.wrap.b32 %r4076, %r4082, %r4082, %r4607;
	// end inline asm
	xor.b32  	%r7312, %r4076, %r4072;
	// begin inline asm
	shf.r.wrap.b32 %r4080, %r4082, %r4082, %r4611;
	// end inline asm
	xor.b32  	%r7313, %r7312, %r4080;
	and.b32  	%r7314, %r4082, %r4058;
	not.b32 	%r7315, %r4082;
	and.b32  	%r7316, %r4034, %r7315;
	or.b32  	%r7317, %r7314, %r7316;
	add.s32 	%r7318, %r7317, %r4010;
	add.s32 	%r7319, %r7318, %r7313;
	add.s32 	%r7320, %r7319, %r5871;
	add.s32 	%r7321, %r7320, %r2966;
	// begin inline asm
	shf.r.wrap.b32 %r4084, %r4094, %r4094, %r4615;
	// end inline asm
	// begin inline asm
	shf.r.wrap.b32 %r4088, %r4094, %r4094, %r4619;
	// end inline asm
	xor.b32  	%r7322, %r4088, %r4084;
	// begin inline asm
	shf.r.wrap.b32 %r4092, %r4094, %r4094, %r4623;
	// end inline asm
	xor.b32  	%r7323, %r7322, %r4092;
	xor.b32  	%r7324, %r4070, %r4046;
	and.b32  	%r7325, %r4094, %r7324;
	and.b32  	%r7326, %r4070, %r4046;
	xor.b32  	%r7327, %r7325, %r7326;
	add.s32 	%r4106, %r7321, %r4022;
	add.s32 	%r7328, %r7321, %r7327;
	add.s32 	%r4118, %r7328, %r7323;
	// begin inline asm
	shf.r.wrap.b32 %r4096, %r4106, %r4106, %r4603;
	// end inline asm
	// begin inline asm
	shf.r.wrap.b32 %r4100, %r4106, %r4106, %r4607;
	// end inline asm
	xor.b32  	%r7329, %r4100, %r4096;
	// begin inline asm
	shf.r.wrap.b32 %r4104, %r4106, %r4106, %r4611;
	// end inline asm
	xor.b32  	%r7330, %r7329, %r4104;
	and.b32  	%r7331, %r4106, %r4082;
	not.b32 	%r7332, %r4106;
	and.b32  	%r7333, %r4058, %r7332;
	or.b32  	%r7334, %r7331, %r7333;
	add.s32 	%r7335, %r7334, %r4034;
	add.s32 	%r7336, %r7335, %r7330;
	add.s32 	%r7337, %r7336, %r5889;
	add.s32 	%r7338, %r7337, %r2982;
	// begin inline asm
	shf.r.wrap.b32 %r4108, %r4118, %r4118, %r4615;
	// end inline asm
	// begin inline asm
	shf.r.wrap.b32 %r4112, %r4118, %r4118, %r4619;
	// end inline asm
	xor.b32  	%r7339, %r4112, %r4108;
	// begin inline asm
	shf.r.wrap.b32 %r4116, %r4118, %r4118, %r4623;
	// end inline asm
	xor.b32  	%r7340, %r7339, %r4116;
	xor.b32  	%r7341, %r4094, %r4070;
	and.b32  	%r7342, %r4118, %r7341;
	and.b32  	%r7343, %r4094, %r4070;
	xor.b32  	%r7344, %r7342, %r7343;
	add.s32 	%r4130, %r7338, %r4046;
	add.s32 	%r7345, %r7338, %r7344;
	add.s32 	%r4142, %r7345, %r7340;
	// begin inline asm
	shf.r.wrap.b32 %r4120, %r4130, %r4130, %r4603;
	// end inline asm
	// begin inline asm
	shf.r.wrap.b32 %r4124, %r4130, %r4130, %r4607;
	// end inline asm
	xor.b32  	%r7346, %r4124, %r4120;
	// begin inline asm
	shf.r.wrap.b32 %r4128, %r4130, %r4130, %r4611;
	// end inline asm
	xor.b32  	%r7347, %r7346, %r4128;
	and.b32  	%r7348, %r4130, %r4106;
	not.b32 	%r7349, %r4130;
	and.b32  	%r7350, %r4082, %r7349;
	or.b32  	%r7351, %r7348, %r7350;
	add.s32 	%r7352, %r7351, %r4058;
	add.s32 	%r7353, %r7352, %r7347;
	add.s32 	%r7354, %r7353, %r5907;
	add.s32 	%r7355, %r7354, %r2998;
	// begin inline asm
	shf.r.wrap.b32 %r4132, %r4142, %r4142, %r4615;
	// end inline asm
	// begin inline asm
	shf.r.wrap.b32 %r4136, %r4142, %r4142, %r4619;
	// end inline asm
	xor.b32  	%r7356, %r4136, %r4132;
	// begin inline asm
	shf.r.wrap.b32 %r4140, %r4142, %r4142, %r4623;
	// end inline asm
	xor.b32  	%r7357, %r7356, %r4140;
	xor.b32  	%r7358, %r4118, %r4094;
	and.b32  	%r7359, %r4142, %r7358;
	and.b32  	%r7360, %r4118, %r4094;
	xor.b32  	%r7361, %r7359, %r7360;
	add.s32 	%r4154, %r7355, %r4070;
	add.s32 	%r7362, %r7355, %r7361;
	add.s32 	%r4166, %r7362, %r7357;
	// begin inline asm
	shf.r.wrap.b32 %r4144, %r4154, %r4154, %r4603;
	// end inline asm
	// begin inline asm
	shf.r.wrap.b32 %r4148, %r4154, %r4154, %r4607;
	// end inline asm
	xor.b32  	%r7363, %r4148, %r4144;
	// begin inline asm
	shf.r.wrap.b32 %r4152, %r4154, %r4154, %r4611;
	// end inline asm
	xor.b32  	%r7364, %r7363, %r4152;
	and.b32  	%r7365, %r4154, %r4130;
	not.b32 	%r7366, %r4154;
	and.b32  	%r7367, %r4106, %r7366;
	or.b32  	%r7368, %r7365, %r7367;
	add.s32 	%r7369, %r7368, %r4082;
	add.s32 	%r7370, %r7369, %r7364;
	add.s32 	%r7371, %r7370, %r5925;
	add.s32 	%r7372, %r7371, %r3014;
	// begin inline asm
	shf.r.wrap.b32 %r4156, %r4166, %r4166, %r4615;
	// end inline asm
	// begin inline asm
	shf.r.wrap.b32 %r4160, %r4166, %r4166, %r4619;
	// end inline asm
	xor.b32  	%r7373, %r4160, %r4156;
	// begin inline asm
	shf.r.wrap.b32 %r4164, %r4166, %r4166, %r4623;
	// end inline asm
	xor.b32  	%r7374, %r7373, %r4164;
	xor.b32  	%r7375, %r4142, %r4118;
	and.b32  	%r7376, %r4166, %r7375;
	and.b32  	%r7377, %r4142, %r4118;
	xor.b32  	%r7378, %r7376, %r7377;
	add.s32 	%r4178, %r7372, %r4094;
	add.s32 	%r7379, %r7372, %r7378;
	add.s32 	%r4190, %r7379, %r7374;
	// begin inline asm
	shf.r.wrap.b32 %r4168, %r4178, %r4178, %r4603;
	// end inline asm
	// begin inline asm
	shf.r.wrap.b32 %r4172, %r4178, %r4178, %r4607;
	// end inline asm
	xor.b32  	%r7380, %r4172, %r4168;
	// begin inline asm
	shf.r.wrap.b32 %r4176, %r4178, %r4178, %r4611;
	// end inline asm
	xor.b32  	%r7381, %r7380, %r4176;
	and.b32  	%r7382, %r4178, %r4154;
	not.b32 	%r7383, %r4178;
	and.b32  	%r7384, %r4130, %r7383;
	or.b32  	%r7385, %r7382, %r7384;
	add.s32 	%r7386, %r7385, %r4106;
	add.s32 	%r7387, %r7386, %r7381;
	add.s32 	%r7388, %r7387, %r5943;
	add.s32 	%r7389, %r7388, %r3030;
	// begin inline asm
	shf.r.wrap.b32 %r4180, %r4190, %r4190, %r4615;
	// end inline asm
	// begin inline asm
	shf.r.wrap.b32 %r4184, %r4190, %r4190, %r4619;
	// end inline asm
	xor.b32  	%r7390, %r4184, %r4180;
	// begin inline asm
	shf.r.wrap.b32 %r4188, %r4190, %r4190, %r4623;
	// end inline asm
	xor.b32  	%r7391, %r7390, %r4188;
	xor.b32  	%r7392, %r4166, %r4142;
	and.b32  	%r7393, %r4190, %r7392;
	and.b32  	%r7394, %r4166, %r4142;
	xor.b32  	%r7395, %r7393, %r7394;
	add.s32 	%r4202, %r7389, %r4118;
	add.s32 	%r7396, %r7389, %r7395;
	add.s32 	%r4214, %r7396, %r7391;
	// begin inline asm
	shf.r.wrap.b32 %r4192, %r4202, %r4202, %r4603;
	// end inline asm
	// begin inline asm
	shf.r.wrap.b32 %r4196, %r4202, %r4202, %r4607;
	// end inline asm
	xor.b32  	%r7397, %r4196, %r4192;
	// begin inline asm
	shf.r.wrap.b32 %r4200, %r4202, %r4202, %r4611;
	// end inline asm
	xor.b32  	%r7398, %r7397, %r4200;
	and.b32  	%r7399, %r4202, %r4178;
	not.b32 	%r7400, %r4202;
	and.b32  	%r7401, %r4154, %r7400;
	or.b32  	%r7402, %r7399, %r7401;
	add.s32 	%r7403, %r7402, %r4130;
	add.s32 	%r7404, %r7403, %r7398;
	add.s32 	%r7405, %r7404, %r5961;
	add.s32 	%r7406, %r7405, %r3046;
	// begin inline asm
	shf.r.wrap.b32 %r4204, %r4214, %r4214, %r4615;
	// end inline asm
	// begin inline asm
	shf.r.wrap.b32 %r4208, %r4214, %r4214, %r4619;
	// end inline asm
	xor.b32  	%r7407, %r4208, %r4204;
	// begin inline asm
	shf.r.wrap.b32 %r4212, %r4214, %r4214, %r4623;
	// end inline asm
	xor.b32  	%r7408, %r7407, %r4212;
	xor.b32  	%r7409, %r4190, %r4166;
	and.b32  	%r7410, %r4214, %r7409;
	and.b32  	%r7411, %r4190, %r4166;
	xor.b32  	%r7412, %r7410, %r7411;
	add.s32 	%r4226, %r7406, %r4142;
	add.s32 	%r7413, %r7406, %r7412;
	add.s32 	%r4238, %r7413, %r7408;
	// begin inline asm
	shf.r.wrap.b32 %r4216, %r4226, %r4226, %r4603;
	// end inline asm
	// begin inline asm
	shf.r.wrap.b32 %r4220, %r4226, %r4226, %r4607;
	// end inline asm
	xor.b32  	%r7414, %r4220, %r4216;
	// begin inline asm
	shf.r.wrap.b32 %r4224, %r4226, %r4226, %r4611;
	// end inline asm
	xor.b32  	%r7415, %r7414, %r4224;
	and.b32  	%r7416, %r4226, %r4202;
	not.b32 	%r7417, %r4226;
	and.b32  	%r7418, %r4178, %r7417;
	or.b32  	%r7419, %r7416, %r7418;
	add.s32 	%r7420, %r7419, %r4154;
	add.s32 	%r7421, %r7420, %r7415;
	add.s32 	%r7422, %r7421, %r5979;
	add.s32 	%r7423, %r7422, %r3062;
	// begin inline asm
	shf.r.wrap.b32 %r4228, %r4238, %r4238, %r4615;
	// end inline asm
	// begin inline asm
	shf.r.wrap.b32 %r4232, %r4238, %r4238, %r4619;
	// end inline asm
	xor.b32  	%r7424, %r4232, %r4228;
	// begin inline asm
	shf.r.wrap.b32 %r4236, %r4238, %r4238, %r4623;
	// end inline asm
	xor.b32  	%r7425, %r7424, %r4236;
	xor.b32  	%r7426, %r4214, %r4190;
	and.b32  	%r7427, %r4238, %r7426;
	and.b32  	%r7428, %r4214, %r4190;
	xor.b32  	%r7429, %r7427, %r7428;
	add.s32 	%r4250, %r7423, %r4166;
	add.s32 	%r7430, %r7423, %r7429;
	add.s32 	%r4262, %r7430, %r7425;
	// begin inline asm
	shf.r.wrap.b32 %r4240, %r4250, %r4250, %r4603;
	// end inline asm
	// begin inline asm
	shf.r.wrap.b32 %r4244, %r4250, %r4250, %r4607;
	// end inline asm
	xor.b32  	%r7431, %r4244, %r4240;
	// begin inline asm
	shf.r.wrap.b32 %r4248, %r4250, %r4250, %r4611;
	// end inline asm
	xor.b32  	%r7432, %r7431, %r4248;
	and.b32  	%r7433, %r4250, %r4226;
	not.b32 	%r7434, %r4250;
	and.b32  	%r7435, %r4202, %r7434;
	or.b32  	%r7436, %r7433, %r7435;
	add.s32 	%r7437, %r7436, %r4178;
	add.s32 	%r7438, %r7437, %r7432;
	add.s32 	%r7439, %r7438, %r5997;
	add.s32 	%r7440, %r7439, %r3078;
	// begin inline asm
	shf.r.wrap.b32 %r4252, %r4262, %r4262, %r4615;
	// end inline asm
	// begin inline asm
	shf.r.wrap.b32 %r4256, %r4262, %r4262, %r4619;
	// end inline asm
	xor.b32  	%r7441, %r4256, %r4252;
	// begin inline asm
	shf.r.wrap.b32 %r4260, %r4262, %r4262, %r4623;
	// end inline asm
	xor.b32  	%r7442, %r7441, %r4260;
	xor.b32  	%r7443, %r4238, %r4214;
	and.b32  	%r7444, %r4262, %r7443;
	and.b32  	%r7445, %r4238, %r4214;
	xor.b32  	%r7446, %r7444, %r7445;
	add.s32 	%r4274, %r7440, %r4190;
	add.s32 	%r7447, %r7440, %r7446;
	add.s32 	%r4286, %r7447, %r7442;
	// begin inline asm
	shf.r.wrap.b32 %r4264, %r4274, %r4274, %r4603;
	// end inline asm
	// begin inline asm
	shf.r.wrap.b32 %r4268, %r4274, %r4274, %r4607;
	// end inline asm
	xor.b32  	%r7448, %r4268, %r4264;
	// begin inline asm
	shf.r.wrap.b32 %r4272, %r4274, %r4274, %r4611;
	// end inline asm
	xor.b32  	%r7449, %r7448, %r4272;
	and.b32  	%r7450, %r4274, %r4250;
	not.b32 	%r7451, %r4274;
	and.b32  	%r7452, %r4226, %r7451;
	or.b32  	%r7453, %r7450, %r7452;
	add.s32 	%r7454, %r7453, %r4202;
	add.s32 	%r7455, %r7454, %r7449;
	add.s32 	%r7456, %r7455, %r6015;
	add.s32 	%r7457, %r7456, %r2894;
	// begin inline asm
	shf.r.wrap.b32 %r4276, %r4286, %r4286, %r4615;
	// end inline asm
	// begin inline asm
	shf.r.wrap.b32 %r4280, %r4286, %r4286, %r4619;
	// end inline asm
	xor.b32  	%r7458, %r4280, %r4276;
	// begin inline asm
	shf.r.wrap.b32 %r4284, %r4286, %r4286, %r4623;
	// end inline asm
	xor.b32  	%r7459, %r7458, %r4284;
	xor.b32  	%r7460, %r4262, %r4238;
	and.b32  	%r7461, %r4286, %r7460;
	and.b32  	%r7462, %r4262, %r4238;
	xor.b32  	%r7463, %r7461, %r7462;
	add.s32 	%r4298, %r7457, %r4214;
	add.s32 	%r7464, %r7457, %r7463;
	add.s32 	%r4310, %r7464, %r7459;
	// begin inline asm
	shf.r.wrap.b32 %r4288, %r4298, %r4298, %r4603;
	// end inline asm
	// begin inline asm
	shf.r.wrap.b32 %r4292, %r4298, %r4298, %r4607;
	// end inline asm
	xor.b32  	%r7465, %r4292, %r4288;
	// begin inline asm
	shf.r.wrap.b32 %r4296, %r4298, %r4298, %r4611;
	// end inline asm
	xor.b32  	%r7466, %r7465, %r4296;
	and.b32  	%r7467, %r4298, %r4274;
	not.b32 	%r7468, %r4298;
	and.b32  	%r7469, %r4250, %r7468;
	or.b32  	%r7470, %r7467, %r7469;
	add.s32 	%r7471, %r7470, %r4226;
	add.s32 	%r7472, %r7471, %r7466;
	add.s32 	%r7473, %r7472, %r6033;
	add.s32 	%r7474, %r7473, %r2910;
	// begin inline asm
	shf.r.wrap.b32 %r4300, %r4310, %r4310, %r4615;
	// end inline asm
	// begin inline asm
	shf.r.wrap.b32 %r4304, %r4310, %r4310, %r4619;
	// end inline asm
	xor.b32  	%r7475, %r4304, %r4300;
	// begin inline asm
	shf.r.wrap.b32 %r4308, %r4310, %r4310, %r4623;
	// end inline asm
	xor.b32  	%r7476, %r7475, %r4308;
	xor.b32  	%r7477, %r4286, %r4262;
	and.b32  	%r7478, %r4310, %r7477;
	and.b32  	%r7479, %r4286, %r4262;
	xor.b32  	%r7480, %r7478, %r7479;
	add.s32 	%r4322, %r7474, %r4238;
	add.s32 	%r7481, %r7474, %r7480;
	add.s32 	%r4334, %r7481, %r7476;
	// begin inline asm
	shf.r.wrap.b32 %r4312, %r4322, %r4322, %r4603;
	// end inline asm
	// begin inline asm
	shf.r.wrap.b32 %r4316, %r4322, %r4322, %r4607;
	// end inline asm
	xor.b32  	%r7482, %r4316, %r4312;
	// begin inline asm
	shf.r.wrap.b32 %r4320, %r4322, %r4322, %r4611;
	// end inline asm
	xor.b32  	%r7483, %r7482, %r4320;
	and.b32  	%r7484, %r4322, %r4298;
	not.b32 	%r7485, %r4322;
	and.b32  	%r7486, %r4274, %r7485;
	or.b32  	%r7487, %r7484, %r7486;
	add.s32 	%r7488, %r7487, %r4250;
	add.s32 	%r7489, %r7488, %r7483;
	add.s32 	%r7490, %r7489, %r6051;
	add.s32 	%r7491, %r7490, %r2926;
	// begin inline asm
	shf.r.wrap.b32 %r4324, %r4334, %r4334, %r4615;
	// end inline asm
	// begin inline asm
	shf.r.wrap.b32 %r4328, %r4334, %r4334, %r4619;
	// end inline asm
	xor.b32  	%r7492, %r4328, %r4324;
	// begin inline asm
	shf.r.wrap.b32 %r4332, %r4334, %r4334, %r4623;
	// end inline asm
	xor.b32  	%r7493, %r7492, %r4332;
	xor.b32  	%r7494, %r4310, %r4286;
	and.b32  	%r7495, %r4334, %r7494;
	and.b32  	%r7496, %r4310, %r4286;
	xor.b32  	%r7497, %r7495, %r7496;
	add.s32 	%r4346, %r7491, %r4262;
	add.s32 	%r7498, %r7491, %r7497;
	add.s32 	%r4358, %r7498, %r7493;
	// begin inline asm
	shf.r.wrap.b32 %r4336, %r4346, %r4346, %r4603;
	// end inline asm
	// begin inline asm
	shf.r.wrap.b32 %r4340, %r4346, %r4346, %r4607;
	// end inline asm
	xor.b32  	%r7499, %r4340, %r4336;
	// begin inline asm
	shf.r.wrap.b32 %r4344, %r4346, %r4346, %r4611;
	// end inline asm
	xor.b32  	%r7500, %r7499, %r4344;
	and.b32  	%r7501, %r4346, %r4322;
	not.b32 	%r7502, %r4346;
	and.b32  	%r7503, %r4298, %r7502;
	or.b32  	%r7504, %r7501, %r7503;
	add.s32 	%r7505, %r7504, %r4274;
	add.s32 	%r7506, %r7505, %r7500;
	add.s32 	%r7507, %r7506, %r6069;
	add.s32 	%r7508, %r7507, %r2942;
	// begin inline asm
	shf.r.wrap.b32 %r4348, %r4358, %r4358, %r4615;
	// end inline asm
	// begin inline asm
	shf.r.wrap.b32 %r4352, %r4358, %r4358, %r4619;
	// end inline asm
	xor.b32  	%r7509, %r4352, %r4348;
	// begin inline asm
	shf.r.wrap.b32 %r4356, %r4358, %r4358, %r4623;
	// end inline asm
	xor.b32  	%r7510, %r7509, %r4356;
	xor.b32  	%r7511, %r4334, %r4310;
	and.b32  	%r7512, %r4358, %r7511;
	and.b32  	%r7513, %r4334, %r4310;
	xor.b32  	%r7514, %r7512, %r7513;
	add.s32 	%r4370, %r7508, %r4286;
	add.s32 	%r7515, %r7508, %r7514;
	add.s32 	%r4382, %r7515, %r7510;
	// begin inline asm
	shf.r.wrap.b32 %r4360, %r4370, %r4370, %r4603;
	// end inline asm
	// begin inline asm
	shf.r.wrap.b32 %r4364, %r4370, %r4370, %r4607;
	// end inline asm
	xor.b32  	%r7516, %r4364, %r4360;
	// begin inline asm
	shf.r.wrap.b32 %r4368, %r4370, %r4370, %r4611;
	// end inline asm
	xor.b32  	%r7517, %r7516, %r4368;
	and.b32  	%r7518, %r4370, %r4346;
	not.b32 	%r7519, %r4370;
	and.b32  	%r7520, %r4322, %r7519;
	or.b32  	%r7521, %r7518, %r7520;
	add.s32 	%r7522, %r7521, %r4298;
	add.s32 	%r7523, %r7522, %r7517;
	add.s32 	%r7524, %r7523, %r6087;
	add.s32 	%r7525, %r7524, %r2958;
	// begin inline asm
	shf.r.wrap.b32 %r4372, %r4382, %r4382, %r4615;
	// end inline asm
	// begin inline asm
	shf.r.wrap.b32 %r4376, %r4382, %r4382, %r4619;
	// end inline asm
	xor.b32  	%r7526, %r4376, %r4372;
	// begin inline asm
	shf.r.wrap.b32 %r4380, %r4382, %r4382, %r4623;
	// end inline asm
	xor.b32  	%r7527, %r7526, %r4380;
	xor.b32  	%r7528, %r4358, %r4334;
	and.b32  	%r7529, %r4382, %r7528;
	and.b32  	%r7530, %r4358, %r4334;
	xor.b32  	%r7531, %r7529, %r7530;
	add.s32 	%r4394, %r7525, %r4310;
	add.s32 	%r7532, %r7525, %r7531;
	add.s32 	%r4406, %r7532, %r7527;
	// begin inline asm
	shf.r.wrap.b32 %r4384, %r4394, %r4394, %r4603;
	// end inline asm
	// begin inline asm
	shf.r.wrap.b32 %r4388, %r4394, %r4394, %r4607;
	// end inline asm
	xor.b32  	%r7533, %r4388, %r4384;
	// begin inline asm
	shf.r.wrap.b32 %r4392, %r4394, %r4394, %r4611;
	// end inline asm
	xor.b32  	%r7534, %r7533, %r4392;
	and.b32  	%r7535, %r4394, %r4370;
	not.b32 	%r7536, %r4394;
	and.b32  	%r7537, %r4346, %r7536;
	or.b32  	%r7538, %r7535, %r7537;
	add.s32 	%r7539, %r7538, %r4322;
	add.s32 	%r7540, %r7539, %r7534;
	add.s32 	%r7541, %r7540, %r6105;
	add.s32 	%r7542, %r7541, %r2974;
	// begin inline asm
	shf.r.wrap.b32 %r4396, %r4406, %r4406, %r4615;
	// end inline asm
	// begin inline asm
	shf.r.wrap.b32 %r4400, %r4406, %r4406, %r4619;
	// end inline asm
	xor.b32  	%r7543, %r4400, %r4396;
	// begin inline asm
	shf.r.wrap.b32 %r4404, %r4406, %r4406, %r4623;
	// end inline asm
	xor.b32  	%r7544, %r7543, %r4404;
	xor.b32  	%r7545, %r4382, %r4358;
	and.b32  	%r7546, %r4406, %r7545;
	and.b32  	%r7547, %r4382, %r4358;
	xor.b32  	%r7548, %r7546, %r7547;
	add.s32 	%r4418, %r7542, %r4334;
	add.s32 	%r7549, %r7542, %r7548;
	add.s32 	%r4430, %r7549, %r7544;
	// begin inline asm
	shf.r.wrap.b32 %r4408, %r4418, %r4418, %r4603;
	// end inline asm
	// begin inline asm
	shf.r.wrap.b32 %r4412, %r4418, %r4418, %r4607;
	// end inline asm
	xor.b32  	%r7550, %r4412, %r4408;
	// begin inline asm
	shf.r.wrap.b32 %r4416, %r4418, %r4418, %r4611;
	// end inline asm
	xor.b32  	%r7551, %r7550, %r4416;
	and.b32  	%r7552, %r4418, %r4394;
	not.b32 	%r7553, %r4418;
	and.b32  	%r7554, %r4370, %r7553;
	or.b32  	%r7555, %r7552, %r7554;
	add.s32 	%r7556, %r7555, %r4346;
	add.s32 	%r7557, %r7556, %r7551;
	add.s32 	%r7558, %r7557, %r6123;
	add.s32 	%r7559, %r7558, %r2990;
	// begin inline asm
	shf.r.wrap.b32 %r4420, %r4430, %r4430, %r4615;
	// end inline asm
	// begin inline asm
	shf.r.wrap.b32 %r4424, %r4430, %r4430, %r4619;
	// end inline asm
	xor.b32  	%r7560, %r4424, %r4420;
	// begin inline asm
	shf.r.wrap.b32 %r4428, %r4430, %r4430, %r4623;
	// end inline asm
	xor.b32  	%r7561, %r7560, %r4428;
	xor.b32  	%r7562, %r4406, %r4382;
	and.b32  	%r7563, %r4430, %r7562;
	and.b32  	%r7564, %r4406, %r4382;
	xor.b32  	%r7565, %r7563, %r7564;
	add.s32 	%r4442, %r7559, %r4358;
	add.s32 	%r7566, %r7559, %r7565;
	add.s32 	%r4454, %r7566, %r7561;
	// begin inline asm
	shf.r.wrap.b32 %r4432, %r4442, %r4442, %r4603;
	// end inline asm
	// begin inline asm
	shf.r.wrap.b32 %r4436, %r4442, %r4442, %r4607;
	// end inline asm
	xor.b32  	%r7567, %r4436, %r4432;
	// begin inline asm
	shf.r.wrap.b32 %r4440, %r4442, %r4442, %r4611;
	// end inline asm
	xor.b32  	%r7568, %r7567, %r4440;
	and.b32  	%r7569, %r4442, %r4418;
	not.b32 	%r7570, %r4442;
	and.b32  	%r7571, %r4394, %r7570;
	or.b32  	%r7572, %r7569, %r7571;
	add.s32 	%r7573, %r7572, %r4370;
	add.s32 	%r7574, %r7573, %r7568;
	add.s32 	%r7575, %r7574, %r6141;
	add.s32 	%r7576, %r7575, %r3006;
	// begin inline asm
	shf.r.wrap.b32 %r4444, %r4454, %r4454, %r4615;
	// end inline asm
	// begin inline asm
	shf.r.wrap.b32 %r4448, %r4454, %r4454, %r4619;
	// end inline asm
	xor.b32  	%r7577, %r4448, %r4444;
	// begin inline asm
	shf.r.wrap.b32 %r4452, %r4454, %r4454, %r4623;
	// end inline asm
	xor.b32  	%r7578, %r7577, %r4452;
	xor.b32  	%r7579, %r4430, %r4406;
	and.b32  	%r7580, %r4454, %r7579;
	and.b32  	%r7581, %r4430, %r4406;
	xor.b32  	%r7582, %r7580, %r7581;
	add.s32 	%r4466, %r7576, %r4382;
	add.s32 	%r7583, %r7576, %r7582;
	add.s32 	%r4478, %r7583, %r7578;
	// begin inline asm
	shf.r.wrap.b32 %r4456, %r4466, %r4466, %r4603;
	// end inline asm
	// begin inline asm
	shf.r.wrap.b32 %r4460, %r4466, %r4466, %r4607;
	// end inline asm
	xor.b32  	%r7584, %r4460, %r4456;
	// begin inline asm
	shf.r.wrap.b32 %r4464, %r4466, %r4466, %r4611;
	// end inline asm
	xor.b32  	%r7585, %r7584, %r4464;
	and.b32  	%r7586, %r4466, %r4442;
	not.b32 	%r7587, %r4466;
	and.b32  	%r7588, %r4418, %r7587;
	or.b32  	%r7589, %r7586, %r7588;
	add.s32 	%r7590, %r7589, %r4394;
	add.s32 	%r7591, %r7590, %r7585;
	add.s32 	%r7592, %r7591, %r6159;
	add.s32 	%r7593, %r7592, %r3022;
	// begin inline asm
	shf.r.wrap.b32 %r4468, %r4478, %r4478, %r4615;
	// end inline asm
	// begin inline asm
	shf.r.wrap.b32 %r4472, %r4478, %r4478, %r4619;
	// end inline asm
	xor.b32  	%r7594, %r4472, %r4468;
	// begin inline asm
	shf.r.wrap.b32 %r4476, %r4478, %r4478, %r4623;
	// end inline asm
	xor.b32  	%r7595, %r7594, %r4476;
	xor.b32  	%r7596, %r4454, %r4430;
	and.b32  	%r7597, %r4478, %r7596;
	and.b32  	%r7598, %r4454, %r4430;
	xor.b32  	%r7599, %r7597, %r7598;
	add.s32 	%r4490, %r7593, %r4406;
	add.s32 	%r7600, %r7593, %r7599;
	add.s32 	%r4502, %r7600, %r7595;
	// begin inline asm
	shf.r.wrap.b32 %r4480, %r4490, %r4490, %r4603;
	// end inline asm
	// begin inline asm
	shf.r.wrap.b32 %r4484, %r4490, %r4490, %r4607;
	// end inline asm
	xor.b32  	%r7601, %r4484, %r4480;
	// begin inline asm
	shf.r.wrap.b32 %r4488, %r4490, %r4490, %r4611;
	// end inline asm
	xor.b32  	%r7602, %r7601, %r4488;
	and.b32  	%r7603, %r4490, %r4466;
	not.b32 	%r7604, %r4490;
	and.b32  	%r7605, %r4442, %r7604;
	or.b32  	%r7606, %r7603, %r7605;
	add.s32 	%r7607, %r7606, %r4418;
	add.s32 	%r7608, %r7607, %r7602;
	add.s32 	%r7609, %r7608, %r6177;
	add.s32 	%r7610, %r7609, %r3038;
	// begin inline asm
	shf.r.wrap.b32 %r4492, %r4502, %r4502, %r4615;
	// end inline asm
	// begin inline asm
	shf.r.wrap.b32 %r4496, %r4502, %r4502, %r4619;
	// end inline asm
	xor.b32  	%r7611, %r4496, %r4492;
	// begin inline asm
	shf.r.wrap.b32 %r4500, %r4502, %r4502, %r4623;
	// end inline asm
	xor.b32  	%r7612, %r7611, %r4500;
	xor.b32  	%r7613, %r4478, %r4454;
	and.b32  	%r7614, %r4502, %r7613;
	and.b32  	%r7615, %r4478, %r4454;
	xor.b32  	%r7616, %r7614, %r7615;
	add.s32 	%r4514, %r7610, %r4430;
	add.s32 	%r7617, %r7610, %r7616;
	add.s32 	%r4526, %r7617, %r7612;
	// begin inline asm
	shf.r.wrap.b32 %r4504, %r4514, %r4514, %r4603;
	// end inline asm
	// begin inline asm
	shf.r.wrap.b32 %r4508, %r4514, %r4514, %r4607;
	// end inline asm
	xor.b32  	%r7618, %r4508, %r4504;
	// begin inline asm
	shf.r.wrap.b32 %r4512, %r4514, %r4514, %r4611;
	// end inline asm
	xor.b32  	%r7619, %r7618, %r4512;
	and.b32  	%r7620, %r4514, %r4490;
	not.b32 	%r7621, %r4514;
	and.b32  	%r7622, %r4466, %r7621;
	or.b32  	%r7623, %r7620, %r7622;
	add.s32 	%r7624, %r7623, %r4442;
	add.s32 	%r7625, %r7624, %r7619;
	add.s32 	%r7626, %r7625, %r6195;
	add.s32 	%r7627, %r7626, %r3054;
	// begin inline asm
	shf.r.wrap.b32 %r4516, %r4526, %r4526, %r4615;
	// end inline asm
	// begin inline asm
	shf.r.wrap.b32 %r4520, %r4526, %r4526, %r4619;
	// end inline asm
	xor.b32  	%r7628, %r4520, %r4516;
	// begin inline asm
	shf.r.wrap.b32 %r4524, %r4526, %r4526, %r4623;
	// end inline asm
	xor.b32  	%r7629, %r7628, %r4524;
	xor.b32  	%r7630, %r4502, %r4478;
	and.b32  	%r7631, %r4526, %r7630;
	and.b32  	%r7632, %r4502, %r4478;
	xor.b32  	%r7633, %r7631, %r7632;
	add.s32 	%r4538, %r7627, %r4454;
	add.s32 	%r7634, %r7627, %r7633;
	add.s32 	%r4550, %r7634, %r7629;
	// begin inline asm
	shf.r.wrap.b32 %r4528, %r4538, %r4538, %r4603;
	// end inline asm
	// begin inline asm
	shf.r.wrap.b32 %r4532, %r4538, %r4538, %r4607;
	// end inline asm
	xor.b32  	%r7635, %r4532, %r4528;
	// begin inline asm
	shf.r.wrap.b32 %r4536, %r4538, %r4538, %r4611;
	// end inline asm
	xor.b32  	%r7636, %r7635, %r4536;
	and.b32  	%r7637, %r4538, %r4514;
	not.b32 	%r7638, %r4538;
	and.b32  	%r7639, %r4490, %r7638;
	or.b32  	%r7640, %r7637, %r7639;
	add.s32 	%r7641, %r7640, %r4466;
	add.s32 	%r7642, %r7641, %r7636;
	add.s32 	%r7643, %r7642, %r6213;
	add.s32 	%r7644, %r7643, %r3070;
	// begin inline asm
	shf.r.wrap.b32 %r4540, %r4550, %r4550, %r4615;
	// end inline asm
	// begin inline asm
	shf.r.wrap.b32 %r4544, %r4550, %r4550, %r4619;
	// end inline asm
	xor.b32  	%r7645, %r4544, %r4540;
	// begin inline asm
	shf.r.wrap.b32 %r4548, %r4550, %r4550, %r4623;
	// end inline asm
	xor.b32  	%r7646, %r7645, %r4548;
	xor.b32  	%r7647, %r4526, %r4502;
	and.b32  	%r7648, %r4550, %r7647;
	and.b32  	%r7649, %r4526, %r4502;
	xor.b32  	%r7650, %r7648, %r7649;
	add.s32 	%r4562, %r7644, %r4478;
	add.s32 	%r7651, %r7644, %r7650;
	add.s32 	%r4574, %r7651, %r7646;
	// begin inline asm
	shf.r.wrap.b32 %r4552, %r4562, %r4562, %r4603;
	// end inline asm
	// begin inline asm
	shf.r.wrap.b32 %r4556, %r4562, %r4562, %r4607;
	// end inline asm
	xor.b32  	%r7652, %r4556, %r4552;
	// begin inline asm
	shf.r.wrap.b32 %r4560, %r4562, %r4562, %r4611;
	// end inline asm
	xor.b32  	%r7653, %r7652, %r4560;
	and.b32  	%r7654, %r4562, %r4538;
	not.b32 	%r7655, %r4562;
	and.b32  	%r7656, %r4514, %r7655;
	or.b32  	%r7657, %r7654, %r7656;
	add.s32 	%r7658, %r7657, %r4490;
	add.s32 	%r7659, %r7658, %r7653;
	add.s32 	%r7660, %r7659, %r6231;
	add.s32 	%r7661, %r7660, %r3086;
	// begin inline asm
	shf.r.wrap.b32 %r4564, %r4574, %r4574, %r4615;
	// end inline asm
	// begin inline asm
	shf.r.wrap.b32 %r4568, %r4574, %r4574, %r4619;
	// end inline asm
	xor.b32  	%r7662, %r4568, %r4564;
	// begin inline asm
	shf.r.wrap.b32 %r4572, %r4574, %r4574, %r4623;
	// end inline asm
	xor.b32  	%r7663, %r7662, %r4572;
	xor.b32  	%r7664, %r4550, %r4526;
	and.b32  	%r7665, %r4574, %r7664;
	and.b32  	%r7666, %r4550, %r4526;
	xor.b32  	%r7667, %r7665, %r7666;
	add.s32 	%r4586, %r7661, %r4502;
	add.s32 	%r7668, %r7661, %r7667;
	add.s32 	%r4598, %r7668, %r7663;
	// begin inline asm
	shf.r.wrap.b32 %r4576, %r4586, %r4586, %r4603;
	// end inline asm
	// begin inline asm
	shf.r.wrap.b32 %r4580, %r4586, %r4586, %r4607;
	// end inline asm
	xor.b32  	%r7669, %r4580, %r4576;
	// begin inline asm
	shf.r.wrap.b32 %r4584, %r4586, %r4586, %r4611;
	// end inline asm
	xor.b32  	%r7670, %r7669, %r4584;
	and.b32  	%r7671, %r4586, %r4562;
	not.b32 	%r7672, %r4586;
	and.b32  	%r7673, %r4538, %r7672;
	or.b32  	%r7674, %r7671, %r7673;
	add.s32 	%r7675, %r7674, %r4514;
	add.s32 	%r7676, %r7675, %r7670;
	add.s32 	%r7677, %r7676, %r6249;
	add.s32 	%r7678, %r7677, %r6625;
	// begin inline asm
	shf.r.wrap.b32 %r4588, %r4598, %r4598, %r4615;
	// end inline asm
	// begin inline asm
	shf.r.wrap.b32 %r4592, %r4598, %r4598, %r4619;
	// end inline asm
	xor.b32  	%r7679, %r4592, %r4588;
	// begin inline asm
	shf.r.wrap.b32 %r4596, %r4598, %r4598, %r4623;
	// end inline asm
	xor.b32  	%r7680, %r7679, %r4596;
	xor.b32  	%r7681, %r4574, %r4550;
	and.b32  	%r7682, %r4598, %r7681;
	and.b32  	%r7683, %r4574, %r4550;
	xor.b32  	%r7684, %r7682, %r7683;
	add.s32 	%r4610, %r7678, %r4526;
	add.s32 	%r7685, %r7678, %r7684;
	add.s32 	%r4622, %r7685, %r7680;
	// begin inline asm
	shf.r.wrap.b32 %r4600, %r4610, %r4610, %r4603;
	// end inline asm
	// begin inline asm
	shf.r.wrap.b32 %r4604, %r4610, %r4610, %r4607;
	// end inline asm
	xor.b32  	%r7686, %r4604, %r4600;
	// begin inline asm
	shf.r.wrap.b32 %r4608, %r4610, %r4610, %r4611;
	// end inline asm
	xor.b32  	%r7687, %r7686, %r4608;
	and.b32  	%r7688, %r4610, %r4586;
	not.b32 	%r7689, %r4610;
	and.b32  	%r7690, %r4562, %r7689;
	or.b32  	%r7691, %r7688, %r7690;
	add.s32 	%r7692, %r7691, %r4538;
	add.s32 	%r7693, %r7692, %r7687;
	add.s32 	%r7694, %r7693, %r6267;
	add.s32 	%r7695, %r7694, %r6634;
	// begin inline asm
	shf.r.wrap.b32 %r4612, %r4622, %r4622, %r4615;
	// end inline asm
	// begin inline asm
	shf.r.wrap.b32 %r4616, %r4622, %r4622, %r4619;
	// end inline asm
	xor.b32  	%r7696, %r4616, %r4612;
	// begin inline asm
	shf.r.wrap.b32 %r4620, %r4622, %r4622, %r4623;
	// end inline asm
	xor.b32  	%r7697, %r7696, %r4620;
	xor.b32  	%r7698, %r4598, %r4574;
	and.b32  	%r7699, %r4622, %r7698;
	and.b32  	%r7700, %r4598, %r4574;
	xor.b32  	%r7701, %r7699, %r7700;
	add.s32 	%r7702, %r7695, %r4550;
	add.s32 	%r7703, %r7695, %r7701;
	add.s32 	%r7704, %r7703, %r7697;
	add.s32 	%r7705, %r7704, 1779033703;
	add.s32 	%r7706, %r4622, -1150833019;
	add.s32 	%r7707, %r4598, 1013904242;
	add.s32 	%r7708, %r4574, -1521486534;
	add.s32 	%r7709, %r7702, 1359893119;
	add.s32 	%r7710, %r4610, -1694144372;
	add.s32 	%r7711, %r4586, 528734635;
	add.s32 	%r7712, %r4562, 1541459225;
	shr.u32 	%r7713, %r7705, 24;
	shr.u32 	%r7714, %r7705, 16;
	shr.u32 	%r7715, %r7705, 8;
	shr.u32 	%r7716, %r7706, 24;
	shr.u32 	%r7717, %r7706, 16;
	shr.u32 	%r7718, %r7706, 8;
	shr.u32 	%r7719, %r7707, 24;
	shr.u32 	%r7720, %r7707, 16;
	shr.u32 	%r7721, %r7707, 8;
	shr.u32 	%r7722, %r7708, 24;
	shr.u32 	%r7723, %r7708, 16;
	shr.u32 	%r7724, %r7708, 8;
	prmt.b32 	%r7725, %r7715, %r7705, 0x3340U;
	prmt.b32 	%r7726, %r7713, %r7714, 0x3340U;
	prmt.b32 	%r7727, %r7726, %r7725, 0x5410U;
	prmt.b32 	%r7728, %r7718, %r7706, 0x3340U;
	prmt.b32 	%r7729, %r7716, %r7717, 0x3340U;
	prmt.b32 	%r7730, %r7729, %r7728, 0x5410U;
	prmt.b32 	%r7731, %r7721, %r7707, 0x3340U;
	prmt.b32 	%r7732, %r7719, %r7720, 0x3340U;
	prmt.b32 	%r7733, %r7732, %r7731, 0x5410U;
	prmt.b32 	%r7734, %r7724, %r7708, 0x3340U;
	prmt.b32 	%r7735, %r7722, %r7723, 0x3340U;
	prmt.b32 	%r7736, %r7735, %r7734, 0x5410U;
	st.local.v4.b32 	[%rd2], {%r7727, %r7730, %r7733, %r7736};
	shr.u32 	%r7737, %r7709, 24;
	shr.u32 	%r7738, %r7709, 16;
	shr.u32 	%r7739, %r7709, 8;
	shr.u32 	%r7740, %r7710, 24;
	shr.u32 	%r7741, %r7710, 16;
	shr.u32 	%r7742, %r7710, 8;
	shr.u32 	%r7743, %r7711, 24;
	shr.u32 	%r7744, %r7711, 16;
	shr.u32 	%r7745, %r7711, 8;
	shr.u32 	%r7746, %r7712, 24;
	shr.u32 	%r7747, %r7712, 16;
	shr.u32 	%r7748, %r7712, 8;
	prmt.b32 	%r7749, %r7739, %r7709, 0x3340U;
	prmt.b32 	%r7750, %r7737, %r7738, 0x3340U;
	prmt.b32 	%r7751, %r7750, %r7749, 0x5410U;
	prmt.b32 	%r7752, %r7742, %r7710, 0x3340U;
	prmt.b32 	%r7753, %r7740, %r7741, 0x3340U;
	prmt.b32 	%r7754, %r7753, %r7752, 0x5410U;
	prmt.b32 	%r7755, %r7745, %r7711, 0x3340U;
	prmt.b32 	%r7756, %r7743, %r7744, 0x3340U;
	prmt.b32 	%r7757, %r7756, %r7755, 0x5410U;
	prmt.b32 	%r7758, %r7748, %r7712, 0x3340U;
	prmt.b32 	%r7759, %r7746, %r7747, 0x3340U;
	prmt.b32 	%r7760, %r7759, %r7758, 0x5410U;
	st.local.v4.b32 	[%rd2+16], {%r7751, %r7754, %r7757, %r7760};
	setp.lt.s32 	%p2, %r7775, 1;
	@%p2 bra 	$L__BB0_7;
	ld.param.u32 	%r7776, [_Z22multi_pool_mine_kernelPhP15MultiPoolResultmii_param_3];
	add.s32 	%r7762, %r7776, -1;
	min.u32 	%r1, %r7762, 31;
	mov.b32 	%r7779, 0;
	mov.u32 	%r7782, %r7779;
$L__BB0_3:
	mov.u32 	%r2, %r7779;
	mul.lo.s32 	%r4, %r2, 116;
	mov.b32 	%r7781, 0;
$L__BB0_4:
	cvt.u64.u32 	%rd8, %r7781;
	add.s64 	%rd9, %rd2, %rd8;
	ld.local.u8 	%rs1, [%rd9];
	add.s32 	%r7764, %r4, %r7781;
	cvt.u64.u32 	%rd10, %r7764;
	add.s64 	%rd11, %rd1, %rd10;
	ld.global.u8 	%rs2, [%rd11+84];
	setp.gt.u16 	%p3, %rs1, %rs2;
	@%p3 bra 	$L__BB0_6;
	setp.ge.u16 	%p4, %rs1, %rs2;
	add.s32 	%r6, %r7781, 1;
	setp.lt.u32 	%p5, %r7781, 31;
	and.pred  	%p6, %p4, %p5;
	mov.u32 	%r7781, %r6;
	@%p6 bra 	$L__BB0_4;
$L__BB0_6:
	setp.gt.u16 	%p7, %rs1, %rs2;
	mov.b32 	%r7765, 1;
	shl.b32 	%r7766, %r7765, %r2;
	selp.b32 	%r7767, 0, %r7766, %p7;
	or.b32  	%r7782, %r7767, %r7782;
	add.s32 	%r7779, %r2, 1;
	setp.ne.s32 	%p8, %r2, %r1;
	@%p8 bra 	$L__BB0_3;
$L__BB0_7:
	ld.param.u32 	%r7777, [_Z22multi_pool_mine_kernelPhP15MultiPoolResultmii_param_4];
	setp.eq.s32 	%p9, %r7782, 0;
	setp.lt.s32 	%p10, %r7777, 1;
	or.pred  	%p11, %p9, %p10;
	@%p11 bra 	$L__BB0_12;
	ld.param.u64 	%rd17, [_Z22multi_pool_mine_kernelPhP15MultiPoolResultmii_param_2];
	cvt.u32.u64 	%r7769, %rd17;
	mov.u32 	%r7770, %ntid.x;
	mov.u32 	%r7771, %ctaid.x;
	mov.u32 	%r7772, %tid.x;
	mad.lo.s32 	%r7773, %r7771, %r7770, %r7772;
	add.s32 	%r10, %r7773, %r7769;
	mov.b32 	%r7783, 0;
	bra.uni 	$L__BB0_10;
$L__BB0_9:
	ld.param.u32 	%r7778, [_Z22multi_pool_mine_kernelPhP15MultiPoolResultmii_param_4];
	add.s32 	%r7783, %r7783, 1;
	setp.eq.s32 	%p13, %r7783, %r7778;
	@%p13 bra 	$L__BB0_12;
$L__BB0_10:
	ld.param.u64 	%rd16, [_Z22multi_pool_mine_kernelPhP15MultiPoolResultmii_param_1];
	cvta.to.global.u64 	%rd3, %rd16;
	mul.wide.u32 	%rd12, %r7783, 8;
	add.s64 	%rd13, %rd3, %rd12;
	atom.relaxed.global.cas.b32 	%r7774, [%rd13], 0, %r10;
	setp.ne.s32 	%p12, %r7774, 0;
	@%p12 bra 	$L__BB0_9;
	st.global.u32 	[%rd13+4], %r7782;
$L__BB0_12:
	ret;

}


// ===== COMPILED SASS (sm_100) =====

	.target	sm_100

	.elftype	@"ET_EXEC"


//--------------------- .note.nv.tkinfo           --------------------------
	.section	.note.nv.tkinfo,"",@"SHT_NOTE"
	.sectionflags	@"SHF_NOTE_NV_TKINFO"
	.tkinfo
        /*0018*/ 	.word	0x00000002
        /*0030*/ 	.string	""
        /*0030*/ 	.string	"ptxas"
        /*0030*/ 	.string	"Cuda compilation tools, release 13.0, V13.0.88"
        /*0030*/ 	.string	"Build cuda_13.0.r13.0/compiler.36424714_0"
        /*0030*/ 	.string	"-arch sm_100 -m 64 "



//--------------------- .note.nv.cuinfo           --------------------------
	.section	.note.nv.cuinfo,"",@"SHT_NOTE"
	.sectionflags	@"SHF_NOTE_NV_CUINFO"
        /*0018*/ 	.short	0x0002
        /*001a*/ 	.short	0x0064
        /*001c*/ 	.short	0x0082
	.zero		2


//--------------------- .nv.info                  --------------------------
	.section	.nv.info,"",@"SHT_CUDA_INFO"
	.align	4


	//----- nvinfo : EIATTR_REGCOUNT
	.align		4
        /*0000*/ 	.byte	0x04, 0x2f
        /*0002*/ 	.short	(.L_2 - .L_1)
	.align		4
.L_1:
        /*0004*/ 	.word	index@(_Z22multi_pool_mine_kernelPhP15MultiPoolResultmii)
        /*0008*/ 	.word	0x00000040


	//----- nvinfo : EIATTR_FRAME_SIZE
	.align		4
.L_2:
        /*000c*/ 	.byte	0x04, 0x11
        /*000e*/ 	.short	(.L_4 - .L_3)
	.align		4
.L_3:
        /*0010*/ 	.word	index@(_Z22multi_pool_mine_kernelPhP15MultiPoolResultmii)
        /*0014*/ 	.word	0x00000020


	//----- nvinfo : EIATTR_MIN_STACK_SIZE
	.align		4
.L_4:
        /*0018*/ 	.byte	0x04, 0x12
        /*001a*/ 	.short	(.L_6 - .L_5)
	.align		4
.L_5:
        /*001c*/ 	.word	index@(_Z22multi_pool_mine_kernelPhP15MultiPoolResultmii)
        /*0020*/ 	.word	0x00000020
.L_6:


//--------------------- .nv.compat                --------------------------
	.section	.nv.compat,"",@"SHT_CUDA_COMPAT_INFO"
	.align	4
        /*0000*/ 	.byte	0x02, 0x09, 0x00, 0x00, 0x02, 0x02, 0x01, 0x00, 0x02, 0x05, 0x05, 0x00, 0x03, 0x07, 0x01, 0x01
        /*0010*/ 	.byte	0x02, 0x03, 0x00, 0x00, 0x02, 0x06, 0x01, 0x00, 0x04, 0x0b, 0x08, 0x00, 0x09, 0x00, 0x00, 0x00
        /*0020*/ 	.byte	0x00, 0x00, 0x00, 0x00


//--------------------- .nv.info._Z22multi_pool_mine_kernelPhP15MultiPoolResultmii --------------------------
	.section	.nv.info._Z22multi_pool_mine_kernelPhP15MultiPoolResultmii,"",@"SHT_CUDA_INFO"
	.sectionflags	@""
	.align	4


	//----- nvinfo : EIATTR_CUDA_API_VERSION
	.align		4
        /*0000*/ 	.byte	0x04, 0x37
        /*0002*/ 	.short	(.L_8 - .L_7)
.L_7:
        /*0004*/ 	.word	0x00000082


	//----- nvinfo : EIATTR_KPARAM_INFO
	.align		4
.L_8:
        /*0008*/ 	.byte	0x04, 0x17
        /*000a*/ 	.short	(.L_10 - .L_9)
.L_9:
        /*000c*/ 	.word	0x00000000
        /*0010*/ 	.short	0x0004
        /*0012*/ 	.short	0x001c
        /*0014*/ 	.byte	0x00, 0xf0, 0x11, 0x00


	//----- nvinfo : EIATTR_KPARAM_INFO
	.align		4
.L_10:
        /*0018*/ 	.byte	0x04, 0x17
        /*001a*/ 	.short	(.L_12 - .L_11)
.L_11:
        /*001c*/ 	.word	0x00000000
        /*0020*/ 	.short	0x0003
        /*0022*/ 	.short	0x0018
        /*0024*/ 	.byte	0x00, 0xf0, 0x11, 0x00


	//----- nvinfo : EIATTR_KPARAM_INFO
	.align		4
.L_12:
        /*0028*/ 	.byte	0x04, 0x17
        /*002a*/ 	.short	(.L_14 - .L_13)
.L_13:
        /*002c*/ 	.word	0x00000000
        /*0030*/ 	.short	0x0002
        /*0032*/ 	.short	0x0010
        /*0034*/ 	.byte	0x00, 0xf0, 0x21, 0x00


	//----- nvinfo : EIATTR_KPARAM_INFO
	.align		4
.L_14:
        /*0038*/ 	.byte	0x04, 0x17
        /*003a*/ 	.short	(.L_16 - .L_15)
.L_15:
        /*003c*/ 	.word	0x00000000
        /*0040*/ 	.short	0x0001
        /*0042*/ 	.short	0x0008
        /*0044*/ 	.byte	0x00, 0xf5, 0x21, 0x00


	//----- nvinfo : EIATTR_KPARAM_INFO
	.align		4
.L_16:
        /*0048*/ 	.byte	0x04, 0x17
        /*004a*/ 	.short	(.L_18 - .L_17)
.L_17:
        /*004c*/ 	.word	0x00000000
        /*0050*/ 	.short	0x0000
        /*0052*/ 	.short	0x0000
        /*0054*/ 	.byte	0x00, 0xf5, 0x21, 0x00


	//----- nvinfo : EIATTR_SPARSE_MMA_MASK
	.align		4
.L_18:
        /*0058*/ 	.byte	0x03, 0x50
        /*005a*/ 	.short	0x0000


	//----- nvinfo : EIATTR_MAXREG_COUNT
	.align		4
        /*005c*/ 	.byte	0x03, 0x1b
        /*005e*/ 	.short	0x00ff


	//----- nvinfo : EIATTR_MERCURY_ISA_VERSION
	.align		4
        /*0060*/ 	.byte	0x03, 0x5f
        /*0062*/ 	.short	0x0101


	//----- nvinfo : EIATTR_VRC_CTA_INIT_COUNT
	.align		4
        /*0064*/ 	.byte	0x02, 0x4a
	.zero		1
	.zero		1


	//----- nvinfo : EIATTR_EXIT_INSTR_OFFSETS
	.align		4
        /*0068*/ 	.byte	0x04, 0x1c
        /*006a*/ 	.short	(.L_20 - .L_19)


	//   ....[0]....
.L_19:
        /*006c*/ 	.word	0x00000060


	//   ....[1]....
        /*0070*/ 	.word	0x0000b940


	//   ....[2]....
        /*0074*/ 	.word	0x0000bac0


	//   ....[3]....
        /*0078*/ 	.word	0x0000bb50


	//----- nvinfo : EIATTR_CRS_STACK_SIZE
	.align		4
.L_20:
        /*007c*/ 	.byte	0x04, 0x1e
        /*007e*/ 	.short	(.L_22 - .L_21)
.L_21:
        /*0080*/ 	.word	0x00000000


	//----- nvinfo : EIATTR_CBANK_PARAM_SIZE
	.align		4
.L_22:
        /*0084*/ 	.byte	0x03, 0x19
        /*0086*/ 	.short	0x0020


	//----- nvinfo : EIATTR_PARAM_CBANK
	.align		4
        /*0088*/ 	.byte	0x04, 0x0a
        /*008a*/ 	.short	(.L_24 - .L_23)
	.align		4
.L_23:
        /*008c*/ 	.word	index@(.nv.constant0._Z22multi_pool_mine_kernelPhP15MultiPoolResultmii)
        /*0090*/ 	.short	0x0380
        /*0092*/ 	.short	0x0020


	//----- nvinfo : EIATTR_SW_WAR
	.align		4
.L_24:
        /*0094*/ 	.byte	0x04, 0x36
        /*0096*/ 	.short	(.L_26 - .L_25)
.L_25:
        /*0098*/ 	.word	0x00000008
.L_26:


//--------------------- .nv.callgraph             --------------------------
	.section	.nv.callgraph,"",@"SHT_CUDA_CALLGRAPH"
	.align	4
	.sectionentsize	8
	.align		4
        /*0000*/ 	.word	0x00000000
	.align		4
        /*0004*/ 	.word	0xffffffff
	.align		4
        /*0008*/ 	.word	0x00000000
	.align		4
        /*000c*/ 	.word	0xfffffffe
	.align		4
        /*0010*/ 	.word	0x00000000
	.align		4
        /*0014*/ 	.word	0xfffffffd
	.align		4
        /*0018*/ 	.word	0x00000000
	.align		4
        /*001c*/ 	.word	0xfffffffc


//--------------------- .nv.constant3             --------------------------
	.section	.nv.constant3,"a",@progbits
	.align	4
.nv.constant3:
	.type		k,@object
	.size		k,(.L_0 - k)
k:
        /*0000*/ 	.byte	0x98, 0x2f, 0x8a, 0x42, 0x91, 0x44, 0x37, 0x71, 0xcf, 0xfb, 0xc0, 0xb5, 0xa5, 0xdb, 0xb5, 0xe9
        /* <DEDUP_REMOVED lines=15> */
.L_0:


//--------------------- .text._Z22multi_pool_mine_kernelPhP15MultiPoolResultmii --------------------------
	.section	.text._Z22multi_pool_mine_kernelPhP15MultiPoolResultmii,"ax",@progbits
	.align	128
        .global         _Z22multi_pool_mine_kernelPhP15MultiPoolResultmii
        .type           _Z22multi_pool_mine_kernelPhP15MultiPoolResultmii,@function
        .size           _Z22multi_pool_mine_kernelPhP15MultiPoolResultmii,(.L_x_8 - _Z22multi_pool_mine_kernelPhP15MultiPoolResultmii)
        .other          _Z22multi_pool_mine_kernelPhP15MultiPoolResultmii,@"STO_CUDA_ENTRY STV_DEFAULT"
_Z22multi_pool_mine_kernelPhP15MultiPoolResultmii:
.text._Z22multi_pool_mine_kernelPhP15MultiPoolResultmii:
[----:B------:R-:W0:Y:S08]  /*0000*/  LDC R1, c[0x0][0x37c] ;  /* 0x0000df00ff017b82 */ /* 0x000e300000000800 */
[----:B------:R-:W1:Y:S01]  /*0010*/  LDC.64 R2, c[0x0][0x380] ;  /* 0x0000e000ff027b82 */ /* 0x000e620000000a00 */
[----:B------:R-:W1:Y:S01]  /*0020*/  LDCU.64 UR6, c[0x0][0x358] ;  /* 0x00006b00ff0677ac */ /* 0x000e620008000a00 */
[----:B0-----:R-:W-:Y:S01]  /*0030*/  VIADD R1, R1, 0xffffffe0 ;  /* 0xffffffe001017836 */ /* 0x001fe20000000000 */
[----:B-1----:R-:W2:Y:S02]  /*0040*/  LDG.E R0, desc[UR6][R2.64] ;  /* 0x0000000602007981 */ /* 0x002ea4000c1e1900 */
[----:B--2---:R-:W-:-:S13]  /*0050*/  ISETP.NE.AND P0, PT, R0, 0x50, PT ;  /* 0x000000500000780c */ /* 0x004fda0003f05270 */
[----:B------:R-:W-:Y:S05]  /*0060*/  @P0 EXIT ;  /* 0x000000000000094d */ /* 0x000fea0003800000 */
[----:B------:R-:W2:Y:S01]  /*0070*/  LDG.E.U8 R0, desc[UR6][R2.64+0x5] ;  /* 0x0000050602007981 */ /* 0x000ea2000c1e1100 */
[----:B------:R-:W0:Y:S03]  /*0080*/  LDC.64 R8, c[0x3][RZ] ;  /* 0x00c00000ff087b82 */ /* 0x000e260000000a00 */
[----:B------:R-:W2:Y:S04]  /*0090*/  LDG.E.U8 R29, desc[UR6][R2.64+0x4] ;  /* 0x00000406021d7981 */ /* 0x000ea8000c1e1100 */
[----:B------:R-:W3:Y:S04]  /*00a0*/  LDG.E.U8 R10, desc[UR6][R2.64+0x6] ;  /* 0x00000606020a7981 */ /* 0x000ee8000c1e1100 */
[----:B------:R-:W4:Y:S04]  /*00b0*/  LDG.E.U8 R45, desc[UR6][R2.64+0x7] ;  /* 0x00000706022d7981 */ /* 0x000f28000c1e1100 */
[----:B------:R-:W5:Y:S04]  /*00c0*/  LDG.E.U8 R11, desc[UR6][R2.64+0x9] ;  /* 0x00000906020b7981 */ /* 0x000f68000c1e1100 */
        /* <DEDUP_REMOVED lines=38> */
[----:B------:R-:W5:Y:S01]  /*0330*/  LDG.E.U8 R51, desc[UR6][R2.64+0x26] ;  /* 0x0000260602337981 */ /* 0x000f62000c1e1100 */
[----:B--2---:R-:W-:-:S04]  /*0340*/  IMAD R29, R29, 0x100, R0 ;  /* 0x000001001d1d7824 */ /* 0x004fc800078e0200 */
[----:B---3--:R-:W-:-:S04]  /*0350*/  IMAD R10, R29, 0x100, R10 ;  /* 0x000001001d0a7824 */ /* 0x008fc800078e020a */
[----:B----4-:R-:W-:-:S05]  /*0360*/  IMAD.U32 R45, R10, 0x100, R45 ;  /* 0x000001000a2d7824 */ /* 0x010fca00078e002d */
[----:B0-----:R-:W-:-:S05]  /*0370*/  IADD3 R31, PT, PT, R45, 0x3587272b, R8 ;  /* 0x3587272b2d1f7810 */ /* 0x001fca0007ffe008 */
[C---:B------:R-:W-:Y:S01]  /*0380*/  VIADD R29, R31.reuse, 0x20b68bdf ;  /* 0x20b68bdf1f1d7836 */ /* 0x040fe20000000000 */
[----:B------:R-:W-:Y:S01]  /*0390*/  IADD3 R41, PT, PT, -R31, -0x20b68be0, RZ ;  /* 0xdf4974201f297810 */ /* 0x000fe20007ffe1ff */
[----:B-----5:R-:W-:-:S03]  /*03a0*/  IMAD R36, R32, 0x100, R11 ;  /* 0x0000010020247824 */ /* 0x020fc600078e020b */
[C-C-:B------:R-:W-:Y:S02]  /*03b0*/  SHF.R.W.U32 R0, R29.reuse, 0x6, R29.reuse ;  /* 0x000000061d007819 */ /* 0x140fe40000001e1d */
[C-C-:B------:R-:W-:Y:S02]  /*03c0*/  SHF.R.W.U32 R11, R29.reuse, 0xb, R29.reuse ;  /* 0x0000000b1d0b7819 */ /* 0x140fe40000001e1d */
[C---:B------:R-:W-:Y:S02]  /*03d0*/  SHF.R.W.U32 R10, R29.reuse, 0x19, R29 ;  /* 0x000000191d0a7819 */ /* 0x040fe40000001e1d */
[----:B------:R-:W-:Y:S01]  /*03e0*/  LOP3.LUT R32, R29, 0x510e527f, RZ, 0xc0, !PT ;  /* 0x510e527f1d207812 */ /* 0x000fe200078ec0ff */
[----:B------:R-:W-:Y:S01]  /*03f0*/  IMAD R21, R36, 0x100, R21 ;  /* 0x0000010024157824 */ /* 0x000fe200078e0215 */
[----:B------:R-:W-:Y:S02]  /*0400*/  LOP3.LUT R0, R10, R11, R0, 0x96, !PT ;  /* 0x0000000b0a007212 */ /* 0x000fe400078e9600 */
[----:B------:R-:W-:Y:S01]  /*0410*/  LOP3.LUT R32, R32, 0x9b05688c, R41, 0xf8, !PT ;  /* 0x9b05688c20207812 */ /* 0x000fe200078ef829 */
[----:B------:R-:W0:Y:S01]  /*0420*/  LDC.64 R10, c[0x3][0x8] ;  /* 0x00c00200ff0a7b82 */ /* 0x000e220000000a00 */
[----:B------:R-:W-:-:S02]  /*0430*/  IMAD.U32 R21, R21, 0x100, R28 ;  /* 0x0000010015157824 */ /* 0x000fc400078e001c */
[----:B------:R-:W-:-:S05]  /*0440*/  IADD3 R0, PT, PT, R32, R9, R0 ;  /* 0x0000000920007210 */ /* 0x000fca0007ffe000 */
[----:B------:R-:W-:-:S04]  /*0450*/  IMAD.IADD R28, R21, 0x1, R0 ;  /* 0x00000001151c7824 */ /* 0x000fc800078e0200 */
[C---:B------:R-:W-:Y:S01]  /*0460*/  VIADD R0, R28.reuse, 0x5bf2cd1d ;  /* 0x5bf2cd1d1c007836 */ /* 0x040fe20000000000 */
[----:B------:R-:W-:Y:S01]  /*0470*/  IADD3 R41, PT, PT, -R28, 0x240d32e2, RZ ;  /* 0x240d32e21c297810 */ /* 0x000fe20007ffe1ff */
[----:B------:R-:W-:-:S03]  /*0480*/  IMAD R46, R30, 0x100, R37 ;  /* 0x000001001e2e7824 */ /* 0x000fc600078e0225 */
[C-C-:B------:R-:W-:Y:S02]  /*0490*/  SHF.R.W.U32 R30, R0.reuse, 0x6, R0.reuse ;  /* 0x00000006001e7819 */ /* 0x140fe40000001e00 */
[C-C-:B------:R-:W-:Y:S02]  /*04a0*/  SHF.R.W.U32 R37, R0.reuse, 0xb, R0.reuse ;  /* 0x0000000b00257819 */ /* 0x140fe40000001e00 */
[C---:B------:R-:W-:Y:S02]  /*04b0*/  SHF.R.W.U32 R32, R0.reuse, 0x19, R0 ;  /* 0x0000001900207819 */ /* 0x040fe40000001e00 */
[----:B------:R-:W-:Y:S01]  /*04c0*/  LOP3.LUT R36, R0, R29, RZ, 0xc0, !PT ;  /* 0x0000001d00247212 */ /* 0x000fe200078ec0ff */
[----:B------:R-:W-:Y:S01]  /*04d0*/  IMAD R46, R46, 0x100, R25 ;  /* 0x000001002e2e7824 */ /* 0x000fe200078e0219 */
[----:B------:R-:W-:Y:S02]  /*04e0*/  LOP3.LUT R37, R32, R37, R30, 0x96, !PT ;  /* 0x0000002520257212 */ /* 0x000fe400078e961e */
[----:B------:R-:W-:Y:S01]  /*04f0*/  LOP3.LUT R36, R36, 0x510e527f, R41, 0xf8, !PT ;  /* 0x510e527f24247812 */ /* 0x000fe200078ef829 */
[----:B------:R-:W-:-:S02]  /*0500*/  VIADD R31, R31, 0x83f7318a ;  /* 0x83f7318a1f1f7836 */ /* 0x000fc40000000000 */
[----:B------:R-:W-:Y:S01]  /*0510*/  IMAD.U32 R5, R46, 0x100, R5 ;  /* 0x000001002e057824 */ /* 0x000fe200078e0005 */
[----:B0-----:R-:W-:Y:S02]  /*0520*/  IADD3 R30, PT, PT, R36, R10, R37 ;  /* 0x0000000a241e7210 */ /* 0x001fe40007ffe025 */
[C-C-:B------:R-:W-:Y:S02]  /*0530*/  SHF.R.W.U32 R25, R31.reuse, 0x2, R31.reuse ;  /* 0x000000021f197819 */ /* 0x140fe40000001e1f */
[C-C-:B------:R-:W-:Y:S02]  /*0540*/  SHF.R.W.U32 R32, R31.reuse, 0xd, R31.reuse ;  /* 0x0000000d1f207819 */ /* 0x140fe40000001e1f */
[----:B------:R-:W-:Y:S01]  /*0550*/  SHF.R.W.U32 R36, R31, 0x16, R31 ;  /* 0x000000161f247819 */ /* 0x000fe20000001e1f */
[----:B------:R-:W-:Y:S02]  /*0560*/  IMAD.IADD R30, R5, 0x1, R30 ;  /* 0x00000001051e7824 */ /* 0x000fe400078e021e */
[----:B------:R-:W-:Y:S01]  /*0570*/  IMAD R49, R23, 0x100, R6 ;  /* 0x0000010017317824 */ /* 0x000fe200078e0206 */
[----:B------:R-:W-:-:S02]  /*0580*/  LOP3.LUT R32, R36, R32, R25, 0x96, !PT ;  /* 0x0000002024207212 */ /* 0x000fc400078e9619 */
[----:B------:R-:W-:Y:S01]  /*0590*/  LOP3.LUT R23, R31, 0xd16e48e2, RZ, 0xc0, !PT ;  /* 0xd16e48e21f177812 */ /* 0x000fe200078ec0ff */
[----:B------:R-:W-:-:S03]  /*05a0*/  VIADD R25, R30, 0x566d1711 ;  /* 0x566d17111e197836 */ /* 0x000fc60000000000 */
[----:B------:R-:W-:Y:S02]  /*05b0*/  IADD3 R6, PT, PT, R32, R28, R23 ;  /* 0x0000001c20067210 */ /* 0x000fe40007ffe017 */
[----:B------:R-:W-:Y:S02]  /*05c0*/  IADD3 R47, PT, PT, -R30, -0x566d1712, RZ ;  /* 0xa992e8ee1e2f7810 */ /* 0x000fe40007ffe1ff */
[C-C-:B------:R-:W-:Y:S02]  /*05d0*/  SHF.R.W.U32 R36, R25.reuse, 0x6, R25.reuse ;  /* 0x0000000619247819 */ /* 0x140fe40000001e19 */
[C-C-:B------:R-:W-:Y:S02]  /*05e0*/  SHF.R.W.U32 R37, R25.reuse, 0xb, R25.reuse ;  /* 0x0000000b19257819 */ /* 0x140fe40000001e19 */
[C---:B------:R-:W-:Y:S02]  /*05f0*/  SHF.R.W.U32 R41, R25.reuse, 0x19, R25 ;  /* 0x0000001919297819 */ /* 0x040fe40000001e19 */
[----:B------:R-:W-:Y:S01]  /*0600*/  LOP3.LUT R46, R25, R0, RZ, 0xc0, !PT ;  /* 0x00000000192e7212 */ /* 0x000fe200078ec0ff */
[----:B------:R-:W-:Y:S01]  /*0610*/  VIADD R6, R6, 0x49857fb0 ;  /* 0x49857fb006067836 */ /* 0x000fe20000000000 */
[----:B------:R-:W-:Y:S01]  /*0620*/  LOP3.LUT R36, R41, R37, R36, 0x96, !PT ;  /* 0x0000002529247212 */ /* 0x000fe200078e9624 */
[----:B------:R-:W-:Y:S01]  /*0630*/  IMAD R49, R49, 0x100, R22 ;  /* 0x0000010031317824 */ /* 0x000fe200078e0216 */
[----:B------:R-:W-:-:S02]  /*0640*/  LOP3.LUT R46, R46, R29, R47, 0xf8, !PT ;  /* 0x0000001d2e2e7212 */ /* 0x000fc400078ef82f */
[C-C-:B------:R-:W-:Y:S02]  /*0650*/  SHF.R.W.U32 R22, R6.reuse, 0x2, R6.reuse ;  /* 0x0000000206167819 */ /* 0x140fe40000001e06 */
[----:B------:R-:W-:Y:S01]  /*0660*/  SHF.R.W.U32 R23, R6, 0xd, R6 ;  /* 0x0000000d06177819 */ /* 0x000fe20000001e06 */
[----:B------:R-:W-:Y:S01]  /*0670*/  IMAD.U32 R20, R49, 0x100, R20 ;  /* 0x0000010031147824 */ /* 0x000fe200078e0014 */
[----:B------:R-:W-:Y:S02]  /*0680*/  IADD3 R37, PT, PT, R46, R11, R36 ;  /* 0x0000000b2e257210 */ /* 0x000fe40007ffe024 */
[----:B------:R-:W-:-:S03]  /*0690*/  SHF.R.W.U32 R28, R6, 0x16, R6 ;  /* 0x00000016061c7819 */ /* 0x000fc60000001e06 */
[----:B------:R-:W-:Y:S01]  /*06a0*/  IMAD.IADD R32, R20, 0x1, R37 ;  /* 0x0000000114207824 */ /* 0x000fe200078e0225 */
[----:B------:R-:W-:Y:S02]  /*06b0*/  LOP3.LUT R28, R28, R23, R22, 0x96, !PT ;  /* 0x000000171c1c7212 */ /* 0x000fe400078e9616 */
[----:B------:R-:W0:Y:S01]  /*06c0*/  LDC.64 R22, c[0x3][0x10] ;  /* 0x00c00400ff167b82 */ /* 0x000e220000000a00 */
[----:B------:R-:W-:Y:S01]  /*06d0*/  VIADD R36, R32, 0xbb1838e6 ;  /* 0xbb1838e620247836 */ /* 0x000fe20000000000 */
[----:B------:R-:W-:Y:S01]  /*06e0*/  LOP3.LUT R37, R31, 0x6a09e667, R6, 0xe8, !PT ;  /* 0x6a09e6671f257812 */ /* 0x000fe200078ee806 */
[----:B------:R-:W-:Y:S01]  /*06f0*/  IMAD R24, R24, 0x100, R15 ;  /* 0x0000010018187824 */ /* 0x000fe200078e020f */
[----:B------:R-:W-:Y:S01]  /*0700*/  IADD3 R48, PT, PT, -R32, 0x44e7c719, RZ ;  /* 0x44e7c71920307810 */ /* 0x000fe20007ffe1ff */
[----:B------:R-:W2:Y:S01]  /*0710*/  LDG.E.U8 R15, desc[UR6][R2.64+0x32] ;  /* 0x00003206020f7981 */ /* 0x000ea2000c1e1100 */
[C-C-:B------:R-:W-:Y:S02]  /*0720*/  SHF.R.W.U32 R41, R36.reuse, 0x6, R36.reuse ;  /* 0x0000000624297819 */ /* 0x140fe40000001e24 */
[----:B------:R-:W-:-:S02]  /*0730*/  SHF.R.W.U32 R46, R36, 0xb, R36 ;  /* 0x0000000b242e7819 */ /* 0x000fc40000001e24 */
[----:B------:R-:W-:Y:S02]  /*0740*/  SHF.R.W.U32 R47, R36, 0x19, R36 ;  /* 0x00000019242f7819 */ /* 0x000fe40000001e24 */
[----:B------:R-:W-:Y:S02]  /*0750*/  IADD3 R28, PT, PT, R28, R30, R37 ;  /* 0x0000001e1c1c7210 */ /* 0x000fe40007ffe025 */
[----:B------:R-:W-:Y:S01]  /*0760*/  LOP3.LUT R49, R36, R25, RZ, 0xc0, !PT ;  /* 0x0000001924317212 */ /* 0x000fe200078ec0ff */
[----:B------:R-:W3:Y:S01]  /*0770*/  LDG.E.U8 R30, desc[UR6][R2.64+0x22] ;  /* 0x00002206021e7981 */ /* 0x000ee2000c1e1100 */
[----:B------:R-:W-:Y:S01]  /*0780*/  LOP3.LUT R46, R47, R46, R41, 0x96, !PT ;  /* 0x0000002e2f2e7212 */ /* 0x000fe200078e9629 */
[----:B------:R-:W-:Y:S01]  /*0790*/  VIADD R41, R28, 0x9b05688c ;  /* 0x9b05688c1c297836 */ /* 0x000fe20000000000 */
[----:B------:R-:W-:Y:S01]  /*07a0*/  LOP3.LUT R48, R49, R0, R48, 0xf8, !PT ;  /* 0x0000000031307212 */ /* 0x000fe200078ef830 */
[----:B------:R-:W-:-:S03]  /*07b0*/  IMAD R28, R24, 0x100, R19 ;  /* 0x00000100181c7824 */ /* 0x000fc600078e0213 */
[----:B------:R-:W-:Y:S01]  /*07c0*/  IADD3 R46, PT, PT, R46, R48, R29 ;  /* 0x000000302e2e7210 */ /* 0x000fe20007ffe01d */
[----:B------:R-:W-:Y:S01]  /*07d0*/  IMAD.U32 R39, R28, 0x100, R39 ;  /* 0x000001001c277824 */ /* 0x000fe200078e0027 */
[C---:B------:R-:W-:Y:S01]  /*07e0*/  SHF.R.W.U32 R19, R41.reuse, 0x2, R41 ;  /* 0x0000000229137819 */ /* 0x040fe20000001e29 */
[----:B------:R-:W-:Y:S01]  /*07f0*/  IMAD R17, R18, 0x100, R17 ;  /* 0x0000010012117824 */ /* 0x000fe200078e0211 */
[C-C-:B------:R-:W-:Y:S01]  /*0800*/  SHF.R.W.U32 R24, R41.reuse, 0xd, R41.reuse ;  /* 0x0000000d29187819 */ /* 0x140fe20000001e29 */
[----:B------:R-:W4:Y:S01]  /*0810*/  LDG.E.U8 R28, desc[UR6][R2.64+0x33] ;  /* 0x00003306021c7981 */ /* 0x000f22000c1e1100 */
[----:B------:R-:W-:Y:S02]  /*0820*/  SHF.R.W.U32 R29, R41, 0x16, R41 ;  /* 0x00000016291d7819 */ /* 0x000fe40000001e29 */
[----:B0-----:R-:W-:Y:S02]  /*0830*/  IADD3 R52, PT, PT, R39, R22, R46 ;  /* 0x0000001627347210 */ /* 0x001fe40007ffe02e */
[----:B------:R-:W-:-:S02]  /*0840*/  LOP3.LUT R24, R29, R24, R19, 0x96, !PT ;  /* 0x000000181d187212 */ /* 0x000fc400078e9613 */
[----:B------:R-:W-:-:S04]  /*0850*/  LOP3.LUT R19, R6, R31, R41, 0xe8, !PT ;  /* 0x0000001f06137212 */ /* 0x000fc800078ee829 */
[----:B------:R-:W-:Y:S01]  /*0860*/  IADD3 R24, PT, PT, R24, R32, R19 ;  /* 0x0000002018187210 */ /* 0x000fe20007ffe013 */
[----:B------:R-:W-:Y:S02]  /*0870*/  IMAD.IADD R19, R31, 0x1, R52 ;  /* 0x000000011f137824 */ /* 0x000fe400078e0234 */
[----:B------:R-:W-:Y:S02]  /*0880*/  IMAD R37, R17, 0x100, R4 ;  /* 0x0000010011257824 */ /* 0x000fe400078e0204 */
[----:B------:R-:W-:Y:S01]  /*0890*/  VIADD R4, R24, 0x510e527f ;  /* 0x510e527f18047836 */ /* 0x000fe20000000000 */
[C-C-:B------:R-:W-:Y:S02]  /*08a0*/  SHF.R.W.U32 R29, R19.reuse, 0x6, R19.reuse ;  /* 0x00000006131d7819 */ /* 0x140fe40000001e13 */
[C-C-:B------:R-:W-:Y:S02]  /*08b0*/  SHF.R.W.U32 R32, R19.reuse, 0xb, R19.reuse ;  /* 0x0000000b13207819 */ /* 0x140fe40000001e13 */
[----:B------:R-:W-:-:S02]  /*08c0*/  SHF.R.W.U32 R31, R19, 0x19, R19 ;  /* 0x00000019131f7819 */ /* 0x000fc40000001e13 */
[C-C-:B------:R-:W-:Y:S02]  /*08d0*/  SHF.R.W.U32 R18, R4.reuse, 0xd, R4.reuse ;  /* 0x0000000d04127819 */ /* 0x140fe40000001e04 */
[----:B------:R-:W-:Y:S02]  /*08e0*/  LOP3.LUT R31, R31, R32, R29, 0x96, !PT ;  /* 0x000000201f1f7212 */ /* 0x000fe400078e961d */
[C-C-:B------:R-:W-:Y:S02]  /*08f0*/  SHF.R.W.U32 R17, R4.reuse, 0x2, R4.reuse ;  /* 0x0000000204117819 */ /* 0x140fe40000001e04 */
[----:B------:R-:W-:Y:S02]  /*0900*/  SHF.R.W.U32 R24, R4, 0x16, R4 ;  /* 0x0000001604187819 */ /* 0x000fe40000001e04 */
[----:B------:R-:W-:Y:S01]  /*0910*/  LOP3.LUT R32, R25, R19, R36, 0xb8, !PT ;  /* 0x0000001319207212 */ /* 0x000fe200078eb824 */
[----:B------:R-:W-:Y:S01]  /*0920*/  IMAD.U32 R16, R37, 0x100, R16 ;  /* 0x0000010025107824 */ /* 0x000fe200078e0010 */
[----:B------:R-:W-:-:S02]  /*0930*/  LOP3.LUT R29, R24, R18, R17, 0x96, !PT ;  /* 0x00000012181d7212 */ /* 0x000fc400078e9611 */
[----:B------:R-:W-:Y:S01]  /*0940*/  IADD3 R37, PT, PT, R31, R32, R0 ;  /* 0x000000201f257210 */ /* 0x000fe20007ffe000 */
[----:B------:R-:W5:Y:S04]  /*0950*/  LDG.E.U8 R18, desc[UR6][R2.64+0x35] ;  /* 0x0000350602127981 */ /* 0x000f68000c1e1100 */
[----:B------:R-:W5:Y:S04]  /*0960*/  LDG.E.U8 R31, desc[UR6][R2.64+0x34] ;  /* 0x00003406021f7981 */ /* 0x000f68000c1e1100 */
[----:B------:R-:W5:Y:S01]  /*0970*/  LDG.E.U8 R32, desc[UR6][R2.64+0x36] ;  /* 0x0000360602207981 */ /* 0x000f62000c1e1100 */
[----:B------:R-:W-:-:S02]  /*0980*/  IADD3 R37, PT, PT, R16, R23, R37 ;  /* 0x0000001710257210 */ /* 0x000fc40007ffe025 */
[----:B------:R-:W-:Y:S02]  /*0990*/  LOP3.LUT R24, R41, R6, R4, 0xe8, !PT ;  /* 0x0000000629187212 */ /* 0x000fe400078ee804 */
[C---:B------:R-:W-:Y:S01]  /*09a0*/  SHF.R.W.U32 R46, R21.reuse, 0x7, R21 ;  /* 0x00000007152e7819 */ /* 0x040fe20000001e15 */
[----:B------:R-:W-:Y:S01]  /*09b0*/  IMAD.IADD R6, R6, 0x1, R37 ;  /* 0x0000000106067824 */ /* 0x000fe200078e0225 */
[--C-:B------:R-:W-:Y:S02]  /*09c0*/  SHF.R.W.U32 R17, R21, 0x12, R21.reuse ;  /* 0x0000001215117819 */ /* 0x100fe40000001e15 */
[----:B------:R-:W-:Y:S02]  /*09d0*/  SHF.R.U32.HI R0, RZ, 0x3, R21 ;  /* 0x00000003ff007819 */ /* 0x000fe40000011615 */
[----:B------:R-:W-:Y:S02]  /*09e0*/  IADD3 R52, PT, PT, R29, R52, R24 ;  /* 0x000000341d347210 */ /* 0x000fe40007ffe018 */
[----:B------:R-:W-:-:S02]  /*09f0*/  LOP3.LUT R46, R17, R0, R46, 0x96, !PT ;  /* 0x00000000112e7212 */ /* 0x000fc400078e962e */
[C-C-:B------:R-:W-:Y:S01]  /*0a00*/  SHF.R.W.U32 R47, R6.reuse, 0x6, R6.reuse ;  /* 0x00000006062f7819 */ /* 0x140fe20000001e06 */
[----:B------:R-:W5:Y:S01]  /*0a10*/  LDG.E.U8 R17, desc[UR6][R2.64+0x24] ;  /* 0x0000240602117981 */ /* 0x000f62000c1e1100 */
[C-C-:B------:R-:W-:Y:S02]  /*0a20*/  SHF.R.W.U32 R48, R6.reuse, 0xb, R6.reuse ;  /* 0x0000000b06307819 */ /* 0x140fe40000001e06 */
[----:B------:R-:W-:Y:S02]  /*0a30*/  SHF.R.W.U32 R49, R6, 0x19, R6 ;  /* 0x0000001906317819 */ /* 0x000fe40000001e06 */
[C-C-:B------:R-:W-:Y:S02]  /*0a40*/  SHF.R.W.U32 R0, R52.reuse, 0x2, R52.reuse ;  /* 0x0000000234007819 */ /* 0x140fe40000001e34 */
[C-C-:B------:R-:W-:Y:S02]  /*0a50*/  SHF.R.W.U32 R29, R52.reuse, 0xd, R52.reuse ;  /* 0x0000000d341d7819 */ /* 0x140fe40000001e34 */
[----:B------:R-:W-:-:S02]  /*0a60*/  SHF.R.W.U32 R24, R52, 0x16, R52 ;  /* 0x0000001634187819 */ /* 0x000fc40000001e34 */
[----:B------:R-:W-:Y:S02]  /*0a70*/  LOP3.LUT R48, R49, R48, R47, 0x96, !PT ;  /* 0x0000003031307212 */ /* 0x000fe400078e962f */
[----:B------:R-:W-:Y:S02]  /*0a80*/  LOP3.LUT R0, R24, R29, R0, 0x96, !PT ;  /* 0x0000001d18007212 */ /* 0x000fe400078e9600 */
[----:B------:R-:W-:Y:S02]  /*0a90*/  LOP3.LUT R47, R4, R41, R52, 0xe8, !PT ;  /* 0x00000029042f7212 */ /* 0x000fe400078ee834 */
[----:B------:R-:W-:Y:S02]  /*0aa0*/  LOP3.LUT R29, R36, R6, R19, 0xb8, !PT ;  /* 0x00000006241d7212 */ /* 0x000fe400078eb813 */
[----:B------:R-:W-:Y:S02]  /*0ab0*/  IADD3 R47, PT, PT, R0, R37, R47 ;  /* 0x00000025002f7210 */ /* 0x000fe40007ffe02f */
[----:B------:R-:W5:Y:S01]  /*0ac0*/  LDG.E.U8 R37, desc[UR6][R2.64+0x27] ;  /* 0x0000270602257981 */ /* 0x000f62000c1e1100 */
[----:B------:R-:W-:-:S02]  /*0ad0*/  IADD3 R29, PT, PT, R48, R29, R25 ;  /* 0x0000001d301d7210 */ /* 0x000fc40007ffe019 */
[----:B------:R-:W0:Y:S01]  /*0ae0*/  LDC.64 R24, c[0x3][0x18] ;  /* 0x00c00600ff187b82 */ /* 0x000e220000000a00 */
[C-C-:B------:R-:W-:Y:S02]  /*0af0*/  SHF.R.W.U32 R0, R5.reuse, 0x7, R5.reuse ;  /* 0x0000000705007819 */ /* 0x140fe40000001e05 */
[--C-:B------:R-:W-:Y:S02]  /*0b00*/  SHF.R.W.U32 R49, R5, 0x12, R5.reuse ;  /* 0x0000001205317819 */ /* 0x100fe40000001e05 */
[----:B------:R-:W-:Y:S01]  /*0b10*/  SHF.R.U32.HI R48, RZ, 0x3, R5 ;  /* 0x00000003ff307819 */ /* 0x000fe20000011605 */
[----:B------:R-:W-:Y:S01]  /*0b20*/  IMAD R50, R44, 0x100, R27 ;  /* 0x000001002c327824 */ /* 0x000fe200078e021b */
[C---:B------:R-:W-:Y:S02]  /*0b30*/  SHF.R.W.U32 R27, R20.reuse, 0x7, R20 ;  /* 0x00000007141b7819 */ /* 0x040fe40000001e14 */
[----:B------:R-:W-:Y:S02]  /*0b40*/  LOP3.LUT R0, R49, R48, R0, 0x96, !PT ;  /* 0x0000003031007212 */ /* 0x000fe400078e9600 */
[--C-:B------:R-:W-:Y:S01]  /*0b50*/  SHF.R.W.U32 R44, R20, 0x12, R20.reuse ;  /* 0x00000012142c7819 */ /* 0x100fe20000001e14 */
[----:B------:R-:W-:Y:S01]  /*0b60*/  IMAD R50, R50, 0x100, R7 ;  /* 0x0000010032327824 */ /* 0x000fe200078e0207 */
[----:B------:R-:W-:Y:S01]  /*0b70*/  SHF.R.U32.HI R48, RZ, 0x3, R20 ;  /* 0x00000003ff307819 */ /* 0x000fe20000011614 */
[----:B------:R-:W5:Y:S01]  /*0b80*/  LDG.E.U8 R49, desc[UR6][R2.64+0x3e] ;  /* 0x00003e0602317981 */ /* 0x000f62000c1e1100 */
[----:B------:R-:W-:-:S02]  /*0b90*/  SHF.R.W.U32 R7, R47, 0xd, R47 ;  /* 0x0000000d2f077819 */ /* 0x000fc40000001e2f */
[----:B------:R-:W-:Y:S02]  /*0ba0*/  LOP3.LUT R27, R44, R48, R27, 0x96, !PT ;  /* 0x000000302c1b7212 */ /* 0x000fe400078e961b */
[C-C-:B------:R-:W-:Y:S02]  /*0bb0*/  SHF.R.W.U32 R44, R47.reuse, 0x2, R47.reuse ;  /* 0x000000022f2c7819 */ /* 0x140fe40000001e2f */
[----:B------:R-:W-:Y:S01]  /*0bc0*/  SHF.R.W.U32 R48, R47, 0x16, R47 ;  /* 0x000000162f307819 */ /* 0x000fe20000001e2f */
[----:B------:R-:W-:Y:S02]  /*0bd0*/  IMAD.U32 R33, R50, 0x100, R33 ;  /* 0x0000010032217824 */ /* 0x000fe400078e0021 */
[----:B------:R-:W5:Y:S01]  /*0be0*/  LDG.E.U8 R50, desc[UR6][R2.64+0x3c] ;  /* 0x00003c0602327981 */ /* 0x000f62000c1e1100 */
[----:B------:R-:W-:-:S03]  /*0bf0*/  LOP3.LUT R44, R48, R7, R44, 0x96, !PT ;  /* 0x00000007302c7212 */ /* 0x000fc600078e962c */
[----:B------:R-:W5:Y:S01]  /*0c00*/  LDG.E.U8 R7, desc[UR6][R2.64+0x3d] ;  /* 0x00003d0602077981 */ /* 0x000f62000c1e1100 */
[----:B0-----:R-:W-:Y:S01]  /*0c10*/  IADD3 R29, PT, PT, R33, R24, R29 ;  /* 0x00000018211d7210 */ /* 0x001fe20007ffe01d */
[----:B------:R-:W-:Y:S02]  /*0c20*/  IMAD R59, R43, 0x100, R42 ;  /* 0x000001002b3b7824 */ /* 0x000fe400078e022a */
[----:B------:R-:W5:Y:S02]  /*0c30*/  LDG.E.U8 R48, desc[UR6][R2.64+0x3f] ;  /* 0x00003f0602307981 */ /* 0x000f64000c1e1100 */
[----:B------:R-:W-:-:S05]  /*0c40*/  IMAD.IADD R41, R41, 0x1, R29 ;  /* 0x0000000129297824 */ /* 0x000fca00078e021d */
[C-C-:B------:R-:W-:Y:S02]  /*0c50*/  SHF.R.W.U32 R43, R41.reuse, 0x19, R41.reuse ;  /* 0x00000019292b7819 */ /* 0x140fe40000001e29 */
[C-C-:B------:R-:W-:Y:S02]  /*0c60*/  SHF.R.W.U32 R55, R41.reuse, 0x6, R41.reuse ;  /* 0x0000000629377819 */ /* 0x140fe40000001e29 */
[----:B------:R-:W-:Y:S01]  /*0c70*/  SHF.R.W.U32 R42, R41, 0xb, R41 ;  /* 0x0000000b292a7819 */ /* 0x000fe20000001e29 */
[----:B------:R-:W-:Y:S02]  /*0c80*/  IMAD R59, R59, 0x100, R40 ;  /* 0x000001003b3b7824 */ /* 0x000fe400078e0228 */
[----:B------:R-:W5:Y:S01]  /*0c90*/  LDG.E.U8 R40, desc[UR6][R2.64+0x39] ;  /* 0x0000390602287981 */ /* 0x000f62000c1e1100 */
[----:B------:R-:W-:-:S03]  /*0ca0*/  LOP3.LUT R55, R43, R42, R55, 0x96, !PT ;  /* 0x0000002a2b377212 */ /* 0x000fc600078e9637 */
[----:B------:R-:W5:Y:S04]  /*0cb0*/  LDG.E.U8 R43, desc[UR6][R2.64+0x38] ;  /* 0x00003806022b7981 */ /* 0x000f68000c1e1100 */
[----:B------:R-:W5:Y:S01]  /*0cc0*/  LDG.E.U8 R42, desc[UR6][R2.64+0x3a] ;  /* 0x00003a06022a7981 */ /* 0x000f62000c1e1100 */
[----:B------:R-:W-:-:S03]  /*0cd0*/  IMAD R13, R34, 0x100, R13 ;  /* 0x00000100220d7824 */ /* 0x000fc600078e020d */
[----:B------:R-:W5:Y:S01]  /*0ce0*/  LDG.E.U8 R34, desc[UR6][R2.64+0x3b] ;  /* 0x00003b0602227981 */ /* 0x000f62000c1e1100 */
[----:B------:R-:W-:-:S03]  /*0cf0*/  IMAD R13, R13, 0x100, R12 ;  /* 0x000001000d0d7824 */ /* 0x000fc600078e020c */
[----:B------:R-:W5:Y:S01]  /*0d00*/  LDG.E.U8 R12, desc[UR6][R2.64+0x40] ;  /* 0x00004006020c7981 */ /* 0x000f62000c1e1100 */
[----:B------:R-:W-:-:S03]  /*0d10*/  IMAD.U32 R26, R13, 0x100, R26 ;  /* 0x000001000d1a7824 */ /* 0x000fc600078e001a */
[----:B------:R-:W5:Y:S01]  /*0d20*/  LDG.E.U8 R13, desc[UR6][R2.64+0x41] ;  /* 0x00004106020d7981 */ /* 0x000f62000c1e1100 */
[----:B------:R-:W-:-:S03]  /*0d30*/  IMAD R60, R38, 0x100, R35 ;  /* 0x00000100263c7824 */ /* 0x000fc600078e0223 */
[----:B------:R-:W5:Y:S04]  /*0d40*/  LDG.E.U8 R35, desc[UR6][R2.64+0x42] ;  /* 0x0000420602237981 */ /* 0x000f68000c1e1100 */
[----:B------:R0:W5:Y:S01]  /*0d50*/  LDG.E.U8 R38, desc[UR6][R2.64+0x43] ;  /* 0x0000430602267981 */ /* 0x000162000c1e1100 */
[----:B------:R-:W-:Y:S02]  /*0d60*/  IMAD.U32 R14, R59, 0x100, R14 ;  /* 0x000001003b0e7824 */ /* 0x000fe400078e000e */
[----:B------:R-:W-:-:S03]  /*0d70*/  IMAD R59, R58, 0x100, R57 ;  /* 0x000001003a3b7824 */ /* 0x000fc600078e0239 */
[--C-:B------:R-:W-:Y:S02]  /*0d80*/  SHF.R.W.U32 R58, R14, 0x12, R14.reuse ;  /* 0x000000120e3a7819 */ /* 0x100fe40000001e0e */
[----:B------:R-:W-:Y:S02]  /*0d90*/  SHF.R.U32.HI R57, RZ, 0x3, R14 ;  /* 0x00000003ff397819 */ /* 0x000fe4000001160e */
[--C-:B0-----:R-:W-:Y:S02]  /*0da0*/  SHF.R.W.U32 R3, R26, 0x12, R26.reuse ;  /* 0x000000121a037819 */ /* 0x101fe40000001e1a */
[----:B------:R-:W-:Y:S01]  /*0db0*/  SHF.R.U32.HI R2, RZ, 0x3, R26 ;  /* 0x00000003ff027819 */ /* 0x000fe2000001161a */
[----:B--2---:R-:W-:Y:S01]  /*0dc0*/  IMAD R61, R60, 0x100, R15 ;  /* 0x000001003c3d7824 */ /* 0x004fe200078e020f */
[----:B------:R-:W-:-:S04]  /*0dd0*/  SHF.R.W.U32 R15, R14, 0x7, R14 ;  /* 0x000000070e0f7819 */ /* 0x000fc80000001e0e */
[----:B------:R-:W-:Y:S02]  /*0de0*/  LOP3.LUT R15, R58, R57, R15, 0x96, !PT ;  /* 0x000000393a0f7212 */ /* 0x000fe400078e960f */
[----:B------:R-:W-:Y:S01]  /*0df0*/  LOP3.LUT R57, R19, R41, R6, 0xb8, !PT ;  /* 0x0000002913397212 */ /* 0x000fe200078eb806 */
[----:B---3--:R-:W-:-:S03]  /*0e00*/  IMAD R59, R59, 0x100, R30 ;  /* 0x000001003b3b7824 */ /* 0x008fc600078e021e */
[----:B------:R-:W-:Y:S02]  /*0e10*/  IADD3 R57, PT, PT, R55, R57, R36 ;  /* 0x0000003937397210 */ /* 0x000fe40007ffe024 */
[----:B------:R-:W-:Y:S01]  /*0e20*/  SHF.R.W.U32 R36, R26, 0x7, R26 ;  /* 0x000000071a247819 */ /* 0x000fe20000001e1a */
[----:B------:R-:W-:Y:S01]  /*0e30*/  IMAD.U32 R30, R59, 0x100, R56 ;  /* 0x000001003b1e7824 */ /* 0x000fe200078e0038 */
[----:B------:R-:W-:Y:S02]  /*0e40*/  LOP3.LUT R55, R52, R4, R47, 0xe8, !PT ;  /* 0x0000000434377212 */ /* 0x000fe400078ee82f */
[----:B------:R-:W-:Y:S02]  /*0e50*/  LOP3.LUT R36, R3, R2, R36, 0x96, !PT ;  /* 0x0000000203247212 */ /* 0x000fe400078e9624 */
[----:B------:R-:W-:Y:S01]  /*0e60*/  IADD3 R3, PT, PT, R30, R25, R57 ;  /* 0x000000191e037210 */ /* 0x000fe20007ffe039 */
[----:B----4-:R-:W-:Y:S01]  /*0e70*/  IMAD.U32 R28, R61, 0x100, R28 ;  /* 0x000001003d1c7824 */ /* 0x010fe200078e001c */
[----:B------:R-:W-:-:S03]  /*0e80*/  IADD3 R44, PT, PT, R44, R29, R55 ;  /* 0x0000001d2c2c7210 */ /* 0x000fc60007ffe037 */
[----:B------:R-:W-:Y:S01]  /*0e90*/  IMAD.IADD R4, R4, 0x1, R3 ;  /* 0x0000000104047824 */ /* 0x000fe200078e0203 */
[C-C-:B------:R-:W-:Y:S02]  /*0ea0*/  SHF.R.W.U32 R29, R28.reuse, 0x7, R28.reuse ;  /* 0x000000071c1d7819 */ /* 0x140fe40000001e1c */
[--C-:B------:R-:W-:Y:S02]  /*0eb0*/  SHF.R.W.U32 R2, R28, 0x12, R28.reuse ;  /* 0x000000121c027819 */ /* 0x100fe40000001e1c */
[----:B------:R-:W-:Y:S02]  /*0ec0*/  SHF.R.U32.HI R55, RZ, 0x3, R28 ;  /* 0x00000003ff377819 */ /* 0x000fe4000001161c */
[--C-:B------:R-:W-:Y:S02]  /*0ed0*/  SHF.R.W.U32 R56, R4, 0x19, R4.reuse ;  /* 0x0000001904387819 */ /* 0x100fe40000001e04 */
[----:B------:R-:W-:Y:S02]  /*0ee0*/  LOP3.LUT R29, R2, R55, R29, 0x96, !PT ;  /* 0x00000037021d7212 */ /* 0x000fe400078e961d */
[----:B------:R-:W-:-:S02]  /*0ef0*/  SHF.R.W.U32 R2, R4, 0x6, R4 ;  /* 0x0000000604027819 */ /* 0x000fc40000001e04 */
[----:B------:R-:W-:-:S04]  /*0f00*/  SHF.R.W.U32 R55, R4, 0xb, R4 ;  /* 0x0000000b04377819 */ /* 0x000fc80000001e04 */
[----:B------:R-:W-:Y:S02]  /*0f10*/  LOP3.LUT R2, R56, R55, R2, 0x96, !PT ;  /* 0x0000003738027212 */ /* 0x000fe400078e9602 */
[----:B------:R-:W-:-:S04]  /*0f20*/  LOP3.LUT R55, R6, R4, R41, 0xb8, !PT ;  /* 0x0000000406377212 */ /* 0x000fc800078eb829 */
[----:B------:R-:W-:Y:S01]  /*0f30*/  IADD3 R55, PT, PT, R2, R55, R19 ;  /* 0x0000003702377210 */ /* 0x000fe20007ffe013 */
[----:B-----5:R-:W-:-:S04]  /*0f40*/  IMAD R31, R31, 0x100, R18 ;  /* 0x000001001f1f7824 */ /* 0x020fc800078e0212 */
[----:B------:R-:W-:-:S04]  /*0f50*/  IMAD R18, R31, 0x100, R32 ;  /* 0x000001001f127824 */ /* 0x000fc800078e0220 */
[----:B------:R-:W-:Y:S02]  /*0f60*/  IMAD.U32 R31, R18, 0x100, R53 ;  /* 0x00000100121f7824 */ /* 0x000fe400078e0035 */
[----:B------:R-:W0:Y:S01]  /*0f70*/  LDC.64 R18, c[0x3][0x20] ;  /* 0x00c00800ff127b82 */ /* 0x000e220000000a00 */
[C-C-:B------:R-:W-:Y:S02]  /*0f80*/  SHF.R.W.U32 R32, R39.reuse, 0x7, R39.reuse ;  /* 0x0000000727207819 */ /* 0x140fe40000001e27 */
[--C-:B------:R-:W-:Y:S02]  /*0f90*/  SHF.R.W.U32 R57, R39, 0x12, R39.reuse ;  /* 0x0000001227397819 */ /* 0x100fe40000001e27 */
[----:B------:R-:W-:Y:S02]  /*0fa0*/  SHF.R.U32.HI R2, RZ, 0x3, R39 ;  /* 0x00000003ff027819 */ /* 0x000fe40000011627 */
[----:B------:R-:W-:Y:S01]  /*0fb0*/  SHF.R.U32.HI R53, RZ, 0x3, R31 ;  /* 0x00000003ff357819 */ /* 0x000fe2000001161f */
[----:B------:R-:W-:Y:S01]  /*0fc0*/  IMAD R54, R17, 0x100, R54 ;  /* 0x0000010011367824 */ /* 0x000fe200078e0236 */
[----:B------:R-:W-:-:S02]  /*0fd0*/  LOP3.LUT R32, R57, R2, R32, 0x96, !PT ;  /* 0x0000000239207212 */ /* 0x000fc400078e9620 */
[C---:B------:R-:W-:Y:S01]  /*0fe0*/  SHF.R.W.U32 R17, R31.reuse, 0x7, R31 ;  /* 0x000000071f117819 */ /* 0x040fe20000001e1f */
[----:B------:R-:W-:Y:S01]  /*0ff0*/  IMAD R54, R54, 0x100, R51 ;  /* 0x0000010036367824 */ /* 0x000fe200078e0233 */
[----:B------:R-:W-:Y:S02]  /*1000*/  SHF.R.W.U32 R2, R31, 0x12, R31 ;  /* 0x000000121f027819 */ /* 0x000fe40000001e1f */
[--C-:B------:R-:W-:Y:S02]  /*1010*/  SHF.R.W.U32 R51, R16, 0x12, R16.reuse ;  /* 0x0000001210337819 */ /* 0x100fe40000001e10 */
[----:B------:R-:W-:Y:S02]  /*1020*/  LOP3.LUT R17, R2, R53, R17, 0x96, !PT ;  /* 0x0000003502117212 */ /* 0x000fe400078e9611 */
[--C-:B------:R-:W-:Y:S02]  /*1030*/  SHF.R.W.U32 R2, R16, 0x7, R16.reuse ;  /* 0x0000000710027819 */ /* 0x100fe40000001e10 */
[----:B------:R-:W-:-:S04]  /*1040*/  SHF.R.U32.HI R53, RZ, 0x3, R16 ;  /* 0x00000003ff357819 */ /* 0x000fc80000011610 */
[----:B------:R-:W-:Y:S01]  /*1050*/  LOP3.LUT R2, R51, R53, R2, 0x96, !PT ;  /* 0x0000003533027212 */ /* 0x000fe200078e9602 */
[----:B------:R-:W-:Y:S01]  /*1060*/  IMAD.U32 R37, R54, 0x100, R37 ;  /* 0x0000010036257824 */ /* 0x000fe200078e0025 */
[C-C-:B------:R-:W-:Y:S02]  /*1070*/  SHF.R.W.U32 R51, R44.reuse, 0x2, R44.reuse ;  /* 0x000000022c337819 */ /* 0x140fe40000001e2c */
[C-C-:B------:R-:W-:Y:S02]  /*1080*/  SHF.R.W.U32 R54, R44.reuse, 0xd, R44.reuse ;  /* 0x0000000d2c367819 */ /* 0x140fe40000001e2c */
[----:B------:R-:W-:Y:S02]  /*1090*/  SHF.R.W.U32 R53, R44, 0x16, R44 ;  /* 0x000000162c357819 */ /* 0x000fe40000001e2c */
[----:B0-----:R-:W-:Y:S02]  /*10a0*/  IADD3 R55, PT, PT, R37, R18, R55 ;  /* 0x0000001225377210 */ /* 0x001fe40007ffe037 */
[----:B------:R-:W-:-:S02]  /*10b0*/  LOP3.LUT R54, R53, R54, R51, 0x96, !PT ;  /* 0x0000003635367212 */ /* 0x000fc400078e9633 */
[----:B------:R-:W-:Y:S01]  /*10c0*/  LOP3.LUT R53, R47, R52, R44, 0xe8, !PT ;  /* 0x000000342f357212 */ /* 0x000fe200078ee82c */
[----:B------:R-:W-:-:S03]  /*10d0*/  IMAD.IADD R51, R52, 0x1, R55 ;  /* 0x0000000134337824 */ /* 0x000fc600078e0237 */
[----:B------:R-:W-:Y:S02]  /*10e0*/  IADD3 R53, PT, PT, R54, R3, R53 ;  /* 0x0000000336357210 */ /* 0x000fe40007ffe035 */
[C-C-:B------:R-:W-:Y:S02]  /*10f0*/  SHF.R.W.U32 R3, R51.reuse, 0x6, R51.reuse ;  /* 0x0000000633037819 */ /* 0x140fe40000001e33 */
[C-C-:B------:R-:W-:Y:S02]  /*1100*/  SHF.R.W.U32 R52, R51.reuse, 0xb, R51.reuse ;  /* 0x0000000b33347819 */ /* 0x140fe40000001e33 */
[----:B------:R-:W-:-:S04]  /*1110*/  SHF.R.W.U32 R54, R51, 0x19, R51 ;  /* 0x0000001933367819 */ /* 0x000fc80000001e33 */
[----:B------:R-:W-:Y:S02]  /*1120*/  LOP3.LUT R3, R54, R52, R3, 0x96, !PT ;  /* 0x0000003436037212 */ /* 0x000fe400078e9603 */
[----:B------:R-:W-:Y:S01]  /*1130*/  LOP3.LUT R52, R41, R51, R4, 0xb8, !PT ;  /* 0x0000003329347212 */ /* 0x000fe200078eb804 */
[----:B------:R-:W-:-:S03]  /*1140*/  IMAD R50, R50, 0x100, R7 ;  /* 0x0000010032327824 */ /* 0x000fc600078e0207 */
[----:B------:R-:W-:Y:S02]  /*1150*/  IADD3 R52, PT, PT, R3, R52, R6 ;  /* 0x0000003403347210 */ /* 0x000fe40007ffe006 */
[C-C-:B------:R-:W-:Y:S02]  /*1160*/  SHF.R.W.U32 R6, R53.reuse, 0xd, R53.reuse ;  /* 0x0000000d35067819 */ /* 0x140fe40000001e35 */
[C-C-:B------:R-:W-:Y:S02]  /*1170*/  SHF.R.W.U32 R7, R53.reuse, 0x16, R53.reuse ;  /* 0x0000001635077819 */ /* 0x140fe40000001e35 */
[----:B------:R-:W-:Y:S02]  /*1180*/  SHF.R.W.U32 R3, R53, 0x2, R53 ;  /* 0x0000000235037819 */ /* 0x000fe40000001e35 */
[----:B------:R-:W-:Y:S02]  /*1190*/  IADD3 R52, PT, PT, R14, R19, R52 ;  /* 0x000000130e347210 */ /* 0x000fe40007ffe034 */
[----:B------:R-:W-:-:S02]  /*11a0*/  LOP3.LUT R54, R7, R6, R3, 0x96, !PT ;  /* 0x0000000607367212 */ /* 0x000fc400078e9603 */
[----:B------:R-:W0:Y:S01]  /*11b0*/  LDC.64 R6, c[0x3][0x28] ;  /* 0x00c00a00ff067b82 */ /* 0x000e220000000a00 */
[----:B------:R-:W-:Y:S01]  /*11c0*/  IMAD R49, R50, 0x100, R49 ;  /* 0x0000010032317824 */ /* 0x000fe200078e0231 */
[----:B------:R-:W-:Y:S01]  /*11d0*/  LOP3.LUT R3, R44, R47, R53, 0xe8, !PT ;  /* 0x0000002f2c037212 */ /* 0x000fe200078ee835 */
[----:B------:R-:W-:Y:S01]  /*11e0*/  IMAD.IADD R50, R47, 0x1, R52 ;  /* 0x000000012f327824 */ /* 0x000fe200078e0234 */
[----:B------:R-:W-:Y:S01]  /*11f0*/  IADD3 R61, PT, PT, R14, R45, R46 ;  /* 0x0000002d0e3d7210 */ /* 0x000fe20007ffe02e */
[----:B------:R-:W-:Y:S01]  /*1200*/  IMAD.SHL.U32 R45, R49, 0x100, RZ ;  /* 0x00000100312d7824 */ /* 0x000fe200078e00ff */
[----:B------:R-:W-:Y:S02]  /*1210*/  IADD3 R46, PT, PT, R54, R55, R3 ;  /* 0x00000037362e7210 */ /* 0x000fe40007ffe003 */
[--C-:B------:R-:W-:Y:S01]  /*1220*/  SHF.R.W.U32 R47, R50, 0x6, R50.reuse ;  /* 0x00000006322f7819 */ /* 0x100fe20000001e32 */
[----:B------:R-:W-:Y:S01]  /*1230*/  IMAD.IADD R3, R48, 0x1, R45 ;  /* 0x0000000130037824 */ /* 0x000fe200078e022d */
[----:B------:R-:W-:-:S02]  /*1240*/  SHF.R.W.U32 R54, R50, 0xb, R50 ;  /* 0x0000000b32367819 */ /* 0x000fc40000001e32 */
[----:B------:R-:W-:Y:S01]  /*1250*/  SHF.R.W.U32 R49, R50, 0x19, R50 ;  /* 0x0000001932317819 */ /* 0x000fe20000001e32 */
[----:B------:R-:W-:Y:S01]  /*1260*/  IMAD R55, R43, 0x100, R40 ;  /* 0x000001002b377824 */ /* 0x000fe200078e0228 */
[----:B------:R-:W-:Y:S02]  /*1270*/  SHF.R.U32.HI R45, RZ, 0xa, R45 ;  /* 0x0000000aff2d7819 */ /* 0x000fe4000001162d */
[----:B------:R-:W-:Y:S02]  /*1280*/  LOP3.LUT R54, R49, R54, R47, 0x96, !PT ;  /* 0x0000003631367212 */ /* 0x000fe400078e962f */
[C-C-:B------:R-:W-:Y:S02]  /*1290*/  SHF.R.W.U32 R40, R3.reuse, 0x11, R3.reuse ;  /* 0x0000001103287819 */ /* 0x140fe40000001e03 */
[----:B------:R-:W-:Y:S02]  /*12a0*/  SHF.R.W.U32 R43, R3, 0x13, R3 ;  /* 0x00000013032b7819 */ /* 0x000fe40000001e03 */
[----:B------:R-:W-:-:S02]  /*12b0*/  LOP3.LUT R47, R4, R50, R51, 0xb8, !PT ;  /* 0x00000032042f7212 */ /* 0x000fc400078eb833 */
[----:B------:R-:W-:Y:S02]  /*12c0*/  IADD3 R27, PT, PT, R28, R5, R27 ;  /* 0x000000051c1b7210 */ /* 0x000fe40007ffe01b */
[----:B------:R-:W-:Y:S02]  /*12d0*/  LOP3.LUT R40, R43, R45, R40, 0x96, !PT ;  /* 0x0000002d2b287212 */ /* 0x000fe400078e9628 */
[----:B------:R-:W-:Y:S01]  /*12e0*/  IADD3 R5, PT, PT, R54, R47, R41 ;  /* 0x0000002f36057210 */ /* 0x000fe20007ffe029 */
[----:B------:R-:W-:Y:S01]  /*12f0*/  IMAD R55, R55, 0x100, R42 ;  /* 0x0000010037377824 */ /* 0x000fe200078e022a */
[--C-:B------:R-:W-:Y:S01]  /*1300*/  SHF.R.W.U32 R41, R46, 0x2, R46.reuse ;  /* 0x000000022e297819 */ /* 0x100fe20000001e2e */
[----:B------:R-:W-:Y:S01]  /*1310*/  IMAD.IADD R61, R40, 0x1, R61 ;  /* 0x00000001283d7824 */ /* 0x000fe200078e023d */
[C-C-:B------:R-:W-:Y:S02]  /*1320*/  SHF.R.W.U32 R42, R46.reuse, 0xd, R46.reuse ;  /* 0x0000000d2e2a7819 */ /* 0x140fe40000001e2e */
[----:B------:R-:W-:-:S02]  /*1330*/  SHF.R.W.U32 R43, R46, 0x16, R46 ;  /* 0x000000162e2b7819 */ /* 0x000fc40000001e2e */
[----:B0-----:R-:W-:Y:S02]  /*1340*/  IADD3 R5, PT, PT, R26, R6, R5 ;  /* 0x000000061a057210 */ /* 0x001fe40007ffe005 */
[----:B------:R-:W-:Y:S02]  /*1350*/  LOP3.LUT R45, R43, R42, R41, 0x96, !PT ;  /* 0x0000002a2b2d7212 */ /* 0x000fe400078e9629 */
[C---:B------:R-:W-:Y:S01]  /*1360*/  SHF.R.W.U32 R40, R61.reuse, 0x11, R61 ;  /* 0x000000113d287819 */ /* 0x040fe20000001e3d */
[----:B------:R-:W-:Y:S01]  /*1370*/  IMAD.IADD R43, R44, 0x1, R5 ;  /* 0x000000012c2b7824 */ /* 0x000fe200078e0205 */
[--C-:B------:R-:W-:Y:S02]  /*1380*/  SHF.R.W.U32 R41, R61, 0x13, R61.reuse ;  /* 0x000000133d297819 */ /* 0x100fe40000001e3d */
[----:B------:R-:W-:Y:S02]  /*1390*/  SHF.R.U32.HI R42, RZ, 0xa, R61 ;  /* 0x0000000aff2a7819 */ /* 0x000fe4000001163d */
[----:B------:R-:W-:Y:S01]  /*13a0*/  LOP3.LUT R44, R53, R44, R46, 0xe8, !PT ;  /* 0x0000002c352c7212 */ /* 0x000fe200078ee82e */
[----:B------:R-:W-:Y:S01]  /*13b0*/  IMAD.U32 R34, R55, 0x100, R34 ;  /* 0x0000010037227824 */ /* 0x000fe200078e0022 */
[----:B------:R-:W-:-:S02]  /*13c0*/  SHF.R.W.U32 R47, R43, 0x6, R43 ;  /* 0x000000062b2f7819 */ /* 0x000fc40000001e2b */
[C-C-:B------:R-:W-:Y:S02]  /*13d0*/  SHF.R.W.U32 R48, R43.reuse, 0xb, R43.reuse ;  /* 0x0000000b2b307819 */ /* 0x140fe40000001e2b */
[----:B------:R-:W-:Y:S02]  /*13e0*/  SHF.R.W.U32 R49, R43, 0x19, R43 ;  /* 0x000000192b317819 */ /* 0x000fe40000001e2b */
[----:B------:R-:W-:Y:S02]  /*13f0*/  LOP3.LUT R40, R41, R42, R40, 0x96, !PT ;  /* 0x0000002a29287212 */ /* 0x000fe400078e9628 */
[----:B------:R-:W-:Y:S02]  /*1400*/  IADD3 R45, PT, PT, R45, R52, R44 ;  /* 0x000000342d2d7210 */ /* 0x000fe40007ffe02c */
[----:B------:R-:W-:Y:S01]  /*1410*/  LOP3.LUT R55, R49, R48, R47, 0x96, !PT ;  /* 0x0000003031377212 */ /* 0x000fe200078e962f */
[----:B------:R-:W-:Y:S01]  /*1420*/  IMAD.IADD R57, R40, 0x1, R27 ;  /* 0x0000000128397824 */ /* 0x000fe200078e021b */
[----:B------:R-:W-:-:S02]  /*1430*/  SHF.R.W.U32 R41, R34, 0x7, R34 ;  /* 0x0000000722297819 */ /* 0x000fc40000001e22 */
[--C-:B------:R-:W-:Y:S02]  /*1440*/  SHF.R.W.U32 R42, R34, 0x12, R34.reuse ;  /* 0x00000012222a7819 */ /* 0x100fe40000001e22 */
[----:B------:R-:W-:Y:S02]  /*1450*/  SHF.R.U32.HI R44, RZ, 0x3, R34 ;  /* 0x00000003ff2c7819 */ /* 0x000fe40000011622 */
[C-C-:B------:R-:W-:Y:S02]  /*1460*/  SHF.R.W.U32 R47, R45.reuse, 0x2, R45.reuse ;  /* 0x000000022d2f7819 */ /* 0x140fe40000001e2d */
[C-C-:B------:R-:W-:Y:S02]  /*1470*/  SHF.R.W.U32 R48, R45.reuse, 0xd, R45.reuse ;  /* 0x0000000d2d307819 */ /* 0x140fe40000001e2d */
[----:B------:R-:W-:Y:S02]  /*1480*/  SHF.R.W.U32 R49, R45, 0x16, R45 ;  /* 0x000000162d317819 */ /* 0x000fe40000001e2d */
[----:B------:R-:W-:-:S02]  /*1490*/  LOP3.LUT R52, R51, R43, R50, 0xb8, !PT ;  /* 0x0000002b33347212 */ /* 0x000fc400078eb832 */
[----:B------:R-:W-:Y:S02]  /*14a0*/  LOP3.LUT R41, R42, R44, R41, 0x96, !PT ;  /* 0x0000002c2a297212 */ /* 0x000fe400078e9629 */
[----:B------:R-:W-:Y:S02]  /*14b0*/  LOP3.LUT R48, R49, R48, R47, 0x96, !PT ;  /* 0x0000003031307212 */ /* 0x000fe400078e962f */
[----:B------:R-:W-:Y:S02]  /*14c0*/  IADD3 R52, PT, PT, R55, R52, R4 ;  /* 0x0000003437347210 */ /* 0x000fe40007ffe004 */
[C-C-:B------:R-:W-:Y:S02]  /*14d0*/  SHF.R.W.U32 R27, R3.reuse, 0x7, R3.reuse ;  /* 0x00000007031b7819 */ /* 0x140fe40000001e03 */
[--C-:B------:R-:W-:Y:S02]  /*14e0*/  SHF.R.W.U32 R40, R3, 0x12, R3.reuse ;  /* 0x0000001203287819 */ /* 0x100fe40000001e03 */
[----:B------:R-:W-:-:S02]  /*14f0*/  SHF.R.U32.HI R42, RZ, 0x3, R3 ;  /* 0x00000003ff2a7819 */ /* 0x000fc40000011603 */
[----:B------:R-:W-:Y:S02]  /*1500*/  LOP3.LUT R49, R46, R53, R45, 0xe8, !PT ;  /* 0x000000352e317212 */ /* 0x000fe400078ee82d */
[--C-:B------:R-:W-:Y:S02]  /*1510*/  SHF.R.U32.HI R4, RZ, 0xa, R57.reuse ;  /* 0x0000000aff047819 */ /* 0x100fe40000011639 */
[C-C-:B------:R-:W-:Y:S02]  /*1520*/  SHF.R.W.U32 R44, R57.reuse, 0x11, R57.reuse ;  /* 0x00000011392c7819 */ /* 0x140fe40000001e39 */
[----:B------:R-:W-:Y:S02]  /*1530*/  SHF.R.W.U32 R47, R57, 0x13, R57 ;  /* 0x00000013392f7819 */ /* 0x000fe40000001e39 */
[----:B------:R-:W-:Y:S02]  /*1540*/  LOP3.LUT R27, R40, R42, R27, 0x96, !PT ;  /* 0x0000002a281b7212 */ /* 0x000fe400078e961b */
[----:B------:R-:W-:-:S02]  /*1550*/  IADD3 R40, PT, PT, R48, R5, R49 ;  /* 0x0000000530287210 */ /* 0x000fc40007ffe031 */
[----:B------:R-:W-:Y:S02]  /*1560*/  LOP3.LUT R44, R47, R4, R44, 0x96, !PT ;  /* 0x000000042f2c7212 */ /* 0x000fe400078e962c */
[----:B------:R-:W-:Y:S01]  /*1570*/  IADD3 R48, PT, PT, R28, R7, R52 ;  /* 0x000000071c307210 */ /* 0x000fe20007ffe034 */
[----:B------:R-:W0:Y:S01]  /*1580*/  LDC.64 R4, c[0x3][0x30] ;  /* 0x00c00c00ff047b82 */ /* 0x000e220000000a00 */
[C-C-:B------:R-:W-:Y:S02]  /*1590*/  SHF.R.W.U32 R47, R40.reuse, 0x2, R40.reuse ;  /* 0x00000002282f7819 */ /* 0x140fe40000001e28 */
[C---:B------:R-:W-:Y:S01]  /*15a0*/  SHF.R.W.U32 R52, R40.reuse, 0xd, R40 ;  /* 0x0000000d28347819 */ /* 0x040fe20000001e28 */
[----:B------:R-:W-:Y:S01]  /*15b0*/  IMAD.IADD R42, R53, 0x1, R48 ;  /* 0x00000001352a7824 */ /* 0x000fe200078e0230 */
[----:B------:R-:W-:-:S04]  /*15c0*/  SHF.R.W.U32 R49, R40, 0x16, R40 ;  /* 0x0000001628317819 */ /* 0x000fc80000001e28 */
[----:B------:R-:W-:Y:S02]  /*15d0*/  LOP3.LUT R47, R49, R52, R47, 0x96, !PT ;  /* 0x00000034312f7212 */ /* 0x000fe400078e962f */
[C-C-:B------:R-:W-:Y:S02]  /*15e0*/  SHF.R.W.U32 R49, R42.reuse, 0x6, R42.reuse ;  /* 0x000000062a317819 */ /* 0x140fe40000001e2a */
[C-C-:B------:R-:W-:Y:S02]  /*15f0*/  SHF.R.W.U32 R52, R42.reuse, 0xb, R42.reuse ;  /* 0x0000000b2a347819 */ /* 0x140fe40000001e2a */
[----:B------:R-:W-:-:S04]  /*1600*/  SHF.R.W.U32 R53, R42, 0x19, R42 ;  /* 0x000000192a357819 */ /* 0x000fc80000001e2a */
[----:B------:R-:W-:Y:S02]  /*1610*/  LOP3.LUT R52, R53, R52, R49, 0x96, !PT ;  /* 0x0000003435347212 */ /* 0x000fe400078e9631 */
[----:B------:R-:W-:Y:S02]  /*1620*/  LOP3.LUT R49, R50, R42, R43, 0xb8, !PT ;  /* 0x0000002a32317212 */ /* 0x000fe400078eb82b */
[----:B------:R-:W-:Y:S02]  /*1630*/  IADD3 R39, PT, PT, R34, R39, R2 ;  /* 0x0000002722277210 */ /* 0x000fe40007ffe002 */
[----:B------:R-:W-:Y:S02]  /*1640*/  IADD3 R53, PT, PT, R52, R49, R51 ;  /* 0x0000003134357210 */ /* 0x000fe40007ffe033 */
[C-C-:B------:R-:W-:Y:S02]  /*1650*/  SHF.R.W.U32 R2, R61.reuse, 0x7, R61.reuse ;  /* 0x000000073d027819 */ /* 0x140fe40000001e3d */
[----:B------:R-:W-:-:S02]  /*1660*/  SHF.R.W.U32 R49, R61, 0x12, R61 ;  /* 0x000000123d317819 */ /* 0x000fc40000001e3d */
[----:B------:R-:W-:Y:S02]  /*1670*/  SHF.R.U32.HI R51, RZ, 0x3, R61 ;  /* 0x00000003ff337819 */ /* 0x000fe4000001163d */
[----:B------:R-:W-:Y:S02]  /*1680*/  LOP3.LUT R52, R45, R46, R40, 0xe8, !PT ;  /* 0x0000002e2d347212 */ /* 0x000fe400078ee828 */
[----:B------:R-:W-:Y:S02]  /*1690*/  LOP3.LUT R2, R49, R51, R2, 0x96, !PT ;  /* 0x0000003331027212 */ /* 0x000fe400078e9602 */
[----:B0-----:R-:W-:Y:S01]  /*16a0*/  IADD3 R49, PT, PT, R31, R4, R53 ;  /* 0x000000041f317210 */ /* 0x001fe20007ffe035 */
[----:B------:R-:W-:Y:S01]  /*16b0*/  IMAD R54, R12, 0x100, R13 ;  /* 0x000001000c367824 */ /* 0x000fe200078e020d */
[----:B------:R-:W-:Y:S01]  /*16c0*/  IADD3 R47, PT, PT, R47, R48, R52 ;  /* 0x000000302f2f7210 */ /* 0x000fe20007ffe034 */
[----:B------:R-:W-:Y:S02]  /*16d0*/  IMAD.IADD R39, R44, 0x1, R39 ;  /* 0x000000012c277824 */ /* 0x000fe400078e0227 */
[----:B------:R-:W-:Y:S01]  /*16e0*/  IMAD.IADD R46, R46, 0x1, R49 ;  /* 0x000000012e2e7824 */ /* 0x000fe200078e0231 */
[C---:B------:R-:W-:Y:S01]  /*16f0*/  SHF.R.W.U32 R12, R47.reuse, 0x2, R47 ;  /* 0x000000022f0c7819 */ /* 0x040fe20000001e2f */
[----:B------:R-:W-:Y:S01]  /*1700*/  IMAD R54, R54, 0x100, R35 ;  /* 0x0000010036367824 */ /* 0x000fe200078e0223 */
[----:B------:R-:W-:-:S02]  /*1710*/  SHF.R.W.U32 R13, R47, 0xd, R47 ;  /* 0x0000000d2f0d7819 */ /* 0x000fc40000001e2f */
[----:B------:R-:W-:Y:S02]  /*1720*/  SHF.R.W.U32 R44, R47, 0x16, R47 ;  /* 0x000000162f2c7819 */ /* 0x000fe40000001e2f */
[C-C-:B------:R-:W-:Y:S02]  /*1730*/  SHF.R.W.U32 R48, R46.reuse, 0x6, R46.reuse ;  /* 0x000000062e307819 */ /* 0x140fe40000001e2e */
[C-C-:B------:R-:W-:Y:S02]  /*1740*/  SHF.R.W.U32 R51, R46.reuse, 0xb, R46.reuse ;  /* 0x0000000b2e337819 */ /* 0x140fe40000001e2e */
[----:B------:R-:W-:Y:S02]  /*1750*/  SHF.R.W.U32 R52, R46, 0x19, R46 ;  /* 0x000000192e347819 */ /* 0x000fe40000001e2e */
[----:B------:R-:W-:Y:S01]  /*1760*/  LOP3.LUT R44, R44, R13, R12, 0x96, !PT ;  /* 0x0000000d2c2c7212 */ /* 0x000fe200078e960c */
[----:B------:R-:W-:Y:S01]  /*1770*/  IMAD.SHL.U32 R13, R54, 0x100, RZ ;  /* 0x00000100360d7824 */ /* 0x000fe200078e00ff */
[----:B------:R-:W-:-:S02]  /*1780*/  LOP3.LUT R53, R52, R51, R48, 0x96, !PT ;  /* 0x0000003334357212 */ /* 0x000fc400078e9630 */
[C---:B------:R-:W-:Y:S01]  /*1790*/  SHF.R.W.U32 R51, R39.reuse, 0x11, R39 ;  /* 0x0000001127337819 */ /* 0x040fe20000001e27 */
[----:B------:R-:W-:Y:S01]  /*17a0*/  IMAD.IADD R38, R38, 0x1, R13 ;  /* 0x0000000126267824 */ /* 0x000fe200078e020d */
[--C-:B------:R-:W-:Y:S02]  /*17b0*/  SHF.R.W.U32 R12, R39, 0x13, R39.reuse ;  /* 0x00000013270c7819 */ /* 0x100fe40000001e27 */
[----:B------:R-:W-:Y:S02]  /*17c0*/  SHF.R.U32.HI R35, RZ, 0xa, R39 ;  /* 0x0000000aff237819 */ /* 0x000fe40000011627 */
[----:B------:R-:W-:Y:S02]  /*17d0*/  LOP3.LUT R48, R40, R45, R47, 0xe8, !PT ;  /* 0x0000002d28307212 */ /* 0x000fe400078ee82f */
[----:B------:R-:W-:Y:S02]  /*17e0*/  LOP3.LUT R52, R43, R46, R42, 0xb8, !PT ;  /* 0x0000002e2b347212 */ /* 0x000fe400078eb82a */
[----:B------:R-:W-:-:S02]  /*17f0*/  LOP3.LUT R51, R12, R35, R51, 0x96, !PT ;  /* 0x000000230c337212 */ /* 0x000fc400078e9633 */
[----:B------:R-:W-:Y:S02]  /*1800*/  SHF.R.U32.HI R13, RZ, 0xa, R13 ;  /* 0x0000000aff0d7819 */ /* 0x000fe4000001160d */
[C-C-:B------:R-:W-:Y:S02]  /*1810*/  SHF.R.W.U32 R12, R38.reuse, 0x13, R38.reuse ;  /* 0x00000013260c7819 */ /* 0x140fe40000001e26 */
[----:B------:R-:W-:Y:S02]  /*1820*/  SHF.R.W.U32 R35, R38, 0x11, R38 ;  /* 0x0000001126237819 */ /* 0x000fe40000001e26 */
[----:B------:R-:W-:Y:S02]  /*1830*/  IADD3 R49, PT, PT, R44, R49, R48 ;  /* 0x000000312c317210 */ /* 0x000fe40007ffe030 */
[----:B------:R-:W-:Y:S02]  /*1840*/  IADD3 R44, PT, PT, R53, R52, R50 ;  /* 0x00000034352c7210 */ /* 0x000fe40007ffe032 */
[----:B------:R-:W-:-:S02]  /*1850*/  LOP3.LUT R35, R12, R13, R35, 0x96, !PT ;  /* 0x0000000d0c237212 */ /* 0x000fc400078e9623 */
[----:B------:R-:W0:Y:S01]  /*1860*/  LDC.64 R12, c[0x3][0x38] ;  /* 0x00c00e00ff0c7b82 */ /* 0x000e220000000a00 */
[----:B------:R-:W-:Y:S02]  /*1870*/  IADD3 R44, PT, PT, R34, R5, R44 ;  /* 0x00000005222c7210 */ /* 0x000fe40007ffe02c */
[C-C-:B------:R-:W-:Y:S02]  /*1880*/  SHF.R.W.U32 R48, R49.reuse, 0x2, R49.reuse ;  /* 0x0000000231307819 */ /* 0x140fe40000001e31 */
[--C-:B------:R-:W-:Y:S01]  /*1890*/  SHF.R.W.U32 R53, R49, 0xd, R49.reuse ;  /* 0x0000000d31357819 */ /* 0x100fe20000001e31 */
[----:B------:R-:W-:Y:S01]  /*18a0*/  IMAD.IADD R45, R45, 0x1, R44 ;  /* 0x000000012d2d7824 */ /* 0x000fe200078e022c */
[----:B------:R-:W-:-:S04]  /*18b0*/  SHF.R.W.U32 R50, R49, 0x16, R49 ;  /* 0x0000001631327819 */ /* 0x000fc80000001e31 */
[----:B------:R-:W-:Y:S02]  /*18c0*/  LOP3.LUT R53, R50, R53, R48, 0x96, !PT ;  /* 0x0000003532357212 */ /* 0x000fe400078e9630 */
[C-C-:B------:R-:W-:Y:S02]  /*18d0*/  SHF.R.W.U32 R48, R45.reuse, 0x6, R45.reuse ;  /* 0x000000062d307819 */ /* 0x140fe40000001e2d */
[C-C-:B------:R-:W-:Y:S02]  /*18e0*/  SHF.R.W.U32 R55, R45.reuse, 0xb, R45.reuse ;  /* 0x0000000b2d377819 */ /* 0x140fe40000001e2d */
[----:B------:R-:W-:Y:S02]  /*18f0*/  SHF.R.W.U32 R50, R45, 0x19, R45 ;  /* 0x000000192d327819 */ /* 0x000fe40000001e2d */
[----:B------:R-:W-:Y:S02]  /*1900*/  IADD3 R0, PT, PT, R26, R21, R0 ;  /* 0x000000151a007210 */ /* 0x000fe40007ffe000 */
[----:B------:R-:W-:-:S02]  /*1910*/  LOP3.LUT R48, R50, R55, R48, 0x96, !PT ;  /* 0x0000003732307212 */ /* 0x000fc400078e9630 */
[----:B------:R-:W-:Y:S01]  /*1920*/  LOP3.LUT R50, R42, R45, R46, 0xb8, !PT ;  /* 0x0000002d2a327212 */ /* 0x000fe200078eb82e */
[----:B------:R-:W-:Y:S01]  /*1930*/  IMAD.IADD R0, R35, 0x1, R0 ;  /* 0x0000000123007824 */ /* 0x000fe200078e0200 */
[----:B------:R-:W-:Y:S02]  /*1940*/  LOP3.LUT R21, R47, R40, R49, 0xe8, !PT ;  /* 0x000000282f157212 */ /* 0x000fe400078ee831 */
[----:B------:R-:W-:Y:S02]  /*1950*/  IADD3 R59, PT, PT, R48, R50, R43 ;  /* 0x00000032303b7210 */ /* 0x000fe40007ffe02b */
[----:B------:R-:W-:Y:S02]  /*1960*/  IADD3 R44, PT, PT, R53, R44, R21 ;  /* 0x0000002c352c7210 */ /* 0x000fe40007ffe015 */
[C-C-:B------:R-:W-:Y:S02]  /*1970*/  SHF.R.W.U32 R21, R33.reuse, 0x7, R33.reuse ;  /* 0x0000000721157819 */ /* 0x140fe40000001e21 */
[----:B------:R-:W-:-:S02]  /*1980*/  SHF.R.W.U32 R50, R33, 0x12, R33 ;  /* 0x0000001221327819 */ /* 0x000fc40000001e21 */
[----:B------:R-:W-:Y:S02]  /*1990*/  SHF.R.U32.HI R43, RZ, 0x3, R33 ;  /* 0x00000003ff2b7819 */ /* 0x000fe40000011621 */
[C-C-:B------:R-:W-:Y:S02]  /*19a0*/  SHF.R.W.U32 R53, R0.reuse, 0x11, R0.reuse ;  /* 0x0000001100357819 */ /* 0x140fe40000001e00 */
[--C-:B------:R-:W-:Y:S02]  /*19b0*/  SHF.R.W.U32 R48, R0, 0x13, R0.reuse ;  /* 0x0000001300307819 */ /* 0x100fe40000001e00 */
[----:B------:R-:W-:Y:S02]  /*19c0*/  SHF.R.U32.HI R35, RZ, 0xa, R0 ;  /* 0x0000000aff237819 */ /* 0x000fe40000011600 */
[----:B0-----:R-:W-:Y:S02]  /*19d0*/  IADD3 R59, PT, PT, R3, R12, R59 ;  /* 0x0000000c033b7210 */ /* 0x001fe40007ffe03b */
[----:B------:R-:W-:-:S02]  /*19e0*/  LOP3.LUT R21, R50, R43, R21, 0x96, !PT ;  /* 0x0000002b32157212 */ /* 0x000fc400078e9615 */
[----:B------:R-:W-:Y:S01]  /*19f0*/  LOP3.LUT R53, R48, R35, R53, 0x96, !PT ;  /* 0x0000002330357212 */ /* 0x000fe200078e9635 */
[----:B------:R-:W-:Y:S01]  /*1a00*/  IMAD.IADD R40, R40, 0x1, R59 ;  /* 0x0000000128287824 */ /* 0x000fe200078e023b */
[C-C-:B------:R-:W-:Y:S02]  /*1a10*/  SHF.R.W.U32 R35, R44.reuse, 0x2, R44.reuse ;  /* 0x000000022c237819 */ /* 0x140fe40000001e2c */
[C-C-:B------:R-:W-:Y:S02]  /*1a20*/  SHF.R.W.U32 R48, R44.reuse, 0xd, R44.reuse ;  /* 0x0000000d2c307819 */ /* 0x140fe40000001e2c */
[----:B------:R-:W-:Y:S02]  /*1a30*/  SHF.R.W.U32 R43, R44, 0x16, R44 ;  /* 0x000000162c2b7819 */ /* 0x000fe40000001e2c */
[----:B------:R-:W-:Y:S02]  /*1a40*/  SHF.R.W.U32 R50, R40, 0xb, R40 ;  /* 0x0000000b28327819 */ /* 0x000fe40000001e28 */
[----:B------:R-:W-:-:S02]  /*1a50*/  LOP3.LUT R48, R43, R48, R35, 0x96, !PT ;  /* 0x000000302b307212 */ /* 0x000fc400078e9623 */
[C-C-:B------:R-:W-:Y:S02]  /*1a60*/  SHF.R.W.U32 R35, R40.reuse, 0x6, R40.reuse ;  /* 0x0000000628237819 */ /* 0x140fe40000001e28 */
[----:B------:R-:W-:Y:S02]  /*1a70*/  SHF.R.W.U32 R43, R40, 0x19, R40 ;  /* 0x00000019282b7819 */ /* 0x000fe40000001e28 */
[----:B------:R-:W-:Y:S02]  /*1a80*/  IADD3 R32, PT, PT, R31, R20, R32 ;  /* 0x000000141f207210 */ /* 0x000fe40007ffe020 */
[----:B------:R-:W-:Y:S02]  /*1a90*/  LOP3.LUT R35, R43, R50, R35, 0x96, !PT ;  /* 0x000000322b237212 */ /* 0x000fe400078e9623 */
[----:B------:R-:W-:Y:S02]  /*1aa0*/  LOP3.LUT R20, R49, R47, R44, 0xe8, !PT ;  /* 0x0000002f31147212 */ /* 0x000fe400078ee82c */
[----:B------:R-:W-:Y:S01]  /*1ab0*/  LOP3.LUT R43, R46, R40, R45, 0xb8, !PT ;  /* 0x000000282e2b7212 */ /* 0x000fe200078eb82d */
[----:B------:R-:W-:Y:S01]  /*1ac0*/  IMAD.IADD R53, R53, 0x1, R32 ;  /* 0x0000000135357824 */ /* 0x000fe200078e0220 */
[----:B------:R-:W-:-:S02]  /*1ad0*/  IADD3 R59, PT, PT, R48, R59, R20 ;  /* 0x0000003b303b7210 */ /* 0x000fc40007ffe014 */
[----:B------:R-:W-:Y:S02]  /*1ae0*/  IADD3 R48, PT, PT, R35, R43, R42 ;  /* 0x0000002b23307210 */ /* 0x000fe40007ffe02a */
[C-C-:B------:R-:W-:Y:S02]  /*1af0*/  SHF.R.W.U32 R32, R38.reuse, 0x7, R38.reuse ;  /* 0x0000000726207819 */ /* 0x140fe40000001e26 */
[--C-:B------:R-:W-:Y:S02]  /*1b00*/  SHF.R.W.U32 R43, R38, 0x12, R38.reuse ;  /* 0x00000012262b7819 */ /* 0x100fe40000001e26 */
[----:B------:R-:W-:Y:S02]  /*1b10*/  SHF.R.U32.HI R42, RZ, 0x3, R38 ;  /* 0x00000003ff2a7819 */ /* 0x000fe40000011626 */
[----:B------:R-:W-:Y:S02]  /*1b20*/  SHF.R.W.U32 R60, R53, 0x11, R53 ;  /* 0x00000011353c7819 */ /* 0x000fe40000001e35 */
[----:B------:R-:W-:-:S02]  /*1b30*/  LOP3.LUT R32, R43, R42, R32, 0x96, !PT ;  /* 0x0000002a2b207212 */ /* 0x000fc400078e9620 */
[--C-:B------:R-:W-:Y:S02]  /*1b40*/  SHF.R.W.U32 R35, R53, 0x13, R53.reuse ;  /* 0x0000001335237819 */ /* 0x100fe40000001e35 */
[----:B------:R-:W-:Y:S02]  /*1b50*/  SHF.R.U32.HI R20, RZ, 0xa, R53 ;  /* 0x0000000aff147819 */ /* 0x000fe40000011635 */
[----:B------:R-:W-:Y:S02]  /*1b60*/  IADD3 R42, PT, PT, R38, R13, R48 ;  /* 0x0000000d262a7210 */ /* 0x000fe40007ffe030 */
[----:B------:R-:W-:Y:S02]  /*1b70*/  LOP3.LUT R60, R35, R20, R60, 0x96, !PT ;  /* 0x00000014233c7212 */ /* 0x000fe400078e963c */
[--C-:B------:R-:W-:Y:S01]  /*1b80*/  SHF.R.W.U32 R20, R59, 0x2, R59.reuse ;  /* 0x000000023b147819 */ /* 0x100fe20000001e3b */
[----:B------:R-:W-:Y:S01]  /*1b90*/  IMAD.IADD R47, R47, 0x1, R42 ;  /* 0x000000012f2f7824 */ /* 0x000fe200078e022a */
[----:B------:R-:W-:-:S02]  /*1ba0*/  SHF.R.W.U32 R35, R59, 0xd, R59 ;  /* 0x0000000d3b237819 */ /* 0x000fc40000001e3b */
[----:B------:R-:W-:Y:S02]  /*1bb0*/  SHF.R.W.U32 R43, R59, 0x16, R59 ;  /* 0x000000163b2b7819 */ /* 0x000fe40000001e3b */
[--C-:B------:R-:W-:Y:S02]  /*1bc0*/  SHF.R.W.U32 R48, R47, 0x19, R47.reuse ;  /* 0x000000192f307819 */ /* 0x100fe40000001e2f */
[----:B------:R-:W-:Y:S02]  /*1bd0*/  LOP3.LUT R35, R43, R35, R20, 0x96, !PT ;  /* 0x000000232b237212 */ /* 0x000fe400078e9614 */
[C-C-:B------:R-:W-:Y:S02]  /*1be0*/  SHF.R.W.U32 R20, R47.reuse, 0x6, R47.reuse ;  /* 0x000000062f147819 */ /* 0x140fe40000001e2f */
[----:B------:R-:W-:Y:S02]  /*1bf0*/  SHF.R.W.U32 R43, R47, 0xb, R47 ;  /* 0x0000000b2f2b7819 */ /* 0x000fe40000001e2f */
[----:B------:R-:W-:-:S02]  /*1c00*/  IADD3 R21, PT, PT, R3, R16, R21 ;  /* 0x0000001003157210 */ /* 0x000fc40007ffe015 */
[----:B------:R-:W-:Y:S02]  /*1c10*/  LOP3.LUT R43, R48, R43, R20, 0x96, !PT ;  /* 0x0000002b302b7212 */ /* 0x000fe400078e9614 */
[----:B------:R-:W-:Y:S02]  /*1c20*/  LOP3.LUT R20, R45, R47, R40, 0xb8, !PT ;  /* 0x0000002f2d147212 */ /* 0x000fe400078eb828 */
[----:B------:R-:W-:Y:S01]  /*1c30*/  LOP3.LUT R16, R44, R49, R59, 0xe8, !PT ;  /* 0x000000312c107212 */ /* 0x000fe200078ee83b */
[----:B------:R-:W-:Y:S01]  /*1c40*/  IMAD.IADD R60, R60, 0x1, R21 ;  /* 0x000000013c3c7824 */ /* 0x000fe200078e0215 */
[----:B------:R-:W-:Y:S02]  /*1c50*/  IADD3 R46, PT, PT, R43, R20, R46 ;  /* 0x000000142b2e7210 */ /* 0x000fe40007ffe02e */
[----:B------:R-:W-:Y:S02]  /*1c60*/  IADD3 R42, PT, PT, R35, R42, R16 ;  /* 0x0000002a232a7210 */ /* 0x000fe40007ffe010 */
[----:B------:R-:W-:-:S02]  /*1c70*/  SHF.R.W.U32 R20, R0, 0x12, R0 ;  /* 0x0000001200147819 */ /* 0x000fc40000001e00 */
[--C-:B------:R-:W-:Y:S02]  /*1c80*/  SHF.R.U32.HI R21, RZ, 0x3, R0.reuse ;  /* 0x00000003ff157819 */ /* 0x100fe40000011600 */
[----:B------:R-:W-:-:S04]  /*1c90*/  SHF.R.W.U32 R35, R0, 0x7, R0 ;  /* 0x0000000700237819 */ /* 0x000fc80000001e00 */
[----:B------:R-:W-:Y:S02]  /*1ca0*/  LOP3.LUT R35, R20, R21, R35, 0x96, !PT ;  /* 0x0000001514237212 */ /* 0x000fe400078e9623 */
[----:B------:R-:W0:Y:S01]  /*1cb0*/  LDC.64 R20, c[0x3][0x40] ;  /* 0x00c01000ff147b82 */ /* 0x000e220000000a00 */
[C-C-:B------:R-:W-:Y:S02]  /*1cc0*/  SHF.R.W.U32 R54, R60.reuse, 0x11, R60.reuse ;  /* 0x000000113c367819 */ /* 0x140fe40000001e3c */
[--C-:B------:R-:W-:Y:S02]  /*1cd0*/  SHF.R.W.U32 R43, R60, 0x13, R60.reuse ;  /* 0x000000133c2b7819 */ /* 0x100fe40000001e3c */
[----:B------:R-:W-:Y:S02]  /*1ce0*/  SHF.R.U32.HI R16, RZ, 0xa, R60 ;  /* 0x0000000aff107819 */ /* 0x000fe4000001163c */
[----:B------:R-:W-:Y:S02]  /*1cf0*/  SHF.R.W.U32 R50, R30, 0x7, R30 ;  /* 0x000000071e327819 */ /* 0x000fe40000001e1e */
[----:B------:R-:W-:-:S02]  /*1d00*/  LOP3.LUT R54, R43, R16, R54, 0x96, !PT ;  /* 0x000000102b367212 */ /* 0x000fc400078e9636 */
[--C-:B------:R-:W-:Y:S02]  /*1d10*/  SHF.R.W.U32 R43, R30, 0x12, R30.reuse ;  /* 0x000000121e2b7819 */ /* 0x100fe40000001e1e */
[----:B------:R-:W-:Y:S02]  /*1d20*/  SHF.R.U32.HI R16, RZ, 0x3, R30 ;  /* 0x00000003ff107819 */ /* 0x000fe4000001161e */
[--C-:B------:R-:W-:Y:S02]  /*1d30*/  SHF.R.W.U32 R48, R37, 0x7, R37.reuse ;  /* 0x0000000725307819 */ /* 0x100fe40000001e25 */
[----:B------:R-:W-:Y:S02]  /*1d40*/  LOP3.LUT R50, R43, R16, R50, 0x96, !PT ;  /* 0x000000102b327212 */ /* 0x000fe400078e9632 */
[--C-:B------:R-:W-:Y:S02]  /*1d50*/  SHF.R.W.U32 R43, R37, 0x12, R37.reuse ;  /* 0x00000012252b7819 */ /* 0x100fe40000001e25 */
[----:B------:R-:W-:-:S02]  /*1d60*/  SHF.R.U32.HI R16, RZ, 0x3, R37 ;  /* 0x00000003ff107819 */ /* 0x000fc40000011625 */
[C---:B------:R-:W-:Y:S02]  /*1d70*/  SHF.R.W.U32 R52, R42.reuse, 0x16, R42 ;  /* 0x000000162a347819 */ /* 0x040fe40000001e2a */
[----:B------:R-:W-:Y:S02]  /*1d80*/  LOP3.LUT R48, R43, R16, R48, 0x96, !PT ;  /* 0x000000102b307212 */ /* 0x000fe400078e9630 */
[C-C-:B------:R-:W-:Y:S02]  /*1d90*/  SHF.R.W.U32 R16, R42.reuse, 0x2, R42.reuse ;  /* 0x000000022a107819 */ /* 0x140fe40000001e2a */
[----:B------:R-:W-:Y:S02]  /*1da0*/  SHF.R.W.U32 R43, R42, 0xd, R42 ;  /* 0x0000000d2a2b7819 */ /* 0x000fe40000001e2a */
[----:B0-----:R-:W-:Y:S02]  /*1db0*/  IADD3 R46, PT, PT, R61, R20, R46 ;  /* 0x000000143d2e7210 */ /* 0x001fe40007ffe02e */
[----:B------:R-:W-:-:S03]  /*1dc0*/  LOP3.LUT R43, R52, R43, R16, 0x96, !PT ;  /* 0x0000002b342b7212 */ /* 0x000fc600078e9610 */
[----:B------:R-:W-:Y:S01]  /*1dd0*/  IMAD.IADD R16, R49, 0x1, R46 ;  /* 0x0000000131107824 */ /* 0x000fe200078e022e */
[----:B------:R-:W-:-:S04]  /*1de0*/  LOP3.LUT R49, R59, R44, R42, 0xe8, !PT ;  /* 0x0000002c3b317212 */ /* 0x000fc800078ee82a */
[----:B------:R-:W-:Y:S02]  /*1df0*/  IADD3 R43, PT, PT, R43, R46, R49 ;  /* 0x0000002e2b2b7210 */ /* 0x000fe40007ffe031 */
[C-C-:B------:R-:W-:Y:S02]  /*1e00*/  SHF.R.W.U32 R46, R16.reuse, 0x6, R16.reuse ;  /* 0x00000006102e7819 */ /* 0x140fe40000001e10 */
[C-C-:B------:R-:W-:Y:S02]  /*1e10*/  SHF.R.W.U32 R49, R16.reuse, 0xb, R16.reuse ;  /* 0x0000000b10317819 */ /* 0x140fe40000001e10 */
[----:B------:R-:W-:Y:S02]  /*1e20*/  SHF.R.W.U32 R52, R16, 0x19, R16 ;  /* 0x0000001910347819 */ /* 0x000fe40000001e10 */
[----:B------:R-:W-:Y:S02]  /*1e30*/  IADD3 R50, PT, PT, R38, R33, R50 ;  /* 0x0000002126327210 */ /* 0x000fe40007ffe032 */
[----:B------:R-:W-:-:S02]  /*1e40*/  LOP3.LUT R46, R52, R49, R46, 0x96, !PT ;  /* 0x00000031342e7212 */ /* 0x000fc400078e962e */
[C-C-:B------:R-:W-:Y:S02]  /*1e50*/  SHF.R.W.U32 R55, R57.reuse, 0x7, R57.reuse ;  /* 0x0000000739377819 */ /* 0x140fe40000001e39 */
[--C-:B------:R-:W-:Y:S02]  /*1e60*/  SHF.R.W.U32 R52, R57, 0x12, R57.reuse ;  /* 0x0000001239347819 */ /* 0x100fe40000001e39 */
[----:B------:R-:W-:Y:S01]  /*1e70*/  SHF.R.U32.HI R33, RZ, 0x3, R57 ;  /* 0x00000003ff217819 */ /* 0x000fe20000011639 */
[----:B------:R-:W-:-:S03]  /*1e80*/  IMAD.IADD R51, R51, 0x1, R50 ;  /* 0x0000000133337824 */ /* 0x000fc600078e0232 */
[----:B------:R-:W-:Y:S02]  /*1e90*/  LOP3.LUT R55, R52, R33, R55, 0x96, !PT ;  /* 0x0000002134377212 */ /* 0x000fe400078e9637 */
[----:B------:R-:W-:Y:S02]  /*1ea0*/  IADD3 R33, PT, PT, R61, R30, R48 ;  /* 0x0000001e3d217210 */ /* 0x000fe40007ffe030 */
[----:B------:R-:W-:-:S03]  /*1eb0*/  LOP3.LUT R30, R40, R16, R47, 0xb8, !PT ;  /* 0x00000010281e7212 */ /* 0x000fc600078eb82f */
[----:B------:R-:W-:Y:S01]  /*1ec0*/  IMAD.IADD R54, R54, 0x1, R33 ;  /* 0x0000000136367824 */ /* 0x000fe200078e0221 */
        /* <DEDUP_REMOVED lines=10> */
[C-C-:B------:R-:W-:Y:S02]  /*1f70*/  SHF.R.W.U32 R30, R43.reuse, 0x2, R43.reuse ;  /* 0x000000022b1e7819 */ /* 0x140fe40000001e2b */
[----:B------:R-:W-:-:S02]  /*1f80*/  SHF.R.W.U32 R33, R43, 0xd, R43 ;  /* 0x0000000d2b217819 */ /* 0x000fc40000001e2b */
[----:B------:R-:W-:Y:S02]  /*1f90*/  IADD3 R49, PT, PT, R0, R21, R46 ;  /* 0x0000001500317210 */ /* 0x000fe40007ffe02e */
[----:B------:R-:W-:-:S03]  /*1fa0*/  LOP3.LUT R30, R48, R33, R30, 0x96, !PT ;  /* 0x00000021301e7212 */ /* 0x000fc600078e961e */
[----:B------:R-:W-:Y:S01]  /*1fb0*/  IMAD.IADD R33, R44, 0x1, R49 ;  /* 0x000000012c217824 */ /* 0x000fe200078e0231 */
[----:B------:R-:W-:Y:S02]  /*1fc0*/  LOP3.LUT R44, R42, R59, R43, 0xe8, !PT ;  /* 0x0000003b2a2c7212 */ /* 0x000fe400078ee82b */
[----:B------:R-:W-:Y:S02]  /*1fd0*/  IADD3 R36, PT, PT, R57, R14, R36 ;  /* 0x0000000e39247210 */ /* 0x000fe40007ffe024 */
[----:B------:R-:W-:Y:S02]  /*1fe0*/  IADD3 R30, PT, PT, R30, R49, R44 ;  /* 0x000000311e1e7210 */ /* 0x000fe40007ffe02c */
[C-C-:B------:R-:W-:Y:S02]  /*1ff0*/  SHF.R.W.U32 R44, R33.reuse, 0x6, R33.reuse ;  /* 0x00000006212c7819 */ /* 0x140fe40000001e21 */
[C-C-:B------:R-:W-:Y:S02]  /*2000*/  SHF.R.W.U32 R49, R33.reuse, 0xb, R33.reuse ;  /* 0x0000000b21317819 */ /* 0x140fe40000001e21 */
[----:B------:R-:W-:-:S02]  /*2010*/  SHF.R.W.U32 R46, R33, 0x19, R33 ;  /* 0x00000019212e7819 */ /* 0x000fc40000001e21 */
[----:B------:R-:W-:Y:S02]  /*2020*/  IADD3 R14, PT, PT, R0, R37, R15 ;  /* 0x00000025000e7210 */ /* 0x000fe40007ffe00f */
[----:B------:R-:W-:Y:S02]  /*2030*/  LOP3.LUT R15, R47, R33, R16, 0xb8, !PT ;  /* 0x000000212f0f7212 */ /* 0x000fe400078eb810 */
[----:B------:R-:W-:Y:S01]  /*2040*/  LOP3.LUT R44, R46, R49, R44, 0x96, !PT ;  /* 0x000000312e2c7212 */ /* 0x000fe200078e962c */
[----:B------:R-:W-:-:S03]  /*2050*/  IMAD.IADD R45, R45, 0x1, R14 ;  /* 0x000000012d2d7824 */ /* 0x000fc600078e020e */
[----:B------:R-:W-:Y:S02]  /*2060*/  IADD3 R40, PT, PT, R44, R15, R40 ;  /* 0x0000000f2c287210 */ /* 0x000fe40007ffe028 */
[----:B------:R-:W0:Y:S01]  /*2070*/  LDC.64 R14, c[0x3][0x48] ;  /* 0x00c01200ff0e7b82 */ /* 0x000e220000000a00 */
[----:B------:R-:W-:Y:S01]  /*2080*/  IMAD.IADD R50, R50, 0x1, R36 ;  /* 0x0000000132327824 */ /* 0x000fe200078e0224 */
[C-C-:B------:R-:W-:Y:S02]  /*2090*/  SHF.R.W.U32 R44, R45.reuse, 0x11, R45.reuse ;  /* 0x000000112d2c7819 */ /* 0x140fe40000001e2d */
[--C-:B------:R-:W-:Y:S02]  /*20a0*/  SHF.R.W.U32 R37, R45, 0x13, R45.reuse ;  /* 0x000000132d257819 */ /* 0x100fe40000001e2d */
[----:B------:R-:W-:Y:S02]  /*20b0*/  SHF.R.U32.HI R36, RZ, 0xa, R45 ;  /* 0x0000000aff247819 */ /* 0x000fe4000001162d */
[----:B------:R-:W-:-:S02]  /*20c0*/  SHF.R.W.U32 R49, R53, 0x7, R53 ;  /* 0x0000000735317819 */ /* 0x000fc40000001e35 */
[----:B------:R-:W-:Y:S02]  /*20d0*/  LOP3.LUT R44, R37, R36, R44, 0x96, !PT ;  /* 0x00000024252c7212 */ /* 0x000fe400078e962c */
[--C-:B------:R-:W-:Y:S02]  /*20e0*/  SHF.R.W.U32 R46, R53, 0x12, R53.reuse ;  /* 0x00000012352e7819 */ /* 0x100fe40000001e35 */
[----:B------:R-:W-:Y:S02]  /*20f0*/  SHF.R.U32.HI R48, RZ, 0x3, R53 ;  /* 0x00000003ff307819 */ /* 0x000fe40000011635 */
[C-C-:B------:R-:W-:Y:S02]  /*2100*/  SHF.R.W.U32 R56, R50.reuse, 0x11, R50.reuse ;  /* 0x0000001132387819 */ /* 0x140fe40000001e32 */
[--C-:B------:R-:W-:Y:S02]  /*2110*/  SHF.R.W.U32 R37, R50, 0x13, R50.reuse ;  /* 0x0000001332257819 */ /* 0x100fe40000001e32 */
[----:B------:R-:W-:-:S02]  /*2120*/  SHF.R.U32.HI R36, RZ, 0xa, R50 ;  /* 0x0000000aff247819 */ /* 0x000fc40000011632 */
[----:B------:R-:W-:Y:S02]  /*2130*/  LOP3.LUT R49, R46, R48, R49, 0x96, !PT ;  /* 0x000000302e317212 */ /* 0x000fe400078e9631 */
[----:B------:R-:W-:Y:S02]  /*2140*/  LOP3.LUT R56, R37, R36, R56, 0x96, !PT ;  /* 0x0000002425387212 */ /* 0x000fe400078e9638 */
[C-C-:B------:R-:W-:Y:S02]  /*2150*/  SHF.R.W.U32 R36, R30.reuse, 0x2, R30.reuse ;  /* 0x000000021e247819 */ /* 0x140fe40000001e1e */
[C-C-:B------:R-:W-:Y:S02]  /*2160*/  SHF.R.W.U32 R37, R30.reuse, 0xd, R30.reuse ;  /* 0x0000000d1e257819 */ /* 0x140fe40000001e1e */
[----:B------:R-:W-:Y:S02]  /*2170*/  SHF.R.W.U32 R46, R30, 0x16, R30 ;  /* 0x000000161e2e7819 */ /* 0x000fe40000001e1e */
[----:B0-----:R-:W-:-:S02]  /*2180*/  IADD3 R40, PT, PT, R57, R14, R40 ;  /* 0x0000000e39287210 */ /* 0x001fc40007ffe028 */
[----:B------:R-:W-:Y:S02]  /*2190*/  LOP3.LUT R37, R46, R37, R36, 0x96, !PT ;  /* 0x000000252e257212 */ /* 0x000fe400078e9624 */
[----:B------:R-:W-:Y:S01]  /*21a0*/  LOP3.LUT R46, R43, R42, R30, 0xe8, !PT ;  /* 0x0000002a2b2e7212 */ /* 0x000fe200078ee81e */
[----:B------:R-:W-:-:S03]  /*21b0*/  IMAD.IADD R36, R59, 0x1, R40 ;  /* 0x000000013b247824 */ /* 0x000fc600078e0228 */
[----:B------:R-:W-:Y:S02]  /*21c0*/  IADD3 R37, PT, PT, R37, R40, R46 ;  /* 0x0000002825257210 */ /* 0x000fe40007ffe02e */
[C-C-:B------:R-:W-:Y:S02]  /*21d0*/  SHF.R.W.U32 R40, R36.reuse, 0x6, R36.reuse ;  /* 0x0000000624287819 */ /* 0x140fe40000001e24 */
[C-C-:B------:R-:W-:Y:S02]  /*21e0*/  SHF.R.W.U32 R59, R36.reuse, 0xb, R36.reuse ;  /* 0x0000000b243b7819 */ /* 0x140fe40000001e24 */
[----:B------:R-:W-:-:S04]  /*21f0*/  SHF.R.W.U32 R46, R36, 0x19, R36 ;  /* 0x00000019242e7819 */ /* 0x000fc80000001e24 */
[----:B------:R-:W-:Y:S02]  /*2200*/  LOP3.LUT R46, R46, R59, R40, 0x96, !PT ;  /* 0x0000003b2e2e7212 */ /* 0x000fe400078e9628 */
[----:B------:R-:W-:Y:S02]  /*2210*/  LOP3.LUT R40, R16, R36, R33, 0xb8, !PT ;  /* 0x0000002410287212 */ /* 0x000fe400078eb821 */
[----:B------:R-:W-:Y:S02]  /*2220*/  SHF.R.U32.HI R48, RZ, 0x3, R39 ;  /* 0x00000003ff307819 */ /* 0x000fe40000011627 */
[----:B------:R-:W-:Y:S02]  /*2230*/  IADD3 R46, PT, PT, R46, R40, R47 ;  /* 0x000000282e2e7210 */ /* 0x000fe40007ffe02f */
[C-C-:B------:R-:W-:Y:S02]  /*2240*/  SHF.R.W.U32 R40, R39.reuse, 0x7, R39.reuse ;  /* 0x0000000727287819 */ /* 0x140fe40000001e27 */
[----:B------:R-:W-:-:S02]  /*2250*/  SHF.R.W.U32 R47, R39, 0x12, R39 ;  /* 0x00000012272f7819 */ /* 0x000fc40000001e27 */
[----:B------:R-:W-:Y:S02]  /*2260*/  IADD3 R29, PT, PT, R53, R26, R29 ;  /* 0x0000001a351d7210 */ /* 0x000fe40007ffe01d */
[----:B------:R-:W-:Y:S02]  /*2270*/  LOP3.LUT R40, R47, R48, R40, 0x96, !PT ;  /* 0x000000302f287212 */ /* 0x000fe400078e9628 */
[C-C-:B------:R-:W-:Y:S02]  /*2280*/  SHF.R.W.U32 R26, R37.reuse, 0x2, R37.reuse ;  /* 0x00000002251a7819 */ /* 0x140fe40000001e25 */
[C-C-:B------:R-:W-:Y:S02]  /*2290*/  SHF.R.W.U32 R47, R37.reuse, 0xd, R37.reuse ;  /* 0x0000000d252f7819 */ /* 0x140fe40000001e25 */
[----:B------:R-:W-:-:S04]  /*22a0*/  SHF.R.W.U32 R48, R37, 0x16, R37 ;  /* 0x0000001625307819 */ /* 0x000fc80000001e25 */
[----:B------:R-:W-:Y:S02]  /*22b0*/  LOP3.LUT R26, R48, R47, R26, 0x96, !PT ;  /* 0x0000002f301a7212 */ /* 0x000fe400078e961a */
[----:B------:R-:W-:-:S05]  /*22c0*/  IADD3 R47, PT, PT, R53, R15, R46 ;  /* 0x0000000f352f7210 */ /* 0x000fca0007ffe02e */
[----:B------:R-:W-:Y:S01]  /*22d0*/  IMAD.IADD R59, R42, 0x1, R47 ;  /* 0x000000012a3b7824 */ /* 0x000fe200078e022f */
[----:B------:R-:W-:-:S04]  /*22e0*/  LOP3.LUT R42, R30, R43, R37, 0xe8, !PT ;  /* 0x0000002b1e2a7212 */ /* 0x000fc800078ee825 */
[----:B------:R-:W-:Y:S02]  /*22f0*/  IADD3 R26, PT, PT, R26, R47, R42 ;  /* 0x0000002f1a1a7210 */ /* 0x000fe40007ffe02a */
[C-C-:B------:R-:W-:Y:S02]  /*2300*/  SHF.R.W.U32 R42, R59.reuse, 0x6, R59.reuse ;  /* 0x000000063b2a7819 */ /* 0x140fe40000001e3b */
[C-C-:B------:R-:W-:Y:S02]  /*2310*/  SHF.R.W.U32 R47, R59.reuse, 0xb, R59.reuse ;  /* 0x0000000b3b2f7819 */ /* 0x140fe40000001e3b */
[----:B------:R-:W-:Y:S01]  /*2320*/  SHF.R.W.U32 R46, R59, 0x19, R59 ;  /* 0x000000193b2e7819 */ /* 0x000fe20000001e3b */
[----:B------:R-:W-:Y:S01]  /*2330*/  IMAD.IADD R29, R44, 0x1, R29 ;  /* 0x000000012c1d7824 */ /* 0x000fe200078e021d */
[----:B------:R-:W-:Y:S02]  /*2340*/  IADD3 R17, PT, PT, R39, R28, R17 ;  /* 0x0000001c27117210 */ /* 0x000fe40007ffe011 */
[----:B------:R-:W-:-:S02]  /*2350*/  LOP3.LUT R47, R46, R47, R42, 0x96, !PT ;  /* 0x0000002f2e2f7212 */ /* 0x000fc400078e962a */
[----:B------:R-:W-:Y:S01]  /*2360*/  LOP3.LUT R42, R33, R59, R36, 0xb8, !PT ;  /* 0x0000003b212a7212 */ /* 0x000fe200078eb824 */
[----:B------:R-:W-:Y:S01]  /*2370*/  IMAD.IADD R56, R56, 0x1, R17 ;  /* 0x0000000138387824 */ /* 0x000fe200078e0211 */
[--C-:B------:R-:W-:Y:S02]  /*2380*/  SHF.R.W.U32 R46, R29, 0x11, R29.reuse ;  /* 0x000000111d2e7819 */ /* 0x100fe40000001e1d */
[----:B------:R-:W-:Y:S02]  /*2390*/  IADD3 R42, PT, PT, R47, R42, R16 ;  /* 0x0000002a2f2a7210 */ /* 0x000fe40007ffe010 */
[--C-:B------:R-:W-:Y:S02]  /*23a0*/  SHF.R.W.U32 R17, R29, 0x13, R29.reuse ;  /* 0x000000131d117819 */ /* 0x100fe40000001e1d */
[----:B------:R-:W-:Y:S02]  /*23b0*/  SHF.R.U32.HI R16, RZ, 0xa, R29 ;  /* 0x0000000aff107819 */ /* 0x000fe4000001161d */
[----:B------:R-:W-:-:S02]  /*23c0*/  SHF.R.W.U32 R58, R56, 0x11, R56 ;  /* 0x00000011383a7819 */ /* 0x000fc40000001e38 */
[----:B------:R-:W-:Y:S02]  /*23d0*/  LOP3.LUT R46, R17, R16, R46, 0x96, !PT ;  /* 0x00000010112e7212 */ /* 0x000fe400078e962e */
[--C-:B------:R-:W-:Y:S02]  /*23e0*/  SHF.R.W.U32 R17, R56, 0x13, R56.reuse ;  /* 0x0000001338117819 */ /* 0x100fe40000001e38 */
[----:B------:R-:W-:Y:S02]  /*23f0*/  SHF.R.U32.HI R16, RZ, 0xa, R56 ;  /* 0x0000000aff107819 */ /* 0x000fe40000011638 */
[C---:B------:R-:W-:Y:S02]  /*2400*/  SHF.R.W.U32 R28, R60.reuse, 0x7, R60 ;  /* 0x000000073c1c7819 */ /* 0x040fe40000001e3c */
[----:B------:R-:W-:Y:S02]  /*2410*/  LOP3.LUT R58, R17, R16, R58, 0x96, !PT ;  /* 0x00000010113a7212 */ /* 0x000fe400078e963a */
[----:B------:R-:W-:-:S02]  /*2420*/  SHF.R.W.U32 R17, R60, 0x12, R60 ;  /* 0x000000123c117819 */ /* 0x000fc40000001e3c */
[----:B------:R-:W-:Y:S02]  /*2430*/  SHF.R.U32.HI R16, RZ, 0x3, R60 ;  /* 0x00000003ff107819 */ /* 0x000fe4000001163c */
[C---:B------:R-:W-:Y:S02]  /*2440*/  SHF.R.W.U32 R47, R26.reuse, 0x2, R26 ;  /* 0x000000021a2f7819 */ /* 0x040fe40000001e1a */
[----:B------:R-:W-:Y:S02]  /*2450*/  LOP3.LUT R28, R17, R16, R28, 0x96, !PT ;  /* 0x00000010111c7212 */ /* 0x000fe400078e961c */
[C-C-:B------:R-:W-:Y:S02]  /*2460*/  SHF.R.W.U32 R16, R26.reuse, 0xd, R26.reuse ;  /* 0x0000000d1a107819 */ /* 0x140fe40000001e1a */
[----:B------:R-:W-:-:S04]  /*2470*/  SHF.R.W.U32 R17, R26, 0x16, R26 ;  /* 0x000000161a117819 */ /* 0x000fc80000001e1a */
[----:B------:R-:W-:Y:S02]  /*2480*/  LOP3.LUT R47, R17, R16, R47, 0x96, !PT ;  /* 0x00000010112f7212 */ /* 0x000fe400078e962f */
[----:B------:R-:W0:Y:S01]  /*2490*/  LDC.64 R16, c[0x3][0x50] ;  /* 0x00c01400ff107b82 */ /* 0x000e220000000a00 */
[----:B------:R-:W-:Y:S02]  /*24a0*/  IADD3 R31, PT, PT, R60, R31, R41 ;  /* 0x0000001f3c1f7210 */ /* 0x000fe40007ffe029 */
[----:B------:R-:W-:-:S03]  /*24b0*/  LOP3.LUT R41, R37, R30, R26, 0xe8, !PT ;  /* 0x0000001e25297212 */ /* 0x000fc600078ee81a */
[----:B------:R-:W-:Y:S01]  /*24c0*/  IMAD.IADD R31, R46, 0x1, R31 ;  /* 0x000000012e1f7824 */ /* 0x000fe200078e021f */
[----:B0-----:R-:W-:-:S05]  /*24d0*/  IADD3 R42, PT, PT, R39, R16, R42 ;  /* 0x00000010272a7210 */ /* 0x001fca0007ffe02a */
[----:B------:R-:W-:Y:S01]  /*24e0*/  IMAD.IADD R44, R43, 0x1, R42 ;  /* 0x000000012b2c7824 */ /* 0x000fe200078e022a */
[----:B------:R-:W-:-:S04]  /*24f0*/  IADD3 R43, PT, PT, R47, R42, R41 ;  /* 0x0000002a2f2b7210 */ /* 0x000fc80007ffe029 */
        /* <DEDUP_REMOVED lines=9> */
[C---:B------:R-:W-:Y:S02]  /*2590*/  IADD3 R27, PT, PT, R51.reuse, R34, R27 ;  /* 0x00000022331b7210 */ /* 0x040fe40007ffe01b */
[----:B------:R-:W-:Y:S02]  /*25a0*/  LOP3.LUT R33, R42, R46, R33, 0x96, !PT ;  /* 0x0000002e2a217212 */ /* 0x000fe400078e9621 */
[C-C-:B------:R-:W-:Y:S02]  /*25b0*/  SHF.R.W.U32 R46, R51.reuse, 0x7, R51.reuse ;  /* 0x00000007332e7819 */ /* 0x140fe40000001e33 */
[--C-:B------:R-:W-:Y:S02]  /*25c0*/  SHF.R.W.U32 R47, R51, 0x12, R51.reuse ;  /* 0x00000012332f7819 */ /* 0x100fe40000001e33 */
[----:B------:R-:W-:Y:S01]  /*25d0*/  SHF.R.U32.HI R34, RZ, 0x3, R51 ;  /* 0x00000003ff227819 */ /* 0x000fe20000011633 */
[----:B------:R-:W-:Y:S01]  /*25e0*/  IMAD.IADD R58, R58, 0x1, R27 ;  /* 0x000000013a3a7824 */ /* 0x000fe200078e021b */
[----:B------:R-:W-:-:S02]  /*25f0*/  SHF.R.W.U32 R27, R43, 0x2, R43 ;  /* 0x000000022b1b7819 */ /* 0x000fc40000001e2b */
[----:B------:R-:W-:Y:S02]  /*2600*/  LOP3.LUT R46, R47, R34, R46, 0x96, !PT ;  /* 0x000000222f2e7212 */ /* 0x000fe400078e962e */
        /* <DEDUP_REMOVED lines=20> */
[----:B------:R-:W-:Y:S02]  /*2750*/  SHF.R.U32.HI R3, RZ, 0x3, R54 ;  /* 0x00000003ff037819 */ /* 0x000fe40000011636 */
[----:B------:R-:W-:-:S02]  /*2760*/  IADD3 R27, PT, PT, R45, R38, R2 ;  /* 0x000000262d1b7210 */ /* 0x000fc40007ffe002 */
[----:B------:R-:W-:Y:S02]  /*2770*/  LOP3.LUT R47, R42, R3, R47, 0x96, !PT ;  /* 0x000000032a2f7212 */ /* 0x000fe400078e962f */
[C-C-:B------:R-:W-:Y:S02]  /*2780*/  SHF.R.W.U32 R3, R30.reuse, 0xd, R30.reuse ;  /* 0x0000000d1e037819 */ /* 0x140fe40000001e1e */
[C-C-:B------:R-:W-:Y:S02]  /*2790*/  SHF.R.W.U32 R2, R30.reuse, 0x16, R30.reuse ;  /* 0x000000161e027819 */ /* 0x140fe40000001e1e */
[----:B------:R-:W-:-:S04]  /*27a0*/  SHF.R.W.U32 R38, R30, 0x2, R30 ;  /* 0x000000021e267819 */ /* 0x000fc80000001e1e */
[----:B------:R-:W-:Y:S02]  /*27b0*/  LOP3.LUT R38, R2, R3, R38, 0x96, !PT ;  /* 0x0000000302267212 */ /* 0x000fe400078e9626 */
[----:B------:R-:W0:Y:S01]  /*27c0*/  LDC.64 R2, c[0x3][0x58] ;  /* 0x00c01600ff027b82 */ /* 0x000e220000000a00 */
[----:B------:R-:W-:Y:S02]  /*27d0*/  IADD3 R35, PT, PT, R50, R61, R35 ;  /* 0x0000003d32237210 */ /* 0x000fe40007ffe023 */
[----:B------:R-:W-:Y:S01]  /*27e0*/  LOP3.LUT R61, R43, R26, R30, 0xe8, !PT ;  /* 0x0000001a2b3d7212 */ /* 0x000fe200078ee81e */
        /* <DEDUP_REMOVED lines=9> */
[C---:B------:R-:W-:Y:S02]  /*2880*/  SHF.R.W.U32 R42, R33.reuse, 0x11, R33 ;  /* 0x00000011212a7819 */ /* 0x040fe40000001e21 */
[----:B------:R-:W-:Y:S02]  /*2890*/  IADD3 R59, PT, PT, R32, R36, R59 ;  /* 0x00000024203b7210 */ /* 0x000fe40007ffe03b */
[--C-:B------:R-:W-:Y:S02]  /*28a0*/  SHF.R.W.U32 R61, R33, 0x13, R33.reuse ;  /* 0x00000013213d7819 */ /* 0x100fe40000001e21 */
[----:B------:R-:W-:Y:S01]  /*28b0*/  SHF.R.U32.HI R32, RZ, 0xa, R33 ;  /* 0x0000000aff207819 */ /* 0x000fe20000011621 */
[----:B------:R-:W-:Y:S01]  /*28c0*/  IMAD.IADD R34, R34, 0x1, R27 ;  /* 0x0000000122227824 */ /* 0x000fe200078e021b */
[----:B------:R-:W-:-:S02]  /*28d0*/  SHF.R.W.U32 R52, R45, 0x7, R45 ;  /* 0x000000072d347819 */ /* 0x000fc40000001e2d */
[----:B------:R-:W-:Y:S02]  /*28e0*/  LOP3.LUT R42, R61, R32, R42, 0x96, !PT ;  /* 0x000000203d2a7212 */ /* 0x000fe400078e962a */
[--C-:B------:R-:W-:Y:S02]  /*28f0*/  SHF.R.W.U32 R27, R45, 0x12, R45.reuse ;  /* 0x000000122d1b7819 */ /* 0x100fe40000001e2d */
[----:B------:R-:W-:Y:S02]  /*2900*/  SHF.R.U32.HI R32, RZ, 0x3, R45 ;  /* 0x00000003ff207819 */ /* 0x000fe4000001162d */
[----:B------:R-:W-:Y:S02]  /*2910*/  IADD3 R59, PT, PT, R54, R3, R59 ;  /* 0x00000003363b7210 */ /* 0x000fe40007ffe03b */
[----:B------:R-:W-:Y:S02]  /*2920*/  LOP3.LUT R52, R27, R32, R52, 0x96, !PT ;  /* 0x000000201b347212 */ /* 0x000fe400078e9634 */
[----:B------:R-:W-:-:S02]  /*2930*/  SHF.R.W.U32 R3, R37, 0x2, R37 ;  /* 0x0000000225037819 */ /* 0x000fc40000001e25 */
[C-C-:B------:R-:W-:Y:S02]  /*2940*/  SHF.R.W.U32 R32, R37.reuse, 0xd, R37.reuse ;  /* 0x0000000d25207819 */ /* 0x140fe40000001e25 */
[----:B------:R-:W-:-:S04]  /*2950*/  SHF.R.W.U32 R27, R37, 0x16, R37 ;  /* 0x00000016251b7819 */ /* 0x000fc80000001e25 */
[----:B------:R-:W-:Y:S01]  /*2960*/  LOP3.LUT R32, R27, R32, R3, 0x96, !PT ;  /* 0x000000201b207212 */ /* 0x000fe200078e9603 */
        /* <DEDUP_REMOVED lines=11> */
[----:B------:R-:W-:-:S02]  /*2a20*/  SHF.R.U32.HI R26, RZ, 0xa, R34 ;  /* 0x0000000aff1a7819 */ /* 0x000fc40000011622 */
[----:B------:R-:W-:Y:S02]  /*2a30*/  IADD3 R55, PT, PT, R29, R0, R55 ;  /* 0x000000001d377210 */ /* 0x000fe40007ffe037 */
[----:B------:R-:W-:Y:S02]  /*2a40*/  LOP3.LUT R38, R27, R26, R38, 0x96, !PT ;  /* 0x0000001a1b267212 */ /* 0x000fe400078e9626 */
[C-C-:B------:R-:W-:Y:S02]  /*2a50*/  SHF.R.W.U32 R27, R50.reuse, 0x12, R50.reuse ;  /* 0x00000012321b7819 */ /* 0x140fe40000001e32 */
[--C-:B------:R-:W-:Y:S02]  /*2a60*/  SHF.R.W.U32 R36, R50, 0x7, R50.reuse ;  /* 0x0000000732247819 */ /* 0x100fe40000001e32 */
[----:B------:R-:W-:-:S04]  /*2a70*/  SHF.R.U32.HI R0, RZ, 0x3, R50 ;  /* 0x00000003ff007819 */ /* 0x000fc80000011632 */
[----:B------:R-:W-:Y:S02]  /*2a80*/  LOP3.LUT R36, R27, R0, R36, 0x96, !PT ;  /* 0x000000001b247212 */ /* 0x000fe400078e9624 */
[----:B------:R-:W0:Y:S01]  /*2a90*/  LDC.64 R26, c[0x3][0x60] ;  /* 0x00c01800ff1a7b82 */ /* 0x000e220000000a00 */
[----:B------:R-:W-:Y:S01]  /*2aa0*/  IADD3 R0, PT, PT, R56, R57, R49 ;  /* 0x0000003938007210 */ /* 0x000fe20007ffe031 */
[----:B------:R-:W-:Y:S01]  /*2ab0*/  IMAD.IADD R35, R42, 0x1, R35 ;  /* 0x000000012a237824 */ /* 0x000fe200078e0223 */
[C-C-:B------:R-:W-:Y:S02]  /*2ac0*/  SHF.R.W.U32 R42, R32.reuse, 0x2, R32.reuse ;  /* 0x00000002202a7819 */ /* 0x140fe40000001e20 */
[C---:B------:R-:W-:Y:S02]  /*2ad0*/  SHF.R.W.U32 R49, R32.reuse, 0xd, R32 ;  /* 0x0000000d20317819 */ /* 0x040fe40000001e20 */
[----:B0-----:R-:W-:Y:S02]  /*2ae0*/  IADD3 R26, PT, PT, R45, R26, R44 ;  /* 0x0000001a2d1a7210 */ /* 0x001fe40007ffe02c */
        /* <DEDUP_REMOVED lines=40> */
[--C-:B------:R-:W-:Y:S02]  /*2d70*/  SHF.R.U32.HI R26, RZ, 0x3, R56.reuse ;  /* 0x00000003ff1a7819 */ /* 0x100fe40000011638 */
[----:B------:R-:W-:-:S04]  /*2d80*/  SHF.R.W.U32 R40, R56, 0x7, R56 ;  /* 0x0000000738287819 */ /* 0x000fc80000001e38 */
        /* <DEDUP_REMOVED lines=21> */
[C---:B------:R-:W-:Y:S02]  /*2ee0*/  SHF.R.W.U32 R61, R31.reuse, 0x7, R31 ;  /* 0x000000071f3d7819 */ /* 0x040fe40000001e1f */
[----:B------:R-:W-:Y:S02]  /*2ef0*/  LOP3.LUT R57, R26, R37, R57, 0x96, !PT ;  /* 0x000000251a397212 */ /* 0x000fe400078e9639 */
[--C-:B------:R-:W-:Y:S02]  /*2f00*/  SHF.R.W.U32 R26, R31, 0x12, R31.reuse ;  /* 0x000000121f1a7819 */ /* 0x100fe40000001e1f */
[----:B------:R-:W-:Y:S02]  /*2f10*/  SHF.R.U32.HI R37, RZ, 0x3, R31 ;  /* 0x00000003ff257819 */ /* 0x000fe4000001161f */
[----:B------:R-:W-:Y:S02]  /*2f20*/  IADD3 R3, PT, PT, R56, R27, R3 ;  /* 0x0000001b38037210 */ /* 0x000fe40007ffe003 */
[----:B------:R-:W-:-:S02]  /*2f30*/  LOP3.LUT R61, R26, R37, R61, 0x96, !PT ;  /* 0x000000251a3d7212 */ /* 0x000fc400078e963d */
[C-C-:B------:R-:W-:Y:S02]  /*2f40*/  SHF.R.W.U32 R26, R49.reuse, 0x2, R49.reuse ;  /* 0x00000002311a7819 */ /* 0x140fe40000001e31 */
        /* <DEDUP_REMOVED lines=8> */
[----:B------:R-:W-:Y:S01]  /*2fd0*/  SHF.R.W.U32 R27, R37, 0x19, R37 ;  /* 0x00000019251b7819 */ /* 0x000fe20000001e25 */
[----:B------:R-:W-:-:S03]  /*2fe0*/  IMAD.IADD R42, R42, 0x1, R53 ;  /* 0x000000012a2a7824 */ /* 0x000fc600078e0235 */
        /* <DEDUP_REMOVED lines=8> */
[--C-:B------:R-:W-:Y:S02]  /*3070*/  SHF.R.U32.HI R26, RZ, 0x3, R58.reuse ;  /* 0x00000003ff1a7819 */ /* 0x100fe4000001163a */
[C-C-:B------:R-:W-:Y:S02]  /*3080*/  SHF.R.W.U32 R46, R58.reuse, 0x7, R58.reuse ;  /* 0x000000073a2e7819 */ /* 0x140fe40000001e3a */
        /* <DEDUP_REMOVED lines=22> */
[--C-:B------:R-:W-:Y:S02]  /*31f0*/  SHF.R.W.U32 R59, R33, 0x7, R33.reuse ;  /* 0x00000007213b7819 */ /* 0x100fe40000001e21 */
        /* <DEDUP_REMOVED lines=15> */
[----:B------:R-:W-:Y:S01]  /*32f0*/  IMAD.IADD R48, R48, 0x1, R53 ;  /* 0x0000000130307824 */ /* 0x000fe200078e0235 */
[----:B------:R-:W-:Y:S02]  /*3300*/  LOP3.LUT R53, R37, R41, R28, 0xb8, !PT ;  /* 0x0000002925357212 */ /* 0x000fe400078eb81c */
[----:B------:R-:W-:-:S02]  /*3310*/  LOP3.LUT R27, R51, R27, R26, 0x96, !PT ;  /* 0x0000001b331b7212 */ /* 0x000fc400078e961a */
[----:B------:R-:W-:Y:S02]  /*3320*/  SHF.R.U32.HI R26, RZ, 0xa, R48 ;  /* 0x0000000aff1a7819 */ /* 0x000fe40000011630 */
[----:B------:R-:W-:Y:S02]  /*3330*/  IADD3 R53, PT, PT, R27, R53, R0 ;  /* 0x000000351b357210 */ /* 0x000fe40007ffe000 */
[C-C-:B------:R-:W-:Y:S02]  /*3340*/  SHF.R.W.U32 R0, R48.reuse, 0x11, R48.reuse ;  /* 0x0000001130007819 */ /* 0x140fe40000001e30 */
[----:B------:R-:W-:Y:S02]  /*3350*/  SHF.R.W.U32 R27, R48, 0x13, R48 ;  /* 0x00000013301b7819 */ /* 0x000fe40000001e30 */
[----:B------:R-:W-:Y:S02]  /*3360*/  IADD3 R51, PT, PT, R35, R54, R52 ;  /* 0x0000003623337210 */ /* 0x000fe40007ffe034 */
[----:B------:R-:W-:-:S02]  /*3370*/  LOP3.LUT R0, R27, R26, R0, 0x96, !PT ;  /* 0x0000001a1b007212 */ /* 0x000fc400078e9600 */
        /* <DEDUP_REMOVED lines=8> */
[C-C-:B------:R-:W-:Y:S02]  /*3400*/  SHF.R.W.U32 R45, R30.reuse, 0xd, R30.reuse ;  /* 0x0000000d1e2d7819 */ /* 0x140fe40000001e1e */
        /* <DEDUP_REMOVED lines=14> */
[----:B------:R-:W-:Y:S01]  /*34f0*/  SHF.R.W.U32 R26, R3, 0x13, R3 ;  /* 0x00000013031a7819 */ /* 0x000fe20000001e03 */
        /* <DEDUP_REMOVED lines=35> */
[----:B------:R-:W-:-:S03]  /*3730*/  SHF.R.W.U32 R53, R32, 0x16, R32 ;  /* 0x0000001620357819 */ /* 0x000fc60000001e20 */
[----:B------:R-:W-:Y:S01]  /*3740*/  IMAD.IADD R54, R43, 0x1, R26 ;  /* 0x000000012b367824 */ /* 0x000fe200078e021a */
[----:B------:R-:W-:Y:S02]  /*3750*/  LOP3.LUT R53, R53, R49, R36, 0x96, !PT ;  /* 0x0000003135357212 */ /* 0x000fe400078e9624 */
[----:B------:R-:W-:Y:S02]  /*3760*/  LOP3.LUT R36, R45, R30, R32, 0xe8, !PT ;  /* 0x0000001e2d247212 */ /* 0x000fe400078ee820 */
[C---:B------:R-:W-:Y:S02]  /*3770*/  SHF.R.W.U32 R43, R54.reuse, 0xb, R54 ;  /* 0x0000000b362b7819 */ /* 0x040fe40000001e36 */
[----:B------:R-:W-:Y:S02]  /*3780*/  IADD3 R53, PT, PT, R53, R26, R36 ;  /* 0x0000001a35357210 */ /* 0x000fe40007ffe024 */
        /* <DEDUP_REMOVED lines=34> */
[----:B------:R-:W-:-:S04]  /*39b0*/  SHF.R.U32.HI R27, RZ, 0x3, R42 ;  /* 0x00000003ff1b7819 */ /* 0x000fc8000001162a */
[----:B------:R-:W-:Y:S02]  /*39c0*/  LOP3.LUT R43, R26, R27, R43, 0x96, !PT ;  /* 0x0000001b1a2b7212 */ /* 0x000fe400078e962b */
[----:B------:R-:W0:Y:S01]  /*39d0*/  LDC.64 R26, c[0x3][0x88] ;  /* 0x00c02200ff1a7b82 */ /* 0x000e220000000a00 */
[----:B------:R-:W-:Y:S01]  /*39e0*/  IADD3 R46, PT, PT, R48, R31, R46 ;  /* 0x0000001f302e7210 */ /* 0x000fe20007ffe02e */
[----:B------:R-:W-:Y:S01]  /*39f0*/  IMAD.IADD R31, R49, 0x1, R40 ;  /* 0x00000001311f7824 */ /* 0x000fe200078e0228 */
[C-C-:B------:R-:W-:Y:S02]  /*3a00*/  SHF.R.W.U32 R40, R36.reuse, 0x2, R36.reuse ;  /* 0x0000000224287819 */ /* 0x140fe40000001e24 */
[----:B------:R-:W-:Y:S02]  /*3a10*/  SHF.R.W.U32 R49, R36, 0xd, R36 ;  /* 0x0000000d24317819 */ /* 0x000fe40000001e24 */
[----:B------:R-:W-:Y:S02]  /*3a20*/  IADD3 R61, PT, PT, R47, R56, R61 ;  /* 0x000000382f3d7210 */ /* 0x000fe40007ffe03d */
[----:B0-----:R-:W-:-:S02]  /*3a30*/  IADD3 R26, PT, PT, R39, R26, R44 ;  /* 0x0000001a271a7210 */ /* 0x001fc40007ffe02c */
        /* <DEDUP_REMOVED lines=62> */
[----:B------:R-:W-:Y:S01]  /*3e20*/  SHF.R.U32.HI R46, RZ, 0xa, R33 ;  /* 0x0000000aff2e7819 */ /* 0x000fe20000011621 */
[----:B------:R-:W-:Y:S01]  /*3e30*/  IMAD.IADD R32, R32, 0x1, R59 ;  /* 0x0000000120207824 */ /* 0x000fe200078e023b */
[C---:B------:R-:W-:Y:S02]  /*3e40*/  SHF.R.W.U32 R59, R3.reuse, 0x12, R3 ;  /* 0x00000012033b7819 */ /* 0x040fe40000001e03 */
[----:B------:R-:W-:Y:S02]  /*3e50*/  LOP3.LUT R57, R26, R46, R57, 0x96, !PT ;  /* 0x0000002e1a397212 */ /* 0x000fe400078e9639 */
[--C-:B------:R-:W-:Y:S02]  /*3e60*/  SHF.R.W.U32 R46, R3, 0x7, R3.reuse ;  /* 0x00000007032e7819 */ /* 0x100fe40000001e03 */
[----:B------:R-:W-:Y:S02]  /*3e70*/  SHF.R.U32.HI R26, RZ, 0x3, R3 ;  /* 0x00000003ff1a7819 */ /* 0x000fe40000011603 */
[----:B------:R-:W-:-:S02]  /*3e80*/  IADD3 R27, PT, PT, R48, R27, R41 ;  /* 0x0000001b301b7210 */ /* 0x000fc40007ffe029 */
[----:B------:R-:W-:Y:S02]  /*3e90*/  LOP3.LUT R46, R59, R26, R46, 0x96, !PT ;  /* 0x0000001a3b2e7212 */ /* 0x000fe400078e962e */
        /* <DEDUP_REMOVED lines=43> */
[----:B------:R-:W-:-:S02]  /*4150*/  SHF.R.U32.HI R51, RZ, 0x3, R29 ;  /* 0x00000003ff337819 */ /* 0x000fc4000001161d */
[----:B------:R-:W-:Y:S02]  /*4160*/  LOP3.LUT R57, R52, R37, R57, 0x96, !PT ;  /* 0x0000002534397212 */ /* 0x000fe400078e9639 */
[C-C-:B------:R-:W-:Y:S02]  /*4170*/  SHF.R.W.U32 R37, R29.reuse, 0x7, R29.reuse ;  /* 0x000000071d257819 */ /* 0x140fe40000001e1d */
[----:B------:R-:W-:Y:S02]  /*4180*/  SHF.R.W.U32 R52, R29, 0x12, R29 ;  /* 0x000000121d347819 */ /* 0x000fe40000001e1d */
        /* <DEDUP_REMOVED lines=74> */
[----:B------:R-:W-:Y:S01]  /*4630*/  IMAD.IADD R44, R57, 0x1, R44 ;  /* 0x00000001392c7824 */ /* 0x000fe200078e022c */
[C-C-:B------:R-:W-:Y:S02]  /*4640*/  SHF.R.W.U32 R57, R55.reuse, 0xd, R55.reuse ;  /* 0x0000000d37397819 */ /* 0x140fe40000001e37 */
[----:B------:R-:W-:Y:S01]  /*4650*/  SHF.R.W.U32 R58, R55, 0x16, R55 ;  /* 0x00000016373a7819 */ /* 0x000fe20000001e37 */
[----:B------:R-:W-:Y:S01]  /*4660*/  IMAD.IADD R43, R60, 0x1, R43 ;  /* 0x000000013c2b7824 */ /* 0x000fe200078e022b */
        /* <DEDUP_REMOVED lines=26> */
[----:B------:R-:W-:Y:S02]  /*4810*/  SHF.R.W.U32 R52, R49, 0x19, R49 ;  /* 0x0000001931347819 */ /* 0x000fe40000001e31 */
[----:B------:R-:W-:Y:S02]  /*4820*/  LOP3.LUT R59, R53, R49, R56, 0xb8, !PT ;  /* 0x00000031353b7212 */ /* 0x000fe400078eb838 */
[----:B------:R-:W-:-:S02]  /*4830*/  LOP3.LUT R27, R52, R27, R26, 0x96, !PT ;  /* 0x0000001b341b7212 */ /* 0x000fc400078e961a */
[----:B------:R-:W-:Y:S02]  /*4840*/  SHF.R.U32.HI R26, RZ, 0xa, R44 ;  /* 0x0000000aff1a7819 */ /* 0x000fe4000001162c */
[----:B------:R-:W-:Y:S02]  /*4850*/  IADD3 R59, PT, PT, R27, R59, R54 ;  /* 0x0000003b1b3b7210 */ /* 0x000fe40007ffe036 */
[C-C-:B------:R-:W-:Y:S02]  /*4860*/  SHF.R.W.U32 R27, R44.reuse, 0x13, R44.reuse ;  /* 0x000000132c1b7819 */ /* 0x140fe40000001e2c */
[----:B------:R-:W-:-:S04]  /*4870*/  SHF.R.W.U32 R52, R44, 0x11, R44 ;  /* 0x000000112c347819 */ /* 0x000fc80000001e2c */
[----:B------:R-:W-:Y:S02]  /*4880*/  LOP3.LUT R52, R27, R26, R52, 0x96, !PT ;  /* 0x0000001a1b347212 */ /* 0x000fe400078e9634 */
[----:B------:R-:W0:Y:S01]  /*4890*/  LDC.64 R26, c[0x3][0xb0] ;  /* 0x00c02c00ff1a7b82 */ /* 0x000e220000000a00 */
[----:B------:R-:W-:Y:S02]  /*48a0*/  IADD3 R54, PT, PT, R32, R47, R45 ;  /* 0x0000002f20367210 */ /* 0x000fe40007ffe02d */
[----:B------:R-:W-:Y:S02]  /*48b0*/  IADD3 R45, PT, PT, R35, R48, R46 ;  /* 0x00000030232d7210 */ /* 0x000fe40007ffe02e */
[C-C-:B------:R-:W-:Y:S02]  /*48c0*/  SHF.R.W.U32 R47, R51.reuse, 0xd, R51.reuse ;  /* 0x0000000d332f7819 */ /* 0x140fe40000001e33 */
[----:B------:R-:W-:Y:S02]  /*48d0*/  SHF.R.W.U32 R46, R51, 0x16, R51 ;  /* 0x00000016332e7819 */ /* 0x000fe40000001e33 */
[----:B0-----:R-:W-:-:S02]  /*48e0*/  IADD3 R59, PT, PT, R33, R26, R59 ;  /* 0x0000001a213b7210 */ /* 0x001fc40007ffe03b */
[----:B------:R-:W-:-:S03]  /*48f0*/  SHF.R.W.U32 R26, R51, 0x2, R51 ;  /* 0x00000002331a7819 */ /* 0x000fc60000001e33 */
[----:B------:R-:W-:Y:S01]  /*4900*/  IMAD.IADD R50, R50, 0x1, R59 ;  /* 0x0000000132327824 */ /* 0x000fe200078e023b */
[----:B------:R-:W-:Y:S02]  /*4910*/  LOP3.LUT R46, R46, R47, R26, 0x96, !PT ;  /* 0x0000002f2e2e7212 */ /* 0x000fe400078e961a */
[----:B------:R-:W-:Y:S02]  /*4920*/  LOP3.LUT R26, R58, R55, R51, 0xe8, !PT ;  /* 0x000000373a1a7212 */ /* 0x000fe400078ee833 */
[----:B------:R-:W-:Y:S02]  /*4930*/  SHF.R.W.U32 R47, R50, 0xb, R50 ;  /* 0x0000000b322f7819 */ /* 0x000fe40000001e32 */
[----:B------:R-:W-:Y:S02]  /*4940*/  IADD3 R46, PT, PT, R46, R59, R26 ;  /* 0x0000003b2e2e7210 */ /* 0x000fe40007ffe01a */
[C-C-:B------:R-:W-:Y:S02]  /*4950*/  SHF.R.W.U32 R26, R50.reuse, 0x6, R50.reuse ;  /* 0x00000006321a7819 */ /* 0x140fe40000001e32 */
[----:B------:R-:W-:-:S04]  /*4960*/  SHF.R.W.U32 R48, R50, 0x19, R50 ;  /* 0x0000001932307819 */ /* 0x000fc80000001e32 */
[----:B------:R-:W-:Y:S02]  /*4970*/  LOP3.LUT R26, R48, R47, R26, 0x96, !PT ;  /* 0x0000002f301a7212 */ /* 0x000fe400078e961a */
[----:B------:R-:W-:-:S04]  /*4980*/  LOP3.LUT R47, R56, R50, R49, 0xb8, !PT ;  /* 0x00000032382f7212 */ /* 0x000fc800078eb831 */
[----:B------:R-:W-:Y:S02]  /*4990*/  IADD3 R26, PT, PT, R26, R47, R53 ;  /* 0x0000002f1a1a7210 */ /* 0x000fe40007ffe035 */
[----:B------:R-:W-:Y:S02]  /*49a0*/  SHF.R.W.U32 R48, R46, 0xd, R46 ;  /* 0x0000000d2e307819 */ /* 0x000fe40000001e2e */
[----:B------:R-:W-:Y:S02]  /*49b0*/  IADD3 R26, PT, PT, R32, R27, R26 ;  /* 0x0000001b201a7210 */ /* 0x000fe40007ffe01a */
[C-C-:B------:R-:W-:Y:S02]  /*49c0*/  SHF.R.W.U32 R27, R46.reuse, 0x2, R46.reuse ;  /* 0x000000022e1b7819 */ /* 0x140fe40000001e2e */
[----:B------:R-:W-:Y:S01]  /*49d0*/  SHF.R.W.U32 R47, R46, 0x16, R46 ;  /* 0x000000162e2f7819 */ /* 0x000fe20000001e2e */
[----:B------:R-:W-:Y:S01]  /*49e0*/  IMAD.IADD R55, R55, 0x1, R26 ;  /* 0x0000000137377824 */ /* 0x000fe200078e021a */
[----:B------:R-:W-:-:S02]  /*49f0*/  LOP3.LUT R53, R51, R58, R46, 0xe8, !PT ;  /* 0x0000003a33357212 */ /* 0x000fc400078ee82e */
[----:B------:R-:W-:Y:S02]  /*4a00*/  LOP3.LUT R27, R47, R48, R27, 0x96, !PT ;  /* 0x000000302f1b7212 */ /* 0x000fe400078e961b */
[----:B------:R-:W-:Y:S02]  /*4a10*/  SHF.R.W.U32 R47, R55, 0x19, R55 ;  /* 0x00000019372f7819 */ /* 0x000fe40000001e37 */
[----:B------:R-:W-:Y:S02]  /*4a20*/  IADD3 R53, PT, PT, R27, R26, R53 ;  /* 0x0000001a1b357210 */ /* 0x000fe40007ffe035 */
[C-C-:B------:R-:W-:Y:S02]  /*4a30*/  SHF.R.W.U32 R26, R55.reuse, 0x6, R55.reuse ;  /* 0x00000006371a7819 */ /* 0x140fe40000001e37 */
[----:B------:R-:W-:-:S04]  /*4a40*/  SHF.R.W.U32 R27, R55, 0xb, R55 ;  /* 0x0000000b371b7819 */ /* 0x000fc80000001e37 */
[----:B------:R-:W-:Y:S02]  /*4a50*/  LOP3.LUT R47, R47, R27, R26, 0x96, !PT ;  /* 0x0000001b2f2f7212 */ /* 0x000fe400078e961a */
[----:B------:R-:W0:Y:S01]  /*4a60*/  LDC.64 R26, c[0x3][0xb8] ;  /* 0x00c02e00ff1a7b82 */ /* 0x000e220000000a00 */
[----:B------:R-:W-:Y:S01]  /*4a70*/  IMAD.IADD R57, R57, 0x1, R54 ;  /* 0x0000000139397824 */ /* 0x000fe200078e0236 */
[----:B------:R-:W-:Y:S01]  /*4a80*/  LOP3.LUT R48, R49, R55, R50, 0xb8, !PT ;  /* 0x0000003731307212 */ /* 0x000fe200078eb832 */
[----:B------:R-:W-:-:S03]  /*4a90*/  IMAD.IADD R52, R52, 0x1, R45 ;  /* 0x0000000134347824 */ /* 0x000fc600078e022d */
[----:B------:R-:W-:Y:S02]  /*4aa0*/  IADD3 R56, PT, PT, R47, R48, R56 ;  /* 0x000000302f387210 */ /* 0x000fe40007ffe038 */
[C-C-:B------:R-:W-:Y:S02]  /*4ab0*/  SHF.R.W.U32 R45, R57.reuse, 0x11, R57.reuse ;  /* 0x00000011392d7819 */ /* 0x140fe40000001e39 */
[--C-:B------:R-:W-:Y:S02]  /*4ac0*/  SHF.R.W.U32 R48, R57, 0x13, R57.reuse ;  /* 0x0000001339307819 */ /* 0x100fe40000001e39 */
[----:B------:R-:W-:Y:S02]  /*4ad0*/  SHF.R.U32.HI R47, RZ, 0xa, R57 ;  /* 0x0000000aff2f7819 */ /* 0x000fe40000011639 */
[----:B------:R-:W-:Y:S02]  /*4ae0*/  SHF.R.U32.HI R54, RZ, 0xa, R52 ;  /* 0x0000000aff367819 */ /* 0x000fe40000011634 */
[----:B------:R-:W-:-:S02]  /*4af0*/  LOP3.LUT R45, R48, R47, R45, 0x96, !PT ;  /* 0x0000002f302d7212 */ /* 0x000fc400078e962d */
[C-C-:B------:R-:W-:Y:S02]  /*4b00*/  SHF.R.W.U32 R47, R52.reuse, 0x11, R52.reuse ;  /* 0x00000011342f7819 */ /* 0x140fe40000001e34 */
[----:B------:R-:W-:Y:S02]  /*4b10*/  SHF.R.W.U32 R48, R52, 0x13, R52 ;  /* 0x0000001334307819 */ /* 0x000fe40000001e34 */
[----:B------:R-:W-:Y:S02]  /*4b20*/  SHF.R.W.U32 R61, R53, 0xd, R53 ;  /* 0x0000000d353d7819 */ /* 0x000fe40000001e35 */
[----:B------:R-:W-:Y:S02]  /*4b30*/  LOP3.LUT R47, R48, R54, R47, 0x96, !PT ;  /* 0x00000036302f7212 */ /* 0x000fe400078e962f */
[----:B0-----:R-:W-:Y:S02]  /*4b40*/  IADD3 R59, PT, PT, R35, R26, R56 ;  /* 0x0000001a233b7210 */ /* 0x001fe40007ffe038 */
[----:B------:R-:W-:-:S02]  /*4b50*/  SHF.R.W.U32 R26, R53, 0x2, R53 ;  /* 0x00000002351a7819 */ /* 0x000fc40000001e35 */
[----:B------:R-:W-:Y:S01]  /*4b60*/  SHF.R.W.U32 R48, R53, 0x16, R53 ;  /* 0x0000001635307819 */ /* 0x000fe20000001e35 */
[----:B------:R-:W-:-:S03]  /*4b70*/  IMAD.IADD R58, R58, 0x1, R59 ;  /* 0x000000013a3a7824 */ /* 0x000fc600078e023b */
        /* <DEDUP_REMOVED lines=21> */
[----:B------:R-:W0:Y:S01]  /*4cd0*/  LDC.64 R26, c[0x3][0xc0] ;  /* 0x00c03000ff1a7b82 */ /* 0x000e220000000a00 */
[----:B------:R-:W-:-:S04]  /*4ce0*/  LOP3.LUT R54, R55, R51, R58, 0xb8, !PT ;  /* 0x0000003337367212 */ /* 0x000fc800078eb83a */
[----:B------:R-:W-:Y:S02]  /*4cf0*/  IADD3 R54, PT, PT, R59, R54, R50 ;  /* 0x000000363b367210 */ /* 0x000fe40007ffe032 */
[C-C-:B------:R-:W-:Y:S02]  /*4d00*/  SHF.R.W.U32 R61, R49.reuse, 0xd, R49.reuse ;  /* 0x0000000d313d7819 */ /* 0x140fe40000001e31 */
[--C-:B------:R-:W-:Y:S02]  /*4d10*/  SHF.R.W.U32 R50, R49, 0x16, R49.reuse ;  /* 0x0000001631327819 */ /* 0x100fe40000001e31 */
[----:B0-----:R-:W-:Y:S02]  /*4d20*/  IADD3 R59, PT, PT, R39, R26, R54 ;  /* 0x0000001a273b7210 */ /* 0x001fe40007ffe036 */
        /* <DEDUP_REMOVED lines=26> */
[--C-:B------:R-:W-:Y:S02]  /*4ed0*/  SHF.R.W.U32 R61, R55, 0xd, R55.reuse ;  /* 0x0000000d373d7819 */ /* 0x100fe40000001e37 */
[----:B0-----:R-:W-:Y:S02]  /*4ee0*/  IADD3 R59, PT, PT, R43, R26, R54 ;  /* 0x0000001a2b3b7210 */ /* 0x001fe40007ffe036 */
        /* <DEDUP_REMOVED lines=54> */
[----:B------:R-:W-:Y:S02]  /*5250*/  IADD3 R34, PT, PT, R36, R3, R34 ;  /* 0x0000000324227210 */ /* 0x000fe40007ffe022 */
[----:B------:R-:W-:-:S03]  /*5260*/  LOP3.LUT R3, R51, R55, R56, 0xb8, !PT ;  /* 0x0000003733037212 */ /* 0x000fc600078eb838 */
[----:B------:R-:W-:Y:S01]  /*5270*/  IMAD.IADD R45, R45, 0x1, R34 ;  /* 0x000000012d2d7824 */ /* 0x000fe200078e0222 */
[----:B------:R-:W-:Y:S02]  /*5280*/  IADD3 R3, PT, PT, R59, R3, R48 ;  /* 0x000000033b037210 */ /* 0x000fe40007ffe030 */
[C-C-:B------:R-:W-:Y:S02]  /*5290*/  SHF.R.W.U32 R34, R53.reuse, 0x2, R53.reuse ;  /* 0x0000000235227819 */ /* 0x140fe40000001e35 */
[C-C-:B------:R-:W-:Y:S02]  /*52a0*/  SHF.R.W.U32 R59, R53.reuse, 0xd, R53.reuse ;  /* 0x0000000d353b7819 */ /* 0x140fe40000001e35 */
[----:B------:R-:W-:Y:S02]  /*52b0*/  SHF.R.W.U32 R46, R53, 0x16, R53 ;  /* 0x00000016352e7819 */ /* 0x000fe40000001e35 */
[----:B0-----:R-:W-:-:S05]  /*52c0*/  IADD3 R3, PT, PT, R45, R26, R3 ;  /* 0x0000001a2d037210 */ /* 0x001fca0007ffe003 */
[----:B------:R-:W-:Y:S01]  /*52d0*/  IMAD.IADD R54, R54, 0x1, R3 ;  /* 0x0000000136367824 */ /* 0x000fe200078e0203 */
[----:B------:R-:W-:-:S04]  /*52e0*/  LOP3.LUT R34, R46, R59, R34, 0x96, !PT ;  /* 0x0000003b2e227212 */ /* 0x000fc800078e9622 */
[C-C-:B------:R-:W-:Y:S02]  /*52f0*/  SHF.R.W.U32 R46, R54.reuse, 0x6, R54.reuse ;  /* 0x00000006362e7819 */ /* 0x140fe40000001e36 */
[C-C-:B------:R-:W-:Y:S02]  /*5300*/  SHF.R.W.U32 R59, R54.reuse, 0xb, R54.reuse ;  /* 0x0000000b363b7819 */ /* 0x140fe40000001e36 */
[----:B------:R-:W-:Y:S02]  /*5310*/  SHF.R.W.U32 R48, R54, 0x19, R54 ;  /* 0x0000001936307819 */ /* 0x000fe40000001e36 */
[----:B------:R-:W-:Y:S02]  /*5320*/  IADD3 R0, PT, PT, R39, R0, R37 ;  /* 0x0000000027007210 */ /* 0x000fe40007ffe025 */
[----:B------:R-:W-:Y:S02]  /*5330*/  LOP3.LUT R46, R48, R59, R46, 0x96, !PT ;  /* 0x0000003b302e7212 */ /* 0x000fe400078e962e */
[----:B------:R-:W-:Y:S01]  /*5340*/  LOP3.LUT R37, R56, R54, R55, 0xb8, !PT ;  /* 0x0000003638257212 */ /* 0x000fe200078eb837 */
[----:B------:R-:W-:-:S03]  /*5350*/  IMAD.IADD R0, R47, 0x1, R0 ;  /* 0x000000012f007824 */ /* 0x000fc600078e0200 */
[----:B------:R-:W-:Y:S02]  /*5360*/  IADD3 R46, PT, PT, R46, R37, R51 ;  /* 0x000000252e2e7210 */ /* 0x000fe40007ffe033 */
[----:B------:R-:W-:Y:S02]  /*5370*/  IADD3 R29, PT, PT, R40, R29, R38 ;  /* 0x0000001d281d7210 */ /* 0x000fe40007ffe026 */
[----:B------:R-:W-:Y:S02]  /*5380*/  LOP3.LUT R37, R50, R49, R53, 0xe8, !PT ;  /* 0x0000003132257212 */ /* 0x000fe400078ee835 */
[----:B------:R-:W-:Y:S02]  /*5390*/  IADD3 R38, PT, PT, R0, R27, R46 ;  /* 0x0000001b00267210 */ /* 0x000fe40007ffe02e */
[----:B------:R-:W0:Y:S01]  /*53a0*/  LDC.64 R46, c[0x3][0xe0] ;  /* 0x00c03800ff2e7b82 */ /* 0x000e220000000a00 */
[----:B------:R-:W-:Y:S02]  /*53b0*/  IADD3 R34, PT, PT, R34, R3, R37 ;  /* 0x0000000322227210 */ /* 0x000fe40007ffe025 */
[--C-:B------:R-:W-:Y:S01]  /*53c0*/  SHF.R.W.U32 R3, R45, 0x11, R45.reuse ;  /* 0x000000112d037819 */ /* 0x100fe20000001e2d */
[----:B------:R-:W-:Y:S01]  /*53d0*/  IMAD.IADD R49, R49, 0x1, R38 ;  /* 0x0000000131317824 */ /* 0x000fe200078e0226 */
[----:B------:R-:W-:-:S02]  /*53e0*/  SHF.R.W.U32 R40, R45, 0x13, R45 ;  /* 0x000000132d287819 */ /* 0x000fc40000001e2d */
[----:B------:R-:W-:Y:S02]  /*53f0*/  SHF.R.U32.HI R37, RZ, 0xa, R45 ;  /* 0x0000000aff257819 */ /* 0x000fe4000001162d */
[C---:B------:R-:W-:Y:S02]  /*5400*/  SHF.R.W.U32 R48, R49.reuse, 0xb, R49 ;  /* 0x0000000b31307819 */ /* 0x040fe40000001e31 */
[----:B------:R-:W-:Y:S02]  /*5410*/  LOP3.LUT R40, R40, R37, R3, 0x96, !PT ;  /* 0x0000002528287212 */ /* 0x000fe400078e9603 */
[C-C-:B------:R-:W-:Y:S02]  /*5420*/  SHF.R.W.U32 R3, R49.reuse, 0x6, R49.reuse ;  /* 0x0000000631037819 */ /* 0x140fe40000001e31 */
[----:B------:R-:W-:-:S04]  /*5430*/  SHF.R.W.U32 R37, R49, 0x19, R49 ;  /* 0x0000001931257819 */ /* 0x000fc80000001e31 */
[----:B------:R-:W-:Y:S02]  /*5440*/  LOP3.LUT R37, R37, R48, R3, 0x96, !PT ;  /* 0x0000003025257212 */ /* 0x000fe400078e9603 */
[----:B------:R-:W-:Y:S01]  /*5450*/  LOP3.LUT R48, R55, R49, R54, 0xb8, !PT ;  /* 0x0000003137307212 */ /* 0x000fe200078eb836 */
[----:B------:R-:W-:Y:S01]  /*5460*/  IMAD.IADD R3, R40, 0x1, R29 ;  /* 0x0000000128037824 */ /* 0x000fe200078e021d */
[C---:B------:R-:W-:Y:S02]  /*5470*/  SHF.R.W.U32 R29, R34.reuse, 0x2, R34 ;  /* 0x00000002221d7819 */ /* 0x040fe40000001e22 */
[----:B------:R-:W-:Y:S02]  /*5480*/  IADD3 R56, PT, PT, R37, R48, R56 ;  /* 0x0000003025387210 */ /* 0x000fe40007ffe038 */
[C-C-:B------:R-:W-:Y:S02]  /*5490*/  SHF.R.W.U32 R40, R34.reuse, 0xd, R34.reuse ;  /* 0x0000000d22287819 */ /* 0x140fe40000001e22 */
[----:B------:R-:W-:-:S04]  /*54a0*/  SHF.R.W.U32 R37, R34, 0x16, R34 ;  /* 0x0000001622257819 */ /* 0x000fc80000001e22 */
[----:B------:R-:W-:Y:S02]  /*54b0*/  LOP3.LUT R37, R37, R40, R29, 0x96, !PT ;  /* 0x0000002825257212 */ /* 0x000fe400078e961d */
[----:B0-----:R-:W-:Y:S02]  /*54c0*/  IADD3 R29, PT, PT, R3, R46, R56 ;  /* 0x0000002e031d7210 */ /* 0x001fe40007ffe038 */
[----:B------:R-:W-:-:S03]  /*54d0*/  LOP3.LUT R48, R53, R50, R34, 0xe8, !PT ;  /* 0x0000003235307212 */ /* 0x000fc600078ee822 */
[----:B------:R-:W-:Y:S01]  /*54e0*/  IMAD.IADD R50, R50, 0x1, R29 ;  /* 0x0000000132327824 */ /* 0x000fe200078e021d */
[----:B------:R-:W-:Y:S02]  /*54f0*/  IADD3 R40, PT, PT, R43, R28, R41 ;  /* 0x0000001c2b287210 */ /* 0x000fe40007ffe029 */
[----:B------:R-:W-:Y:S02]  /*5500*/  IADD3 R37, PT, PT, R37, R38, R48 ;  /* 0x0000002625257210 */ /* 0x000fe40007ffe030 */
[C-C-:B------:R-:W-:Y:S02]  /*5510*/  SHF.R.W.U32 R28, R33.reuse, 0x7, R33.reuse ;  /* 0x00000007211c7819 */ /* 0x140fe40000001e21 */
[--C-:B------:R-:W-:Y:S02]  /*5520*/  SHF.R.W.U32 R41, R33, 0x12, R33.reuse ;  /* 0x0000001221297819 */ /* 0x100fe40000001e21 */
[----:B------:R-:W-:Y:S02]  /*5530*/  SHF.R.U32.HI R38, RZ, 0x3, R33 ;  /* 0x00000003ff267819 */ /* 0x000fe40000011621 */
[----:B------:R-:W-:-:S02]  /*5540*/  SHF.R.W.U32 R43, R50, 0x6, R50 ;  /* 0x00000006322b7819 */ /* 0x000fc40000001e32 */
[C-C-:B------:R-:W-:Y:S02]  /*5550*/  SHF.R.W.U32 R48, R50.reuse, 0xb, R50.reuse ;  /* 0x0000000b32307819 */ /* 0x140fe40000001e32 */
[----:B------:R-:W-:Y:S02]  /*5560*/  SHF.R.W.U32 R51, R50, 0x19, R50 ;  /* 0x0000001932337819 */ /* 0x000fe40000001e32 */
[----:B------:R-:W-:Y:S02]  /*5570*/  LOP3.LUT R28, R41, R38, R28, 0x96, !PT ;  /* 0x00000026291c7212 */ /* 0x000fe400078e961c */
[----:B------:R-:W-:Y:S02]  /*5580*/  LOP3.LUT R48, R51, R48, R43, 0x96, !PT ;  /* 0x0000003033307212 */ /* 0x000fe400078e962b */
[C-C-:B------:R-:W-:Y:S02]  /*5590*/  SHF.R.W.U32 R38, R0.reuse, 0x11, R0.reuse ;  /* 0x0000001100267819 */ /* 0x140fe40000001e00 */
[----:B------:R-:W-:-:S02]  /*55a0*/  SHF.R.W.U32 R41, R0, 0x13, R0 ;  /* 0x0000001300297819 */ /* 0x000fc40000001e00 */
[----:B------:R-:W-:Y:S02]  /*55b0*/  SHF.R.U32.HI R43, RZ, 0xa, R0 ;  /* 0x0000000aff2b7819 */ /* 0x000fe40000011600 */
[----:B------:R-:W-:Y:S02]  /*55c0*/  LOP3.LUT R51, R54, R50, R49, 0xb8, !PT ;  /* 0x0000003236337212 */ /* 0x000fe400078eb831 */
[----:B------:R-:W-:Y:S02]  /*55d0*/  LOP3.LUT R41, R41, R43, R38, 0x96, !PT ;  /* 0x0000002b29297212 */ /* 0x000fe400078e9626 */
[----:B------:R-:W-:Y:S02]  /*55e0*/  IADD3 R51, PT, PT, R48, R51, R55 ;  /* 0x0000003330337210 */ /* 0x000fe40007ffe037 */
[C-C-:B------:R-:W-:Y:S02]  /*55f0*/  SHF.R.W.U32 R38, R37.reuse, 0x2, R37.reuse ;  /* 0x0000000225267819 */ /* 0x140fe40000001e25 */
[----:B------:R-:W-:-:S02]  /*5600*/  SHF.R.W.U32 R43, R37, 0xd, R37 ;  /* 0x0000000d252b7819 */ /* 0x000fc40000001e25 */
[--C-:B------:R-:W-:Y:S01]  /*5610*/  SHF.R.W.U32 R48, R37, 0x16, R37.reuse ;  /* 0x0000001625307819 */ /* 0x100fe20000001e25 */
[----:B------:R-:W-:Y:S01]  /*5620*/  IMAD.IADD R40, R41, 0x1, R40 ;  /* 0x0000000129287824 */ /* 0x000fe200078e0228 */
[----:B------:R-:W-:Y:S02]  /*5630*/  LOP3.LUT R41, R34, R53, R37, 0xe8, !PT ;  /* 0x0000003522297212 */ /* 0x000fe400078ee825 */
[----:B------:R-:W-:Y:S02]  /*5640*/  LOP3.LUT R38, R48, R43, R38, 0x96, !PT ;  /* 0x0000002b30267212 */ /* 0x000fe400078e9626 */
[----:B------:R-:W-:Y:S02]  /*5650*/  IADD3 R43, PT, PT, R44, R31, R42 ;  /* 0x0000001f2c2b7210 */ /* 0x000fe40007ffe02a */
[----:B------:R-:W-:Y:S02]  /*5660*/  IADD3 R30, PT, PT, R57, R30, R28 ;  /* 0x0000001e391e7210 */ /* 0x000fe40007ffe01c */
[----:B------:R-:W-:-:S02]  /*5670*/  IADD3 R38, PT, PT, R38, R29, R41 ;  /* 0x0000001d26267210 */ /* 0x000fc40007ffe029 */
[----:B------:R-:W-:Y:S01]  /*5680*/  IADD3 R42, PT, PT, R40, R47, R51 ;  /* 0x0000002f282a7210 */ /* 0x000fe20007ffe033 */
[----:B------:R-:W0:Y:S04]  /*5690*/  LDC.64 R28, c[0x3][0xe8] ;  /* 0x00c03a00ff1c7b82 */ /* 0x000e280000000a00 */
[----:B------:R-:W-:Y:S01]  /*56a0*/  IMAD.IADD R53, R53, 0x1, R42 ;  /* 0x0000000135357824 */ /* 0x000fe200078e022a */
[C-C-:B------:R-:W-:Y:S02]  /*56b0*/  SHF.R.W.U32 R31, R3.reuse, 0x11, R3.reuse ;  /* 0x00000011031f7819 */ /* 0x140fe40000001e03 */
[--C-:B------:R-:W-:Y:S02]  /*56c0*/  SHF.R.W.U32 R44, R3, 0x13, R3.reuse ;  /* 0x00000013032c7819 */ /* 0x100fe40000001e03 */
[----:B------:R-:W-:-:S02]  /*56d0*/  SHF.R.U32.HI R41, RZ, 0xa, R3 ;  /* 0x0000000aff297819 */ /* 0x000fc40000011603 */
[C-C-:B------:R-:W-:Y:S02]  /*56e0*/  SHF.R.W.U32 R48, R53.reuse, 0x6, R53.reuse ;  /* 0x0000000635307819 */ /* 0x140fe40000001e35 */
[C-C-:B------:R-:W-:Y:S02]  /*56f0*/  SHF.R.W.U32 R51, R53.reuse, 0xb, R53.reuse ;  /* 0x0000000b35337819 */ /* 0x140fe40000001e35 */
[----:B------:R-:W-:Y:S02]  /*5700*/  SHF.R.W.U32 R55, R53, 0x19, R53 ;  /* 0x0000001935377819 */ /* 0x000fe40000001e35 */
[----:B------:R-:W-:Y:S02]  /*5710*/  LOP3.LUT R44, R44, R41, R31, 0x96, !PT ;  /* 0x000000292c2c7212 */ /* 0x000fe400078e961f */
[----:B------:R-:W-:Y:S02]  /*5720*/  LOP3.LUT R51, R55, R51, R48, 0x96, !PT ;  /* 0x0000003337337212 */ /* 0x000fe400078e9630 */
[----:B------:R-:W-:-:S02]  /*5730*/  SHF.R.W.U32 R31, R38, 0x2, R38 ;  /* 0x00000002261f7819 */ /* 0x000fc40000001e26 */
[C-C-:B------:R-:W-:Y:S02]  /*5740*/  SHF.R.W.U32 R48, R38.reuse, 0xd, R38.reuse ;  /* 0x0000000d26307819 */ /* 0x140fe40000001e26 */
[----:B------:R-:W-:Y:S02]  /*5750*/  SHF.R.W.U32 R41, R38, 0x16, R38 ;  /* 0x0000001626297819 */ /* 0x000fe40000001e26 */
[----:B------:R-:W-:Y:S01]  /*5760*/  LOP3.LUT R55, R49, R53, R50, 0xb8, !PT ;  /* 0x0000003531377212 */ /* 0x000fe200078eb832 */
[----:B------:R-:W-:Y:S01]  /*5770*/  IMAD.IADD R43, R44, 0x1, R43 ;  /* 0x000000012c2b7824 */ /* 0x000fe200078e022b */
[----:B------:R-:W-:Y:S02]  /*5780*/  LOP3.LUT R41, R41, R48, R31, 0x96, !PT ;  /* 0x0000003029297212 */ /* 0x000fe400078e961f */
[----:B------:R-:W-:Y:S02]  /*5790*/  IADD3 R31, PT, PT, R51, R55, R54 ;  /* 0x00000037331f7210 */ /* 0x000fe40007ffe036 */
[----:B------:R-:W-:-:S02]  /*57a0*/  SHF.R.W.U32 R51, R40, 0x11, R40 ;  /* 0x0000001128337819 */ /* 0x000fc40000001e28 */
[--C-:B------:R-:W-:Y:S02]  /*57b0*/  SHF.R.W.U32 R44, R40, 0x13, R40.reuse ;  /* 0x00000013282c7819 */ /* 0x100fe40000001e28 */
[----:B------:R-:W-:Y:S02]  /*57c0*/  SHF.R.U32.HI R40, RZ, 0xa, R40 ;  /* 0x0000000aff287819 */ /* 0x000fe40000011628 */
[----:B0-----:R-:W-:Y:S02]  /*57d0*/  IADD3 R31, PT, PT, R43, R28, R31 ;  /* 0x0000001c2b1f7210 */ /* 0x001fe40007ffe01f */
[----:B------:R-:W-:Y:S02]  /*57e0*/  LOP3.LUT R51, R44, R40, R51, 0x96, !PT ;  /* 0x000000282c337212 */ /* 0x000fe400078e9633 */
[----:B------:R-:W-:Y:S01]  /*57f0*/  LOP3.LUT R48, R37, R34, R38, 0xe8, !PT ;  /* 0x0000002225307212 */ /* 0x000fe200078ee826 */
[----:B------:R-:W-:Y:S01]  /*5800*/  IMAD.IADD R40, R34, 0x1, R31 ;  /* 0x0000000122287824 */ /* 0x000fe200078e021f */
[----:B------:R-:W-:-:S02]  /*5810*/  SHF.R.W.U32 R55, R32, 0x12, R32 ;  /* 0x0000001220377819 */ /* 0x000fc40000001e20 */
[----:B------:R-:W-:Y:S02]  /*5820*/  IADD3 R41, PT, PT, R41, R42, R48 ;  /* 0x0000002a29297210 */ /* 0x000fe40007ffe030 */
[--C-:B------:R-:W-:Y:S02]  /*5830*/  SHF.R.W.U32 R42, R32, 0x7, R32.reuse ;  /* 0x00000007202a7819 */ /* 0x100fe40000001e20 */
[----:B------:R-:W-:Y:S02]  /*5840*/  SHF.R.U32.HI R34, RZ, 0x3, R32 ;  /* 0x00000003ff227819 */ /* 0x000fe40000011620 */
[C-C-:B------:R-:W-:Y:S02]  /*5850*/  SHF.R.W.U32 R44, R40.reuse, 0x6, R40.reuse ;  /* 0x00000006282c7819 */ /* 0x140fe40000001e28 */
[C-C-:B------:R-:W-:Y:S02]  /*5860*/  SHF.R.W.U32 R57, R40.reuse, 0xb, R40.reuse ;  /* 0x0000000b28397819 */ /* 0x140fe40000001e28 */
[----:B------:R-:W-:-:S02]  /*5870*/  SHF.R.W.U32 R48, R40, 0x19, R40 ;  /* 0x0000001928307819 */ /* 0x000fc40000001e28 */
[----:B------:R-:W-:Y:S02]  /*5880*/  LOP3.LUT R42, R55, R34, R42, 0x96, !PT ;  /* 0x00000022372a7212 */ /* 0x000fe400078e962a */
[----:B------:R-:W-:Y:S02]  /*5890*/  LOP3.LUT R54, R48, R57, R44, 0x96, !PT ;  /* 0x0000003930367212 */ /* 0x000fe400078e962c */
[C-C-:B------:R-:W-:Y:S02]  /*58a0*/  SHF.R.W.U32 R44, R41.reuse, 0x2, R41.reuse ;  /* 0x00000002292c7819 */ /* 0x140fe40000001e29 */
[C-C-:B------:R-:W-:Y:S02]  /*58b0*/  SHF.R.W.U32 R55, R41.reuse, 0xd, R41.reuse ;  /* 0x0000000d29377819 */ /* 0x140fe40000001e29 */
[----:B------:R-:W-:Y:S02]  /*58c0*/  SHF.R.W.U32 R48, R41, 0x16, R41 ;  /* 0x0000001629307819 */ /* 0x000fe40000001e29 */
[----:B------:R-:W-:Y:S01]  /*58d0*/  LOP3.LUT R56, R50, R40, R53, 0xb8, !PT ;  /* 0x0000002832387212 */ /* 0x000fe200078eb835 */
[----:B------:R-:W-:Y:S01]  /*58e0*/  IMAD.IADD R34, R51, 0x1, R30 ;  /* 0x0000000133227824 */ /* 0x000fe200078e021e */
[----:B------:R-:W-:-:S02]  /*58f0*/  LOP3.LUT R48, R48, R55, R44, 0x96, !PT ;  /* 0x0000003730307212 */ /* 0x000fc400078e962c */
[----:B------:R-:W-:Y:S02]  /*5900*/  IADD3 R44, PT, PT, R54, R56, R49 ;  /* 0x00000038362c7210 */ /* 0x000fe40007ffe031 */
[C-C-:B------:R-:W-:Y:S02]  /*5910*/  SHF.R.W.U32 R30, R43.reuse, 0x11, R43.reuse ;  /* 0x000000112b1e7819 */ /* 0x140fe40000001e2b */
[--C-:B------:R-:W-:Y:S02]  /*5920*/  SHF.R.W.U32 R51, R43, 0x13, R43.reuse ;  /* 0x000000132b337819 */ /* 0x100fe40000001e2b */
[----:B------:R-:W-:Y:S02]  /*5930*/  SHF.R.U32.HI R43, RZ, 0xa, R43 ;  /* 0x0000000aff2b7819 */ /* 0x000fe4000001162b */
[----:B------:R-:W-:Y:S02]  /*5940*/  LOP3.LUT R54, R38, R37, R41, 0xe8, !PT ;  /* 0x0000002526367212 */ /* 0x000fe400078ee829 */
[----:B------:R-:W-:-:S02]  /*5950*/  IADD3 R49, PT, PT, R52, R33, R42 ;  /* 0x0000002134317210 */ /* 0x000fc40007ffe02a */
[----:B------:R-:W-:Y:S02]  /*5960*/  IADD3 R44, PT, PT, R34, R29, R44 ;  /* 0x0000001d222c7210 */ /* 0x000fe40007ffe02c */
[----:B------:R-:W-:Y:S02]  /*5970*/  LOP3.LUT R52, R51, R43, R30, 0x96, !PT ;  /* 0x0000002b33347212 */ /* 0x000fe400078e961e */
[----:B------:R-:W-:Y:S02]  /*5980*/  IADD3 R42, PT, PT, R48, R31, R54 ;  /* 0x0000001f302a7210 */ /* 0x000fe40007ffe036 */
[----:B------:R-:W0:Y:S01]  /*5990*/  LDC.64 R30, c[0x3][0xf0] ;  /* 0x00c03c00ff1e7b82 */ /* 0x000e220000000a00 */
[----:B------:R-:W-:Y:S01]  /*59a0*/  IMAD.IADD R37, R37, 0x1, R44 ;  /* 0x0000000125257824 */ /* 0x000fe200078e022c */
[C-C-:B------:R-:W-:Y:S02]  /*59b0*/  SHF.R.W.U32 R33, R35.reuse, 0x7, R35.reuse ;  /* 0x0000000723217819 */ /* 0x140fe40000001e23 */
[----:B------:R-:W-:-:S02]  /*59c0*/  SHF.R.W.U32 R48, R35, 0x12, R35 ;  /* 0x0000001223307819 */ /* 0x000fc40000001e23 */
[----:B------:R-:W-:Y:S02]  /*59d0*/  SHF.R.U32.HI R43, RZ, 0x3, R35 ;  /* 0x00000003ff2b7819 */ /* 0x000fe40000011623 */
[C-C-:B------:R-:W-:Y:S02]  /*59e0*/  SHF.R.W.U32 R51, R37.reuse, 0x6, R37.reuse ;  /* 0x0000000625337819 */ /* 0x140fe40000001e25 */
[C-C-:B------:R-:W-:Y:S02]  /*59f0*/  SHF.R.W.U32 R54, R37.reuse, 0xb, R37.reuse ;  /* 0x0000000b25367819 */ /* 0x140fe40000001e25 */
[----:B------:R-:W-:Y:S02]  /*5a00*/  SHF.R.W.U32 R55, R37, 0x19, R37 ;  /* 0x0000001925377819 */ /* 0x000fe40000001e25 */
[----:B------:R-:W-:Y:S02]  /*5a10*/  LOP3.LUT R33, R48, R43, R33, 0x96, !PT ;  /* 0x0000002b30217212 */ /* 0x000fe400078e9621 */
[----:B------:R-:W-:-:S02]  /*5a20*/  LOP3.LUT R55, R55, R54, R51, 0x96, !PT ;  /* 0x0000003637377212 */ /* 0x000fc400078e9633 */
[C-C-:B------:R-:W-:Y:S02]  /*5a30*/  SHF.R.W.U32 R48, R36.reuse, 0x7, R36.reuse ;  /* 0x0000000724307819 */ /* 0x140fe40000001e24 */
[--C-:B------:R-:W-:Y:S02]  /*5a40*/  SHF.R.W.U32 R43, R36, 0x12, R36.reuse ;  /* 0x00000012242b7819 */ /* 0x100fe40000001e24 */
[----:B------:R-:W-:Y:S02]  /*5a50*/  SHF.R.U32.HI R51, RZ, 0x3, R36 ;  /* 0x00000003ff337819 */ /* 0x000fe40000011624 */
[----:B------:R-:W-:Y:S01]  /*5a60*/  LOP3.LUT R54, R53, R37, R40, 0xb8, !PT ;  /* 0x0000002535367212 */ /* 0x000fe200078eb828 */
[----:B------:R-:W-:Y:S01]  /*5a70*/  IMAD.IADD R49, R52, 0x1, R49 ;  /* 0x0000000134317824 */ /* 0x000fe200078e0231 */
[----:B------:R-:W-:Y:S02]  /*5a80*/  LOP3.LUT R48, R43, R51, R48, 0x96, !PT ;  /* 0x000000332b307212 */ /* 0x000fe400078e9630 */
[----:B------:R-:W-:-:S02]  /*5a90*/  IADD3 R55, PT, PT, R55, R54, R50 ;  /* 0x0000003637377210 */ /* 0x000fc40007ffe032 */
[C-C-:B------:R-:W-:Y:S02]  /*5aa0*/  SHF.R.W.U32 R43, R42.reuse, 0x2, R42.reuse ;  /* 0x000000022a2b7819 */ /* 0x140fe40000001e2a */
[C-C-:B------:R-:W-:Y:S02]  /*5ab0*/  SHF.R.W.U32 R50, R42.reuse, 0xd, R42.reuse ;  /* 0x0000000d2a327819 */ /* 0x140fe40000001e2a */
[----:B------:R-:W-:-:S04]  /*5ac0*/  SHF.R.W.U32 R51, R42, 0x16, R42 ;  /* 0x000000162a337819 */ /* 0x000fc80000001e2a */
[----:B------:R-:W-:Y:S02]  /*5ad0*/  LOP3.LUT R43, R51, R50, R43, 0x96, !PT ;  /* 0x00000032332b7212 */ /* 0x000fe400078e962b */
[----:B0-----:R-:W-:Y:S02]  /*5ae0*/  IADD3 R51, PT, PT, R49, R30, R55 ;  /* 0x0000001e31337210 */ /* 0x001fe40007ffe037 */
[----:B------:R-:W-:Y:S02]  /*5af0*/  LOP3.LUT R54, R41, R38, R42, 0xe8, !PT ;  /* 0x0000002629367212 */ /* 0x000fe400078ee82a */
[C-C-:B------:R-:W-:Y:S02]  /*5b00*/  SHF.R.W.U32 R50, R34.reuse, 0x11, R34.reuse ;  /* 0x0000001122327819 */ /* 0x140fe40000001e22 */
[--C-:B------:R-:W-:Y:S02]  /*5b10*/  SHF.R.W.U32 R55, R34, 0x13, R34.reuse ;  /* 0x0000001322377819 */ /* 0x100fe40000001e22 */
[----:B------:R-:W-:Y:S01]  /*5b20*/  SHF.R.U32.HI R52, RZ, 0xa, R34 ;  /* 0x0000000aff347819 */ /* 0x000fe20000011622 */
[----:B------:R-:W-:Y:S01]  /*5b30*/  IMAD.IADD R34, R38, 0x1, R51 ;  /* 0x0000000126227824 */ /* 0x000fe200078e0233 */
[----:B------:R-:W-:-:S02]  /*5b40*/  IADD3 R43, PT, PT, R43, R44, R54 ;  /* 0x0000002c2b2b7210 */ /* 0x000fc40007ffe036 */
[----:B------:R-:W-:Y:S02]  /*5b50*/  IADD3 R33, PT, PT, R45, R32, R33 ;  /* 0x000000202d217210 */ /* 0x000fe40007ffe021 */
[----:B------:R-:W-:Y:S02]  /*5b60*/  LOP3.LUT R44, R55, R52, R50, 0x96, !PT ;  /* 0x00000034372c7212 */ /* 0x000fe400078e9632 */
[----:B------:R-:W-:Y:S02]  /*5b70*/  SHF.R.W.U32 R32, R43, 0x2, R43 ;  /* 0x000000022b207819 */ /* 0x000fe40000001e2b */
[C-C-:B------:R-:W-:Y:S02]  /*5b80*/  SHF.R.W.U32 R50, R34.reuse, 0x6, R34.reuse ;  /* 0x0000000622327819 */ /* 0x140fe40000001e22 */
[C-C-:B------:R-:W-:Y:S02]  /*5b90*/  SHF.R.W.U32 R55, R34.reuse, 0xb, R34.reuse ;  /* 0x0000000b22377819 */ /* 0x140fe40000001e22 */
[----:B------:R-:W-:-:S02]  /*5ba0*/  SHF.R.W.U32 R52, R34, 0x19, R34 ;  /* 0x0000001922347819 */ /* 0x000fc40000001e22 */
[C-C-:B------:R-:W-:Y:S02]  /*5bb0*/  SHF.R.W.U32 R45, R43.reuse, 0xd, R43.reuse ;  /* 0x0000000d2b2d7819 */ /* 0x140fe40000001e2b */
[----:B------:R-:W-:Y:S02]  /*5bc0*/  SHF.R.W.U32 R38, R43, 0x16, R43 ;  /* 0x000000162b267819 */ /* 0x000fe40000001e2b */
[----:B------:R-:W-:Y:S02]  /*5bd0*/  LOP3.LUT R50, R52, R55, R50, 0x96, !PT ;  /* 0x0000003734327212 */ /* 0x000fe400078e9632 */
[----:B------:R-:W-:Y:S02]  /*5be0*/  LOP3.LUT R38, R38, R45, R32, 0x96, !PT ;  /* 0x0000002d26267212 */ /* 0x000fe400078e9620 */
[----:B------:R-:W-:Y:S02]  /*5bf0*/  LOP3.LUT R52, R40, R34, R37, 0xb8, !PT ;  /* 0x0000002228347212 */ /* 0x000fe400078eb825 */
[----:B------:R-:W-:Y:S01]  /*5c00*/  LOP3.LUT R32, R42, R41, R43, 0xe8, !PT ;  /* 0x000000292a207212 */ /* 0x000fe200078ee82b */
[----:B------:R-:W-:Y:S01]  /*5c10*/  IMAD.IADD R44, R44, 0x1, R33 ;  /* 0x000000012c2c7824 */ /* 0x000fe200078e0221 */
[----:B------:R-:W-:-:S02]  /*5c20*/  IADD3 R50, PT, PT, R50, R52, R53 ;  /* 0x0000003432327210 */ /* 0x000fc40007ffe035 */
[----:B------:R-:W-:Y:S02]  /*5c30*/  IADD3 R38, PT, PT, R38, R51, R32 ;  /* 0x0000003326267210 */ /* 0x000fe40007ffe020 */
[----:B------:R-:W0:Y:S01]  /*5c40*/  LDC.64 R32, c[0x3][0xf8] ;  /* 0x00c03e00ff207b82 */ /* 0x000e220000000a00 */
[----:B------:R-:W-:Y:S02]  /*5c50*/  IADD3 R48, PT, PT, R0, R35, R48 ;  /* 0x0000002300307210 */ /* 0x000fe40007ffe030 */
[----:B------:R-:W-:Y:S02]  /*5c60*/  IADD3 R0, PT, PT, R44, R31, R50 ;  /* 0x0000001f2c007210 */ /* 0x000fe40007ffe032 */
[----:B------:R-:W-:-:S03]  /*5c70*/  SHF.R.W.U32 R35, R49, 0x11, R49 ;  /* 0x0000001131237819 */ /* 0x000fc60000001e31 */
[----:B------:R-:W-:Y:S01]  /*5c80*/  IMAD.IADD R41, R41, 0x1, R0 ;  /* 0x0000000129297824 */ /* 0x000fe200078e0200 */
[--C-:B------:R-:W-:Y:S02]  /*5c90*/  SHF.R.W.U32 R50, R49, 0x13, R49.reuse ;  /* 0x0000001331327819 */ /* 0x100fe40000001e31 */
[----:B------:R-:W-:Y:S02]  /*5ca0*/  SHF.R.U32.HI R49, RZ, 0xa, R49 ;  /* 0x0000000aff317819 */ /* 0x000fe40000011631 */
[C-C-:B------:R-:W-:Y:S02]  /*5cb0*/  SHF.R.W.U32 R53, R41.reuse, 0x6, R41.reuse ;  /* 0x0000000629357819 */ /* 0x140fe40000001e29 */
[C-C-:B------:R-:W-:Y:S02]  /*5cc0*/  SHF.R.W.U32 R54, R41.reuse, 0xb, R41.reuse ;  /* 0x0000000b29367819 */ /* 0x140fe40000001e29 */
[----:B------:R-:W-:Y:S02]  /*5cd0*/  SHF.R.W.U32 R55, R41, 0x19, R41 ;  /* 0x0000001929377819 */ /* 0x000fe40000001e29 */
        /* <DEDUP_REMOVED lines=8> */
[----:B------:R-:W-:-:S02]  /*5d60*/  LOP3.LUT R49, R43, R42, R38, 0xe8, !PT ;  /* 0x0000002a2b317212 */ /* 0x000fc400078ee826 */
[----:B------:R-:W-:Y:S02]  /*5d70*/  IADD3 R50, PT, PT, R53, R50, R40 ;  /* 0x0000003235327210 */ /* 0x000fe40007ffe028 */
[----:B------:R-:W-:Y:S02]  /*5d80*/  IADD3 R35, PT, PT, R51, R0, R49 ;  /* 0x0000000033237210 */ /* 0x000fe40007ffe031 */
[----:B0-----:R-:W-:Y:S02]  /*5d90*/  IADD3 R45, PT, PT, R45, R32, R50 ;  /* 0x000000202d2d7210 */ /* 0x001fe40007ffe032 */
[C-C-:B------:R-:W-:Y:S02]  /*5da0*/  SHF.R.W.U32 R0, R39.reuse, 0x7, R39.reuse ;  /* 0x0000000727007819 */ /* 0x140fe40000001e27 */
[--C-:B------:R-:W-:Y:S02]  /*5db0*/  SHF.R.W.U32 R49, R39, 0x12, R39.reuse ;  /* 0x0000001227317819 */ /* 0x100fe40000001e27 */
[----:B------:R-:W-:-:S02]  /*5dc0*/  SHF.R.U32.HI R39, RZ, 0x3, R39 ;  /* 0x00000003ff277819 */ /* 0x000fc40000011627 */
[C-C-:B------:R-:W-:Y:S02]  /*5dd0*/  SHF.R.W.U32 R40, R35.reuse, 0x2, R35.reuse ;  /* 0x0000000223287819 */ /* 0x140fe40000001e23 */
[C-C-:B------:R-:W-:Y:S02]  /*5de0*/  SHF.R.W.U32 R51, R35.reuse, 0xd, R35.reuse ;  /* 0x0000000d23337819 */ /* 0x140fe40000001e23 */
[----:B------:R-:W-:Y:S01]  /*5df0*/  SHF.R.W.U32 R48, R35, 0x16, R35 ;  /* 0x0000001623307819 */ /* 0x000fe20000001e23 */
[----:B------:R-:W-:Y:S01]  /*5e00*/  IMAD.IADD R42, R42, 0x1, R45 ;  /* 0x000000012a2a7824 */ /* 0x000fe200078e022d */
[----:B------:R-:W-:Y:S02]  /*5e10*/  LOP3.LUT R0, R49, R39, R0, 0x96, !PT ;  /* 0x0000002731007212 */ /* 0x000fe400078e9600 */
[----:B------:R-:W-:Y:S02]  /*5e20*/  LOP3.LUT R48, R48, R51, R40, 0x96, !PT ;  /* 0x0000003330307212 */ /* 0x000fe400078e9628 */
[----:B------:R-:W-:-:S02]  /*5e30*/  SHF.R.W.U32 R39, R44, 0x11, R44 ;  /* 0x000000112c277819 */ /* 0x000fc40000001e2c */
[--C-:B------:R-:W-:Y:S02]  /*5e40*/  SHF.R.W.U32 R40, R44, 0x13, R44.reuse ;  /* 0x000000132c287819 */ /* 0x100fe40000001e2c */
[----:B------:R-:W-:Y:S02]  /*5e50*/  SHF.R.U32.HI R44, RZ, 0xa, R44 ;  /* 0x0000000aff2c7819 */ /* 0x000fe4000001162c */
[----:B------:R-:W-:Y:S02]  /*5e60*/  LOP3.LUT R49, R38, R43, R35, 0xe8, !PT ;  /* 0x0000002b26317212 */ /* 0x000fe400078ee823 */
[C-C-:B------:R-:W-:Y:S02]  /*5e70*/  SHF.R.W.U32 R50, R42.reuse, 0x6, R42.reuse ;  /* 0x000000062a327819 */ /* 0x140fe40000001e2a */
[C-C-:B------:R-:W-:Y:S02]  /*5e80*/  SHF.R.W.U32 R51, R42.reuse, 0xb, R42.reuse ;  /* 0x0000000b2a337819 */ /* 0x140fe40000001e2a */
[----:B------:R-:W-:-:S02]  /*5e90*/  SHF.R.W.U32 R52, R42, 0x19, R42 ;  /* 0x000000192a347819 */ /* 0x000fc40000001e2a */
[----:B------:R-:W-:Y:S02]  /*5ea0*/  IADD3 R36, PT, PT, R3, R36, R0 ;  /* 0x0000002403247210 */ /* 0x000fe40007ffe000 */
[----:B------:R-:W-:Y:S02]  /*5eb0*/  LOP3.LUT R39, R40, R44, R39, 0x96, !PT ;  /* 0x0000002c28277212 */ /* 0x000fe400078e9627 */
[----:B------:R-:W-:Y:S02]  /*5ec0*/  IADD3 R0, PT, PT, R48, R45, R49 ;  /* 0x0000002d30007210 */ /* 0x000fe40007ffe031 */
[----:B------:R-:W-:Y:S02]  /*5ed0*/  LOP3.LUT R50, R52, R51, R50, 0x96, !PT ;  /* 0x0000003334327212 */ /* 0x000fe400078e9632 */
[----:B------:R-:W-:Y:S01]  /*5ee0*/  LOP3.LUT R3, R34, R42, R41, 0xb8, !PT ;  /* 0x0000002a22037212 */ /* 0x000fe200078eb829 */
[----:B------:R-:W-:Y:S01]  /*5ef0*/  IMAD.IADD R36, R39, 0x1, R36 ;  /* 0x0000000127247824 */ /* 0x000fe200078e0224 */
[----:B------:R-:W-:-:S02]  /*5f00*/  SHF.R.W.U32 R40, R0, 0x2, R0 ;  /* 0x0000000200287819 */ /* 0x000fc40000001e00 */
[C-C-:B------:R-:W-:Y:S02]  /*5f10*/  SHF.R.W.U32 R45, R0.reuse, 0xd, R0.reuse ;  /* 0x0000000d002d7819 */ /* 0x140fe40000001e00 */
[----:B------:R-:W-:Y:S02]  /*5f20*/  SHF.R.W.U32 R44, R0, 0x16, R0 ;  /* 0x00000016002c7819 */ /* 0x000fe40000001e00 */
[----:B------:R-:W-:Y:S02]  /*5f30*/  IADD3 R3, PT, PT, R50, R3, R37 ;  /* 0x0000000332037210 */ /* 0x000fe40007ffe025 */
[----:B------:R-:W-:Y:S02]  /*5f40*/  LOP3.LUT R45, R44, R45, R40, 0x96, !PT ;  /* 0x0000002d2c2d7212 */ /* 0x000fe400078e9628 */
[----:B------:R-:W-:Y:S02]  /*5f50*/  LOP3.LUT R37, R35, R38, R0, 0xe8, !PT ;  /* 0x0000002623257212 */ /* 0x000fe400078ee800 */
[----:B------:R-:W-:-:S04]  /*5f60*/  IADD3 R40, PT, PT, R36, R33, R3 ;  /* 0x0000002124287210 */ /* 0x000fc80007ffe003 */
[----:B------:R-:W-:-:S05]  /*5f70*/  IADD3 R3, PT, PT, R45, R40, R37 ;  /* 0x000000282d037210 */ /* 0x000fca0007ffe025 */
[----:B------:R-:W-:-:S05]  /*5f80*/  VIADD R3, R3, 0x6a09e667 ;  /* 0x6a09e66703037836 */ /* 0x000fca0000000000 */
[----:B------:R-:W-:-:S05]  /*5f90*/  IADD3 R37, PT, PT, R3, 0x3587272b, R8 ;  /* 0x3587272b03257810 */ /* 0x000fca0007ffe008 */
[C---:B------:R-:W-:Y:S01]  /*5fa0*/  VIADD R8, R37.reuse, 0x20b68bdf ;  /* 0x20b68bdf25087836 */ /* 0x040fe20000000000 */
[----:B------:R-:W-:-:S04]  /*5fb0*/  IADD3 R48, PT, PT, -R37, -0x20b68be0, RZ ;  /* 0xdf49742025307810 */ /* 0x000fc80007ffe1ff */
[C-C-:B------:R-:W-:Y:S02]  /*5fc0*/  SHF.R.W.U32 R36, R8.reuse, 0x6, R8.reuse ;  /* 0x0000000608247819 */ /* 0x140fe40000001e08 */
[C-C-:B------:R-:W-:Y:S02]  /*5fd0*/  SHF.R.W.U32 R39, R8.reuse, 0xb, R8.reuse ;  /* 0x0000000b08277819 */ /* 0x140fe40000001e08 */
[C---:B------:R-:W-:Y:S02]  /*5fe0*/  SHF.R.W.U32 R44, R8.reuse, 0x19, R8 ;  /* 0x00000019082c7819 */ /* 0x040fe40000001e08 */
[----:B------:R-:W-:Y:S02]  /*5ff0*/  LOP3.LUT R45, R8, 0x510e527f, RZ, 0xc0, !PT ;  /* 0x510e527f082d7812 */ /* 0x000fe400078ec0ff */
[----:B------:R-:W-:Y:S02]  /*6000*/  LOP3.LUT R36, R44, R39, R36, 0x96, !PT ;  /* 0x000000272c247212 */ /* 0x000fe400078e9624 */
[----:B------:R-:W-:Y:S01]  /*6010*/  LOP3.LUT R45, R45, 0x9b05688c, R48, 0xf8, !PT ;  /* 0x9b05688c2d2d7812 */ /* 0x000fe200078ef830 */
[----:B------:R-:W-:-:S03]  /*6020*/  VIADD R0, R0, 0xbb67ae85 ;  /* 0xbb67ae8500007836 */ /* 0x000fc60000000000 */
[----:B------:R-:W-:-:S05]  /*6030*/  IADD3 R45, PT, PT, R45, R9, R36 ;  /* 0x000000092d2d7210 */ /* 0x000fca0007ffe024 */
[----:B------:R-:W-:-:S04]  /*6040*/  IMAD.IADD R45, R0, 0x1, R45 ;  /* 0x00000001002d7824 */ /* 0x000fc800078e022d */
[C---:B------:R-:W-:Y:S01]  /*6050*/  VIADD R39, R45.reuse, 0x5bf2cd1d ;  /* 0x5bf2cd1d2d277836 */ /* 0x040fe20000000000 */
[----:B------:R-:W-:-:S04]  /*6060*/  IADD3 R49, PT, PT, -R45, 0x240d32e2, RZ ;  /* 0x240d32e22d317810 */ /* 0x000fc80007ffe1ff */
[C-C-:B------:R-:W-:Y:S02]  /*6070*/  SHF.R.W.U32 R9, R39.reuse, 0x6, R39.reuse ;  /* 0x0000000627097819 */ /* 0x140fe40000001e27 */
[C-C-:B------:R-:W-:Y:S02]  /*6080*/  SHF.R.W.U32 R36, R39.reuse, 0xb, R39.reuse ;  /* 0x0000000b27247819 */ /* 0x140fe40000001e27 */
[C---:B------:R-:W-:Y:S02]  /*6090*/  SHF.R.W.U32 R44, R39.reuse, 0x19, R39 ;  /* 0x00000019272c7819 */ /* 0x040fe40000001e27 */
[----:B------:R-:W-:Y:S02]  /*60a0*/  LOP3.LUT R48, R39, R8, RZ, 0xc0, !PT ;  /* 0x0000000827307212 */ /* 0x000fe400078ec0ff */
[----:B------:R-:W-:Y:S02]  /*60b0*/  LOP3.LUT R9, R44, R36, R9, 0x96, !PT ;  /* 0x000000242c097212 */ /* 0x000fe400078e9609 */
[----:B------:R-:W-:Y:S01]  /*60c0*/  LOP3.LUT R48, R48, 0x510e527f, R49, 0xf8, !PT ;  /* 0x510e527f30307812 */ /* 0x000fe200078ef831 */
[----:B------:R-:W-:-:S03]  /*60d0*/  VIADD R36, R35, 0x3c6ef372 ;  /* 0x3c6ef37223247836 */ /* 0x000fc60000000000 */
[----:B------:R-:W-:-:S05]  /*60e0*/  IADD3 R9, PT, PT, R48, R10, R9 ;  /* 0x0000000a30097210 */ /* 0x000fca0007ffe009 */
[----:B------:R-:W-:-:S04]  /*60f0*/  IMAD.IADD R9, R36, 0x1, R9 ;  /* 0x0000000124097824 */ /* 0x000fc800078e0209 */
[C---:B------:R-:W-:Y:S01]  /*6100*/  VIADD R44, R9.reuse, 0x566d1711 ;  /* 0x566d1711092c7836 */ /* 0x040fe20000000000 */
[----:B------:R-:W-:-:S04]  /*6110*/  IADD3 R50, PT, PT, -R9, -0x566d1712, RZ ;  /* 0xa992e8ee09327810 */ /* 0x000fc80007ffe1ff */
[C-C-:B------:R-:W-:Y:S02]  /*6120*/  SHF.R.W.U32 R10, R44.reuse, 0x6, R44.reuse ;  /* 0x000000062c0a7819 */ /* 0x140fe40000001e2c */
[C-C-:B------:R-:W-:Y:S02]  /*6130*/  SHF.R.W.U32 R35, R44.reuse, 0xb, R44.reuse ;  /* 0x0000000b2c237819 */ /* 0x140fe40000001e2c */
[C---:B------:R-:W-:Y:S02]  /*6140*/  SHF.R.W.U32 R48, R44.reuse, 0x19, R44 ;  /* 0x000000192c307819 */ /* 0x040fe40000001e2c */
[----:B------:R-:W-:Y:S02]  /*6150*/  LOP3.LUT R49, R44, R39, RZ, 0xc0, !PT ;  /* 0x000000272c317212 */ /* 0x000fe400078ec0ff */
[----:B------:R-:W-:Y:S02]  /*6160*/  LOP3.LUT R10, R48, R35, R10, 0x96, !PT ;  /* 0x00000023300a7212 */ /* 0x000fe400078e960a */
[----:B------:R-:W-:Y:S01]  /*6170*/  LOP3.LUT R49, R49, R8, R50, 0xf8, !PT ;  /* 0x0000000831317212 */ /* 0x000fe200078ef832 */
        /* <DEDUP_REMOVED lines=10> */
[----:B------:R-:W-:-:S02]  /*6220*/  LOP3.LUT R50, R50, R39, R51, 0xf8, !PT ;  /* 0x0000002732327212 */ /* 0x000fc400078ef833 */
[----:B------:R-:W-:Y:S02]  /*6230*/  IADD3 R43, PT, PT, R40, 0x510e527f, R43 ;  /* 0x510e527f282b7810 */ /* 0x000fe40007ffe02b */
[----:B------:R-:W-:Y:S01]  /*6240*/  IADD3 R49, PT, PT, R49, R50, R8 ;  /* 0x0000003231317210 */ /* 0x000fe20007ffe008 */
[----:B------:R-:W-:-:S03]  /*6250*/  VIADD R38, R37, 0x83f7318a ;  /* 0x83f7318a25267836 */ /* 0x000fc60000000000 */
[----:B------:R-:W-:Y:S02]  /*6260*/  IADD3 R37, PT, PT, R43, R22, R49 ;  /* 0x000000162b257210 */ /* 0x000fe40007ffe031 */
[----:B------:R-:W-:-:S03]  /*6270*/  SHF.R.W.U32 R8, R38, 0x2, R38 ;  /* 0x0000000226087819 */ /* 0x000fc60000001e26 */
[C---:B------:R-:W-:Y:S01]  /*6280*/  IMAD.IADD R22, R38.reuse, 0x1, R37 ;  /* 0x0000000126167824 */ /* 0x040fe200078e0225 */
[C-C-:B------:R-:W-:Y:S02]  /*6290*/  SHF.R.W.U32 R49, R38.reuse, 0xd, R38.reuse ;  /* 0x0000000d26317819 */ /* 0x140fe40000001e26 */
[----:B------:R-:W-:Y:S02]  /*62a0*/  SHF.R.W.U32 R40, R38, 0x16, R38 ;  /* 0x0000001626287819 */ /* 0x000fe40000001e26 */
[C-C-:B------:R-:W-:Y:S02]  /*62b0*/  SHF.R.W.U32 R48, R22.reuse, 0x6, R22.reuse ;  /* 0x0000000616307819 */ /* 0x140fe40000001e16 */
[C-C-:B------:R-:W-:Y:S02]  /*62c0*/  SHF.R.W.U32 R51, R22.reuse, 0xb, R22.reuse ;  /* 0x0000000b16337819 */ /* 0x140fe40000001e16 */
[----:B------:R-:W-:Y:S02]  /*62d0*/  SHF.R.W.U32 R50, R22, 0x19, R22 ;  /* 0x0000001916327819 */ /* 0x000fe40000001e16 */
[----:B------:R-:W-:-:S02]  /*62e0*/  LOP3.LUT R40, R40, R49, R8, 0x96, !PT ;  /* 0x0000003128287212 */ /* 0x000fc400078e9608 */
[----:B------:R-:W-:Y:S02]  /*62f0*/  LOP3.LUT R8, R38, 0xd16e48e2, RZ, 0xc0, !PT ;  /* 0xd16e48e226087812 */ /* 0x000fe400078ec0ff */
[----:B------:R-:W-:Y:S02]  /*6300*/  LOP3.LUT R48, R50, R51, R48, 0x96, !PT ;  /* 0x0000003332307212 */ /* 0x000fe400078e9630 */
[----:B------:R-:W-:Y:S02]  /*6310*/  LOP3.LUT R49, R44, R22, R11, 0xb8, !PT ;  /* 0x000000162c317212 */ /* 0x000fe400078eb80b */
[----:B------:R-:W-:Y:S01]  /*6320*/  IADD3 R45, PT, PT, R40, R45, R8 ;  /* 0x0000002d282d7210 */ /* 0x000fe20007ffe008 */
[----:B------:R-:W-:Y:S01]  /*6330*/  VIADD R8, R42, 0x9b05688c ;  /* 0x9b05688c2a087836 */ /* 0x000fe20000000000 */
[----:B------:R-:W-:-:S03]  /*6340*/  IADD3 R48, PT, PT, R48, R49, R39 ;  /* 0x0000003130307210 */ /* 0x000fc60007ffe027 */
[----:B------:R-:W-:Y:S01]  /*6350*/  VIADD R45, R45, 0x49857fb0 ;  /* 0x49857fb02d2d7836 */ /* 0x000fe20000000000 */
[----:B------:R-:W-:-:S05]  /*6360*/  IADD3 R23, PT, PT, R8, R23, R48 ;  /* 0x0000001708177210 */ /* 0x000fca0007ffe030 */
[C---:B------:R-:W-:Y:S01]  /*6370*/  IMAD.IADD R39, R45.reuse, 0x1, R23 ;  /* 0x000000012d277824 */ /* 0x040fe200078e0217 */
[C-C-:B------:R-:W-:Y:S02]  /*6380*/  SHF.R.W.U32 R40, R45.reuse, 0x2, R45.reuse ;  /* 0x000000022d287819 */ /* 0x140fe40000001e2d */
[C-C-:B------:R-:W-:Y:S02]  /*6390*/  SHF.R.W.U32 R49, R45.reuse, 0xd, R45.reuse ;  /* 0x0000000d2d317819 */ /* 0x140fe40000001e2d */
[----:B------:R-:W-:Y:S02]  /*63a0*/  SHF.R.W.U32 R42, R45, 0x16, R45 ;  /* 0x000000162d2a7819 */ /* 0x000fe40000001e2d */
[C-C-:B------:R-:W-:Y:S02]  /*63b0*/  SHF.R.W.U32 R48, R39.reuse, 0x6, R39.reuse ;  /* 0x0000000627307819 */ /* 0x140fe40000001e27 */
[C-C-:B------:R-:W-:Y:S02]  /*63c0*/  SHF.R.W.U32 R51, R39.reuse, 0xb, R39.reuse ;  /* 0x0000000b27337819 */ /* 0x140fe40000001e27 */
[----:B------:R-:W-:-:S02]  /*63d0*/  SHF.R.W.U32 R50, R39, 0x19, R39 ;  /* 0x0000001927327819 */ /* 0x000fc40000001e27 */
[----:B------:R-:W-:Y:S02]  /*63e0*/  LOP3.LUT R42, R42, R49, R40, 0x96, !PT ;  /* 0x000000312a2a7212 */ /* 0x000fe400078e9628 */
[----:B------:R-:W-:Y:S02]  /*63f0*/  LOP3.LUT R40, R38, 0x6a09e667, R45, 0xe8, !PT ;  /* 0x6a09e66726287812 */ /* 0x000fe400078ee82d */
        /* <DEDUP_REMOVED lines=18> */
[----:B------:R-:W-:Y:S01]  /*6520*/  IADD3 R38, PT, PT, R42, R10, R49 ;  /* 0x0000000a2a267210 */ /* 0x000fe20007ffe031 */
[----:B------:R-:W-:Y:S01]  /*6530*/  VIADD R10, R34, 0x5be0cd19 ;  /* 0x5be0cd19220a7836 */ /* 0x000fe20000000000 */
[----:B------:R-:W-:-:S03]  /*6540*/  IADD3 R44, PT, PT, R48, R44, R11 ;  /* 0x0000002c302c7210 */ /* 0x000fc60007ffe00b */
[----:B------:R-:W-:Y:S01]  /*6550*/  VIADD R38, R38, 0x510e527f ;  /* 0x510e527f26267836 */ /* 0x000fe20000000000 */
[----:B------:R-:W-:-:S05]  /*6560*/  IADD3 R25, PT, PT, R10, R25, R44 ;  /* 0x000000190a197210 */ /* 0x000fca0007ffe02c */
[----:B------:R-:W-:-:S05]  /*6570*/  IMAD.IADD R11, R38, 0x1, R25 ;  /* 0x00000001260b7824 */ /* 0x000fca00078e0219 */
[C-C-:B------:R-:W-:Y:S02]  /*6580*/  SHF.R.W.U32 R42, R11.reuse, 0x6, R11.reuse ;  /* 0x000000060b2a7819 */ /* 0x140fe40000001e0b */
[C-C-:B------:R-:W-:Y:S02]  /*6590*/  SHF.R.W.U32 R49, R11.reuse, 0xb, R11.reuse ;  /* 0x0000000b0b317819 */ /* 0x140fe40000001e0b */
[----:B------:R-:W-:Y:S02]  /*65a0*/  SHF.R.W.U32 R44, R11, 0x19, R11 ;  /* 0x000000190b2c7819 */ /* 0x000fe40000001e0b */
[----:B------:R-:W-:Y:S02]  /*65b0*/  LOP3.LUT R48, R39, R11, R40, 0xb8, !PT ;  /* 0x0000000b27307212 */ /* 0x000fe400078eb828 */
[----:B------:R-:W-:Y:S02]  /*65c0*/  LOP3.LUT R51, R44, R49, R42, 0x96, !PT ;  /* 0x000000312c337212 */ /* 0x000fe400078e962a */
[----:B------:R-:W-:-:S02]  /*65d0*/  SHF.R.W.U32 R42, R38, 0x2, R38 ;  /* 0x00000002262a7819 */ /* 0x000fc40000001e26 */
[----:B------:R-:W-:Y:S02]  /*65e0*/  IADD3 R51, PT, PT, R51, R48, R22 ;  /* 0x0000003033337210 */ /* 0x000fe40007ffe016 */
[C-C-:B------:R-:W-:Y:S02]  /*65f0*/  SHF.R.W.U32 R49, R38.reuse, 0xd, R38.reuse ;  /* 0x0000000d26317819 */ /* 0x140fe40000001e26 */
[----:B------:R-:W-:Y:S01]  /*6600*/  SHF.R.W.U32 R44, R38, 0x16, R38 ;  /* 0x00000016262c7819 */ /* 0x000fe20000001e26 */
[----:B------:R-:W-:Y:S01]  /*6610*/  IMAD.IADD R18, R51, 0x1, R18 ;  /* 0x0000000133127824 */ /* 0x000fe200078e0212 */
[----:B------:R-:W-:Y:S02]  /*6620*/  LOP3.LUT R45, R41, R45, R38, 0xe8, !PT ;  /* 0x0000002d292d7212 */ /* 0x000fe400078ee826 */
[----:B------:R-:W-:Y:S02]  /*6630*/  LOP3.LUT R42, R44, R49, R42, 0x96, !PT ;  /* 0x000000312c2a7212 */ /* 0x000fe400078e962a */
[----:B------:R-:W-:-:S02]  /*6640*/  LOP3.LUT R18, R18, 0x80000000, RZ, 0x3c, !PT ;  /* 0x8000000012127812 */ /* 0x000fc400078e3cff */
[----:B------:R-:W-:-:S05]  /*6650*/  IADD3 R37, PT, PT, R42, R37, R45 ;  /* 0x000000252a257210 */ /* 0x000fca0007ffe02d */
[----:B------:R-:W-:-:S05]  /*6660*/  IMAD.IADD R22, R37, 0x1, R18 ;  /* 0x0000000125167824 */ /* 0x000fca00078e0212 */
[C-C-:B------:R-:W-:Y:S02]  /*6670*/  SHF.R.W.U32 R48, R22.reuse, 0x6, R22.reuse ;  /* 0x0000000616307819 */ /* 0x140fe40000001e16 */
[C-C-:B------:R-:W-:Y:S02]  /*6680*/  SHF.R.W.U32 R49, R22.reuse, 0xb, R22.reuse ;  /* 0x0000000b16317819 */ /* 0x140fe40000001e16 */
[----:B------:R-:W-:Y:S02]  /*6690*/  SHF.R.W.U32 R50, R22, 0x19, R22 ;  /* 0x0000001916327819 */ /* 0x000fe40000001e16 */
[C-C-:B------:R-:W-:Y:S02]  /*66a0*/  SHF.R.W.U32 R42, R37.reuse, 0x2, R37.reuse ;  /* 0x00000002252a7819 */ /* 0x140fe40000001e25 */
[----:B------:R-:W-:Y:S02]  /*66b0*/  LOP3.LUT R48, R50, R49, R48, 0x96, !PT ;  /* 0x0000003132307212 */ /* 0x000fe400078e9630 */
[----:B------:R-:W-:-:S02]  /*66c0*/  SHF.R.W.U32 R45, R37, 0xd, R37 ;  /* 0x0000000d252d7819 */ /* 0x000fc40000001e25 */
[----:B------:R-:W-:Y:S02]  /*66d0*/  SHF.R.W.U32 R44, R37, 0x16, R37 ;  /* 0x00000016252c7819 */ /* 0x000fe40000001e25 */
[----:B------:R-:W-:Y:S02]  /*66e0*/  LOP3.LUT R49, R40, R22, R11, 0xb8, !PT ;  /* 0x0000001628317212 */ /* 0x000fe400078eb80b */
[----:B------:R-:W-:Y:S02]  /*66f0*/  LOP3.LUT R42, R44, R45, R42, 0x96, !PT ;  /* 0x0000002d2c2a7212 */ /* 0x000fe400078e962a */
[----:B------:R-:W-:Y:S02]  /*6700*/  LOP3.LUT R41, R38, R41, R37, 0xe8, !PT ;  /* 0x0000002926297212 */ /* 0x000fe400078ee825 */
[----:B------:R-:W-:Y:S02]  /*6710*/  IADD3 R48, PT, PT, R48, R49, R39 ;  /* 0x0000003130307210 */ /* 0x000fe40007ffe027 */
[----:B------:R-:W-:-:S03]  /*6720*/  IADD3 R42, PT, PT, R42, R23, R41 ;  /* 0x000000172a2a7210 */ /* 0x000fc60007ffe029 */
[----:B------:R-:W-:-:S04]  /*6730*/  IMAD.IADD R19, R48, 0x1, R19 ;  /* 0x0000000130137824 */ /* 0x000fc800078e0213 */
        /* <DEDUP_REMOVED lines=46> */
[C---:B------:R-:W-:Y:S02]  /*6a20*/  SHF.R.W.U32 R4, R37.reuse, 0x2, R37 ;  /* 0x0000000225047819 */ /* 0x040fe40000001e25 */
        /* <DEDUP_REMOVED lines=37> */
[----:B------:R-:W-:Y:S01]  /*6c80*/  IMAD.IADD R6, R4, 0x1, R13 ;  /* 0x0000000104067824 */ /* 0x000fe200078e020d */
[C-C-:B------:R-:W-:Y:S02]  /*6c90*/  SHF.R.W.U32 R11, R0.reuse, 0x7, R0.reuse ;  /* 0x00000007000b7819 */ /* 0x140fe40000001e00 */
        /* <DEDUP_REMOVED lines=13> */
[----:B------:R-:W-:Y:S02]  /*6d70*/  LOP3.LUT R40, R39, R40, R4, 0xe8, !PT ;  /* 0x0000002827287212 */ /* 0x000fe400078ee804 */
[----:B------:R-:W-:Y:S02]  /*6d80*/  IADD3 R25, PT, PT, R25, R37, R22 ;  /* 0x0000002519197210 */ /* 0x000fe40007ffe016 */
[----:B------:R-:W-:Y:S02]  /*6d90*/  IADD3 R19, PT, PT, R19, R18, R40 ;  /* 0x0000001213137210 */ /* 0x000fe40007ffe028 */
[----:B------:R-:W-:-:S05]  /*6da0*/  IADD3 R20, PT, PT, R3, R20, R25 ;  /* 0x0000001403147210 */ /* 0x000fca0007ffe019 */
        /* <DEDUP_REMOVED lines=18> */
[----:B------:R-:W-:Y:S02]  /*6ed0*/  IADD3 R21, PT, PT, R0, R21, R24 ;  /* 0x0000001500157210 */ /* 0x000fe40007ffe018 */
[----:B------:R-:W-:-:S03]  /*6ee0*/  SHF.R.W.U32 R5, R35, 0x7, R35 ;  /* 0x0000000723057819 */ /* 0x000fc60000001e23 */
[----:B------:R-:W-:Y:S01]  /*6ef0*/  IMAD.IADD R18, R22, 0x1, R21 ;  /* 0x0000000116127824 */ /* 0x000fe200078e0215 */
[--C-:B------:R-:W-:Y:S02]  /*6f00*/  SHF.R.W.U32 R24, R35, 0x12, R35.reuse ;  /* 0x0000001223187819 */ /* 0x100fe40000001e23 */
[----:B------:R-:W-:Y:S02]  /*6f10*/  SHF.R.U32.HI R23, RZ, 0x3, R35 ;  /* 0x00000003ff177819 */ /* 0x000fe40000011623 */
        /* <DEDUP_REMOVED lines=10> */
[----:B------:R-:W-:Y:S02]  /*6fc0*/  SHF.R.W.U32 R37, R22, 0x16, R22 ;  /* 0x0000001616257819 */ /* 0x000fe40000001e16 */
[----:B------:R-:W-:Y:S02]  /*6fd0*/  LOP3.LUT R40, R41, R40, R39, 0x96, !PT ;  /* 0x0000002829287212 */ /* 0x000fe400078e9627 */
[----:B------:R-:W-:Y:S02]  /*6fe0*/  LOP3.LUT R38, R6, R18, R11, 0xb8, !PT ;  /* 0x0000001206267212 */ /* 0x000fe400078eb80b */
[----:B------:R-:W-:Y:S02]  /*6ff0*/  IADD3 R5, PT, PT, R25, R36, R5 ;  /* 0x0000002419057210 */ /* 0x000fe40007ffe005 */
[----:B------:R-:W-:Y:S02]  /*7000*/  LOP3.LUT R25, R37, R24, R23, 0x96, !PT ;  /* 0x0000001825197212 */ /* 0x000fe400078e9617 */
[----:B------:R-:W-:-:S02]  /*7010*/  IADD3 R38, PT, PT, R40, R38, R7 ;  /* 0x0000002628267210 */ /* 0x000fc40007ffe007 */
[----:B------:R-:W-:Y:S02]  /*7020*/  LOP3.LUT R24, R19, R4, R22, 0xe8, !PT ;  /* 0x0000000413187212 */ /* 0x000fe400078ee816 */
[C-C-:B------:R-:W-:Y:S02]  /*7030*/  SHF.R.W.U32 R4, R0.reuse, 0x11, R0.reuse ;  /* 0x0000001100047819 */ /* 0x140fe40000001e00 */
[--C-:B------:R-:W-:Y:S02]  /*7040*/  SHF.R.W.U32 R7, R0, 0x13, R0.reuse ;  /* 0x0000001300077819 */ /* 0x100fe40000001e00 */
[----:B------:R-:W-:Y:S02]  /*7050*/  SHF.R.U32.HI R23, RZ, 0xa, R0 ;  /* 0x0000000aff177819 */ /* 0x000fe40000011600 */
[----:B------:R-:W-:Y:S02]  /*7060*/  IADD3 R25, PT, PT, R25, R12, R24 ;  /* 0x0000000c19197210 */ /* 0x000fe40007ffe018 */
[----:B------:R-:W-:-:S02]  /*7070*/  IADD3 R14, PT, PT, R5, R14, R38 ;  /* 0x0000000e050e7210 */ /* 0x000fc40007ffe026 */
[----:B------:R-:W-:-:S03]  /*7080*/  LOP3.LUT R24, R7, R23, R4, 0x96, !PT ;  /* 0x0000001707187212 */ /* 0x000fc600078e9604 */
        /* <DEDUP_REMOVED lines=8> */
[C-C-:B------:R-:W-:Y:S02]  /*7110*/  SHF.R.W.U32 R36, R25.reuse, 0x2, R25.reuse ;  /* 0x0000000219247819 */ /* 0x140fe40000001e19 */
[C-C-:B------:R-:W-:Y:S02]  /*7120*/  SHF.R.W.U32 R37, R25.reuse, 0xd, R25.reuse ;  /* 0x0000000d19257819 */ /* 0x140fe40000001e19 */
[----:B------:R-:W-:Y:S02]  /*7130*/  SHF.R.W.U32 R38, R25, 0x16, R25 ;  /* 0x0000001619267819 */ /* 0x000fe40000001e19 */
[----:B------:R-:W-:Y:S02]  /*7140*/  LOP3.LUT R39, R41, R40, R39, 0x96, !PT ;  /* 0x0000002829277212 */ /* 0x000fe400078e9627 */
[----:B------:R-:W-:-:S02]  /*7150*/  LOP3.LUT R7, R11, R23, R18, 0xb8, !PT ;  /* 0x000000170b077212 */ /* 0x000fc400078eb812 */
[----:B------:R-:W-:Y:S02]  /*7160*/  LOP3.LUT R12, R38, R37, R36, 0x96, !PT ;  /* 0x00000025260c7212 */ /* 0x000fe400078e9624 */
[----:B------:R-:W-:Y:S02]  /*7170*/  LOP3.LUT R19, R22, R19, R25, 0xe8, !PT ;  /* 0x0000001316137212 */ /* 0x000fe400078ee819 */
[----:B------:R-:W-:Y:S02]  /*7180*/  IADD3 R4, PT, PT, R24, R35, R4 ;  /* 0x0000002318047210 */ /* 0x000fe40007ffe004 */
[----:B------:R-:W-:Y:S02]  /*7190*/  IADD3 R39, PT, PT, R39, R7, R6 ;  /* 0x0000000727277210 */ /* 0x000fe40007ffe006 */
[----:B------:R-:W-:Y:S02]  /*71a0*/  IADD3 R12, PT, PT, R12, R13, R19 ;  /* 0x0000000d0c0c7210 */ /* 0x000fe40007ffe013 */
[----:B------:R-:W-:-:S02]  /*71b0*/  IADD3 R15, PT, PT, R4, R15, R39 ;  /* 0x0000000f040f7210 */ /* 0x000fc40007ffe027 */
[C-C-:B------:R-:W-:Y:S02]  /*71c0*/  SHF.R.W.U32 R7, R8.reuse, 0x7, R8.reuse ;  /* 0x0000000708077819 */ /* 0x140fe40000001e08 */
[--C-:B------:R-:W-:Y:S01]  /*71d0*/  SHF.R.W.U32 R24, R8, 0x12, R8.reuse ;  /* 0x0000001208187819 */ /* 0x100fe20000001e08 */
[----:B------:R-:W-:Y:S01]  /*71e0*/  IMAD.IADD R6, R12, 0x1, R15 ;  /* 0x000000010c067824 */ /* 0x000fe200078e020f */
        /* <DEDUP_REMOVED lines=9> */
[----:B------:R-:W-:-:S02]  /*7280*/  SHF.R.W.U32 R13, R12, 0x2, R12 ;  /* 0x000000020c0d7819 */ /* 0x000fc40000001e0c */
[----:B------:R-:W-:Y:S02]  /*7290*/  LOP3.LUT R38, R37, R38, R35, 0x96, !PT ;  /* 0x0000002625267212 */ /* 0x000fe400078e9623 */
[C-C-:B------:R-:W-:Y:S02]  /*72a0*/  SHF.R.W.U32 R36, R12.reuse, 0xd, R12.reuse ;  /* 0x0000000d0c247819 */ /* 0x140fe40000001e0c */
[----:B------:R-:W-:Y:S02]  /*72b0*/  SHF.R.W.U32 R19, R12, 0x16, R12 ;  /* 0x000000160c137819 */ /* 0x000fe40000001e0c */
[----:B------:R-:W-:Y:S02]  /*72c0*/  LOP3.LUT R35, R18, R6, R23, 0xb8, !PT ;  /* 0x0000000612237212 */ /* 0x000fe400078eb817 */
[----:B------:R-:W-:Y:S02]  /*72d0*/  IADD3 R7, PT, PT, R7, R43, R24 ;  /* 0x0000002b07077210 */ /* 0x000fe40007ffe018 */
        /* <DEDUP_REMOVED lines=17> */
[----:B------:R-:W-:-:S02]  /*73f0*/  LOP3.LUT R37, R39, R38, R37, 0x96, !PT ;  /* 0x0000002627257212 */ /* 0x000fc400078e9625 */
[C-C-:B------:R-:W-:Y:S02]  /*7400*/  SHF.R.W.U32 R20, R13.reuse, 0x2, R13.reuse ;  /* 0x000000020d147819 */ /* 0x140fe40000001e0d */
[C-C-:B------:R-:W-:Y:S02]  /*7410*/  SHF.R.W.U32 R35, R13.reuse, 0xd, R13.reuse ;  /* 0x0000000d0d237819 */ /* 0x140fe40000001e0d */
[----:B------:R-:W-:Y:S02]  /*7420*/  SHF.R.W.U32 R22, R13, 0x16, R13 ;  /* 0x000000160d167819 */ /* 0x000fe40000001e0d */
[----:B------:R-:W-:Y:S02]  /*7430*/  LOP3.LUT R36, R23, R11, R6, 0xb8, !PT ;  /* 0x0000000b17247212 */ /* 0x000fe400078eb806 */
[----:B------:R-:W-:Y:S02]  /*7440*/  IADD3 R8, PT, PT, R24, R8, R19 ;  /* 0x0000000818087210 */ /* 0x000fe40007ffe013 */
[----:B------:R-:W-:-:S02]  /*7450*/  LOP3.LUT R22, R22, R35, R20, 0x96, !PT ;  /* 0x0000002316167212 */ /* 0x000fc400078e9614 */
[----:B------:R-:W-:Y:S02]  /*7460*/  IADD3 R36, PT, PT, R37, R36, R18 ;  /* 0x0000002425247210 */ /* 0x000fe40007ffe012 */
[----:B------:R-:W-:Y:S02]  /*7470*/  LOP3.LUT R25, R12, R25, R13, 0xe8, !PT ;  /* 0x000000190c197212 */ /* 0x000fe400078ee80d */
[C-C-:B------:R-:W-:Y:S02]  /*7480*/  SHF.R.W.U32 R18, R10.reuse, 0x7, R10.reuse ;  /* 0x000000070a127819 */ /* 0x140fe40000001e0a */
[--C-:B------:R-:W-:Y:S02]  /*7490*/  SHF.R.W.U32 R19, R10, 0x12, R10.reuse ;  /* 0x000000120a137819 */ /* 0x100fe40000001e0a */
[----:B------:R-:W-:Y:S02]  /*74a0*/  SHF.R.U32.HI R10, RZ, 0x3, R10 ;  /* 0x00000003ff0a7819 */ /* 0x000fe4000001160a */
[----:B------:R-:W-:-:S02]  /*74b0*/  IADD3 R22, PT, PT, R22, R21, R25 ;  /* 0x0000001516167210 */ /* 0x000fc40007ffe019 */
[----:B------:R-:W-:Y:S02]  /*74c0*/  IADD3 R17, PT, PT, R8, R17, R36 ;  /* 0x0000001108117210 */ /* 0x000fe40007ffe024 */
        /* <DEDUP_REMOVED lines=14> */
[----:B------:R-:W-:Y:S02]  /*75b0*/  IADD3 R9, PT, PT, R19, R9, R18 ;  /* 0x0000000913097210 */ /* 0x000fe40007ffe012 */
[----:B------:R-:W-:Y:S02]  /*75c0*/  LOP3.LUT R25, R35, R25, R24, 0x96, !PT ;  /* 0x0000001923197212 */ /* 0x000fe400078e9618 */
[----:B------:R-:W-:Y:S02]  /*75d0*/  LOP3.LUT R12, R13, R12, R22, 0xe8, !PT ;  /* 0x0000000c0d0c7212 */ /* 0x000fe400078ee816 */
[----:B------:R-:W-:Y:S02]  /*75e0*/  IADD3 R18, PT, PT, R36, R20, R23 ;  /* 0x0000001424127210 */ /* 0x000fe40007ffe017 */
[----:B------:R-:W0:Y:S01]  /*75f0*/  LDC R36, c[0x3][0x5c] ;  /* 0x00c01700ff247b82 */ /* 0x000e220000000800 */
[----:B------:R-:W-:Y:S02]  /*7600*/  IADD3 R23, PT, PT, R25, R14, R12 ;  /* 0x0000000e19177210 */ /* 0x000fe40007ffe00c */
[----:B------:R-:W-:-:S02]  /*7610*/  IADD3 R18, PT, PT, R9, R2, R18 ;  /* 0x0000000209127210 */ /* 0x000fc40007ffe012 */
[----:B------:R-:W-:-:S03]  /*7620*/  SHF.R.W.U32 R2, R8, 0x11, R8 ;  /* 0x0000001108027819 */ /* 0x000fc60000001e08 */
[----:B------:R-:W-:Y:S01]  /*7630*/  IMAD.IADD R19, R23, 0x1, R18 ;  /* 0x0000000117137824 */ /* 0x000fe200078e0212 */
[--C-:B------:R-:W-:Y:S02]  /*7640*/  SHF.R.W.U32 R21, R8, 0x13, R8.reuse ;  /* 0x0000001308157819 */ /* 0x100fe40000001e08 */
[----:B------:R-:W-:Y:S02]  /*7650*/  SHF.R.U32.HI R12, RZ, 0xa, R8 ;  /* 0x0000000aff0c7819 */ /* 0x000fe40000011608 */
[C-C-:B------:R-:W-:Y:S02]  /*7660*/  SHF.R.W.U32 R20, R19.reuse, 0x6, R19.reuse ;  /* 0x0000000613147819 */ /* 0x140fe40000001e13 */
[C-C-:B------:R-:W-:Y:S02]  /*7670*/  SHF.R.W.U32 R35, R19.reuse, 0xb, R19.reuse ;  /* 0x0000000b13237819 */ /* 0x140fe40000001e13 */
[----:B------:R-:W-:Y:S02]  /*7680*/  SHF.R.W.U32 R24, R19, 0x19, R19 ;  /* 0x0000001913187819 */ /* 0x000fe40000001e13 */
[----:B------:R-:W-:-:S02]  /*7690*/  LOP3.LUT R2, R21, R12, R2, 0x96, !PT ;  /* 0x0000000c15027212 */ /* 0x000fc400078e9602 */
[----:B------:R-:W-:Y:S02]  /*76a0*/  IADD3 R21, PT, PT, R3, 0x6ce0ed19, R34 ;  /* 0x6ce0ed1903157810 */ /* 0x000fe40007ffe022 */
[C-C-:B------:R-:W-:Y:S02]  /*76b0*/  SHF.R.W.U32 R12, R23.reuse, 0x2, R23.reuse ;  /* 0x00000002170c7819 */ /* 0x140fe40000001e17 */
[C-C-:B------:R-:W-:Y:S02]  /*76c0*/  SHF.R.W.U32 R25, R23.reuse, 0xd, R23.reuse ;  /* 0x0000000d17197819 */ /* 0x140fe40000001e17 */
[----:B------:R-:W-:Y:S02]  /*76d0*/  SHF.R.W.U32 R14, R23, 0x16, R23 ;  /* 0x00000016170e7819 */ /* 0x000fe40000001e17 */
[----:B------:R-:W-:Y:S02]  /*76e0*/  LOP3.LUT R35, R24, R35, R20, 0x96, !PT ;  /* 0x0000002318237212 */ /* 0x000fe400078e9614 */
[----:B------:R-:W-:Y:S01]  /*76f0*/  LOP3.LUT R20, R11, R19, R10, 0xb8, !PT ;  /* 0x000000130b147212 */ /* 0x000fe200078eb80a */
[----:B------:R-:W-:Y:S01]  /*7700*/  IMAD.IADD R2, R2, 0x1, R21 ;  /* 0x0000000102027824 */ /* 0x000fe200078e0215 */
[----:B------:R-:W-:-:S02]  /*7710*/  LOP3.LUT R12, R14, R25, R12, 0x96, !PT ;  /* 0x000000190e0c7212 */ /* 0x000fc400078e960c */
[----:B------:R-:W-:Y:S02]  /*7720*/  LOP3.LUT R25, R22, R13, R23, 0xe8, !PT ;  /* 0x0000000d16197212 */ /* 0x000fe400078ee817 */
[----:B------:R-:W-:Y:S02]  /*7730*/  IADD3 R35, PT, PT, R35, R20, R6 ;  /* 0x0000001423237210 */ /* 0x000fe40007ffe006 */
[----:B------:R-:W-:Y:S02]  /*7740*/  IADD3 R25, PT, PT, R12, R15, R25 ;  /* 0x0000000f0c197210 */ /* 0x000fe40007ffe019 */
[----:B0-----:R-:W-:Y:S01]  /*7750*/  IADD3 R24, PT, PT, R2, R36, R35 ;  /* 0x0000002402187210 */ /* 0x001fe20007ffe023 */
[----:B------:R-:W0:Y:S04]  /*7760*/  LDC.64 R12, c[0x3][0x60] ;  /* 0x00c01800ff0c7b82 */ /* 0x000e280000000a00 */
[----:B------:R-:W-:-:S05]  /*7770*/  IMAD.IADD R20, R25, 0x1, R24 ;  /* 0x0000000119147824 */ /* 0x000fca00078e0218 */
[C-C-:B------:R-:W-:Y:S02]  /*7780*/  SHF.R.W.U32 R14, R20.reuse, 0x6, R20.reuse ;  /* 0x00000006140e7819 */ /* 0x140fe40000001e14 */
[C-C-:B------:R-:W-:Y:S02]  /*7790*/  SHF.R.W.U32 R15, R20.reuse, 0xb, R20.reuse ;  /* 0x0000000b140f7819 */ /* 0x140fe40000001e14 */
[----:B------:R-:W-:Y:S02]  /*77a0*/  SHF.R.W.U32 R21, R20, 0x19, R20 ;  /* 0x0000001914157819 */ /* 0x000fe40000001e14 */
[--C-:B------:R-:W-:Y:S02]  /*77b0*/  SHF.R.W.U32 R6, R9, 0x11, R9.reuse ;  /* 0x0000001109067819 */ /* 0x100fe40000001e09 */
[----:B------:R-:W-:Y:S02]  /*77c0*/  LOP3.LUT R36, R21, R15, R14, 0x96, !PT ;  /* 0x0000000f15247212 */ /* 0x000fe400078e960e */
[----:B------:R-:W-:-:S02]  /*77d0*/  SHF.R.W.U32 R15, R9, 0x13, R9 ;  /* 0x00000013090f7819 */ /* 0x000fc40000001e09 */
[----:B------:R-:W-:Y:S02]  /*77e0*/  SHF.R.U32.HI R14, RZ, 0xa, R9 ;  /* 0x0000000aff0e7819 */ /* 0x000fe40000011609 */
[----:B------:R-:W-:Y:S02]  /*77f0*/  LOP3.LUT R37, R10, R20, R19, 0xb8, !PT ;  /* 0x000000140a257212 */ /* 0x000fe400078eb813 */
[C-C-:B------:R-:W-:Y:S02]  /*7800*/  SHF.R.W.U32 R21, R25.reuse, 0x2, R25.reuse ;  /* 0x0000000219157819 */ /* 0x140fe40000001e19 */
[C-C-:B------:R-:W-:Y:S02]  /*7810*/  SHF.R.W.U32 R34, R25.reuse, 0xd, R25.reuse ;  /* 0x0000000d19227819 */ /* 0x140fe40000001e19 */
[----:B------:R-:W-:Y:S02]  /*7820*/  SHF.R.W.U32 R35, R25, 0x16, R25 ;  /* 0x0000001619237819 */ /* 0x000fe40000001e19 */
[----:B------:R-:W-:-:S02]  /*7830*/  LOP3.LUT R15, R15, R14, R6, 0x96, !PT ;  /* 0x0000000e0f0f7212 */ /* 0x000fc400078e9606 */
[----:B------:R-:W-:Y:S02]  /*7840*/  IADD3 R36, PT, PT, R36, R37, R11 ;  /* 0x0000002524247210 */ /* 0x000fe40007ffe00b */
[----:B------:R-:W-:Y:S02]  /*7850*/  LOP3.LUT R21, R35, R34, R21, 0x96, !PT ;  /* 0x0000002223157212 */ /* 0x000fe400078e9615 */
[----:B------:R-:W-:Y:S02]  /*7860*/  LOP3.LUT R22, R23, R22, R25, 0xe8, !PT ;  /* 0x0000001617167212 */ /* 0x000fe400078ee819 */
[----:B------:R-:W-:Y:S02]  /*7870*/  IADD3 R11, PT, PT, R0, -0x80000000, R15 ;  /* 0x80000000000b7810 */ /* 0x000fe40007ffe00f */
[----:B------:R-:W-:Y:S02]  /*7880*/  IADD3 R16, PT, PT, R21, R16, R22 ;  /* 0x0000001015107210 */ /* 0x000fe40007ffe016 */
[----:B0-----:R-:W-:-:S02]  /*7890*/  IADD3 R12, PT, PT, R11, R12, R36 ;  /* 0x0000000c0b0c7210 */ /* 0x001fc40007ffe024 */
        /* <DEDUP_REMOVED lines=17> */
[----:B------:R-:W0:Y:S01]  /*79b0*/  LDC.64 R14, c[0x3][0x68] ;  /* 0x00c01a00ff0e7b82 */ /* 0x000e220000000a00 */
[----:B------:R-:W-:Y:S02]  /*79c0*/  IADD3 R35, PT, PT, R22, R17, R35 ;  /* 0x0000001116237210 */ /* 0x000fe40007ffe023 */
[----:B------:R-:W-:Y:S02]  /*79d0*/  IADD3 R34, PT, PT, R6, R13, R34 ;  /* 0x0000000d06227210 */ /* 0x000fe40007ffe022 */
[C-C-:B------:R-:W-:Y:S02]  /*79e0*/  SHF.R.W.U32 R10, R35.reuse, 0x2, R35.reuse ;  /* 0x00000002230a7819 */ /* 0x140fe40000001e23 */
[C-C-:B------:R-:W-:Y:S01]  /*79f0*/  SHF.R.W.U32 R13, R35.reuse, 0xd, R35.reuse ;  /* 0x0000000d230d7819 */ /* 0x140fe20000001e23 */
[C---:B------:R-:W-:Y:S01]  /*7a00*/  IMAD.IADD R22, R35.reuse, 0x1, R34 ;  /* 0x0000000123167824 */ /* 0x040fe200078e0222 */
[----:B------:R-:W-:-:S04]  /*7a10*/  SHF.R.W.U32 R17, R35, 0x16, R35 ;  /* 0x0000001623117819 */ /* 0x000fc80000001e23 */
[----:B------:R-:W-:Y:S02]  /*7a20*/  LOP3.LUT R23, R17, R13, R10, 0x96, !PT ;  /* 0x0000000d11177212 */ /* 0x000fe400078e960a */
[C-C-:B------:R-:W-:Y:S02]  /*7a30*/  SHF.R.W.U32 R10, R11.reuse, 0x11, R11.reuse ;  /* 0x000000110b0a7819 */ /* 0x140fe40000001e0b */
[--C-:B------:R-:W-:Y:S02]  /*7a40*/  SHF.R.W.U32 R13, R11, 0x13, R11.reuse ;  /* 0x000000130b0d7819 */ /* 0x100fe40000001e0b */
[----:B------:R-:W-:Y:S02]  /*7a50*/  SHF.R.U32.HI R17, RZ, 0xa, R11 ;  /* 0x0000000aff117819 */ /* 0x000fe4000001160b */
[C-C-:B------:R-:W-:Y:S02]  /*7a60*/  SHF.R.W.U32 R36, R22.reuse, 0x6, R22.reuse ;  /* 0x0000000616247819 */ /* 0x140fe40000001e16 */
[----:B------:R-:W-:-:S02]  /*7a70*/  SHF.R.W.U32 R37, R22, 0xb, R22 ;  /* 0x0000000b16257819 */ /* 0x000fc40000001e16 */
[----:B------:R-:W-:Y:S02]  /*7a80*/  SHF.R.W.U32 R38, R22, 0x19, R22 ;  /* 0x0000001916267819 */ /* 0x000fe40000001e16 */
[----:B------:R-:W-:Y:S02]  /*7a90*/  LOP3.LUT R13, R13, R17, R10, 0x96, !PT ;  /* 0x000000110d0d7212 */ /* 0x000fe400078e960a */
[----:B------:R-:W-:Y:S02]  /*7aa0*/  LOP3.LUT R25, R16, R25, R35, 0xe8, !PT ;  /* 0x0000001910197212 */ /* 0x000fe400078ee823 */
[----:B------:R-:W-:Y:S02]  /*7ab0*/  LOP3.LUT R36, R38, R37, R36, 0x96, !PT ;  /* 0x0000002526247212 */ /* 0x000fe400078e9624 */
[----:B------:R-:W-:Y:S01]  /*7ac0*/  LOP3.LUT R37, R20, R22, R21, 0xb8, !PT ;  /* 0x0000001614257212 */ /* 0x000fe200078eb815 */
[----:B------:R-:W-:Y:S01]  /*7ad0*/  IMAD.IADD R13, R4, 0x1, R13 ;  /* 0x00000001040d7824 */ /* 0x000fe200078e020d */
[----:B------:R-:W-:-:S02]  /*7ae0*/  IADD3 R18, PT, PT, R23, R18, R25 ;  /* 0x0000001217127210 */ /* 0x000fc40007ffe019 */
[----:B------:R-:W-:-:S04]  /*7af0*/  IADD3 R25, PT, PT, R36, R37, R19 ;  /* 0x0000002524197210 */ /* 0x000fc80007ffe013 */
[----:B0-----:R-:W-:Y:S02]  /*7b00*/  IADD3 R25, PT, PT, R13, R14, R25 ;  /* 0x0000000e0d197210 */ /* 0x001fe40007ffe019 */
[C-C-:B------:R-:W-:Y:S02]  /*7b10*/  SHF.R.W.U32 R17, R18.reuse, 0x2, R18.reuse ;  /* 0x0000000212117819 */ /* 0x140fe40000001e12 */
[C-C-:B------:R-:W-:Y:S01]  /*7b20*/  SHF.R.W.U32 R36, R18.reuse, 0xd, R18.reuse ;  /* 0x0000000d12247819 */ /* 0x140fe20000001e12 */
[C---:B------:R-:W-:Y:S01]  /*7b30*/  IMAD.IADD R23, R18.reuse, 0x1, R25 ;  /* 0x0000000112177824 */ /* 0x040fe200078e0219 */
[--C-:B------:R-:W-:Y:S02]  /*7b40*/  SHF.R.W.U32 R19, R18, 0x16, R18.reuse ;  /* 0x0000001612137819 */ /* 0x100fe40000001e12 */
[----:B------:R-:W-:Y:S02]  /*7b50*/  LOP3.LUT R37, R35, R16, R18, 0xe8, !PT ;  /* 0x0000001023257212 */ /* 0x000fe400078ee812 */
[----:B------:R-:W-:-:S02]  /*7b60*/  LOP3.LUT R19, R19, R36, R17, 0x96, !PT ;  /* 0x0000002413137212 */ /* 0x000fc400078e9611 */
        /* <DEDUP_REMOVED lines=8> */
[----:B------:R-:W-:Y:S01]  /*7bf0*/  LOP3.LUT R16, R21, R23, R22, 0xb8, !PT ;  /* 0x0000001715107212 */ /* 0x000fe200078eb816 */
[----:B------:R-:W-:-:S03]  /*7c00*/  IMAD.IADD R10, R7, 0x1, R10 ;  /* 0x00000001070a7824 */ /* 0x000fc600078e020a */
[----:B------:R-:W-:Y:S02]  /*7c10*/  IADD3 R16, PT, PT, R39, R16, R20 ;  /* 0x0000001027107210 */ /* 0x000fe40007ffe014 */
[----:B------:R-:W-:Y:S02]  /*7c20*/  IADD3 R37, PT, PT, R19, R24, R37 ;  /* 0x0000001813257210 */ /* 0x000fe40007ffe025 */
[----:B------:R-:W-:Y:S02]  /*7c30*/  IADD3 R19, PT, PT, R10, R15, R16 ;  /* 0x0000000f0a137210 */ /* 0x000fe40007ffe010 */
[----:B------:R-:W0:Y:S01]  /*7c40*/  LDC.64 R16, c[0x3][0x70] ;  /* 0x00c01c00ff107b82 */ /* 0x000e220000000a00 */
[C-C-:B------:R-:W-:Y:S02]  /*7c50*/  SHF.R.W.U32 R14, R37.reuse, 0x2, R37.reuse ;  /* 0x00000002250e7819 */ /* 0x140fe40000001e25 */
[C-C-:B------:R-:W-:Y:S02]  /*7c60*/  SHF.R.W.U32 R39, R37.reuse, 0xd, R37.reuse ;  /* 0x0000000d25277819 */ /* 0x140fe40000001e25 */
[----:B------:R-:W-:-:S04]  /*7c70*/  SHF.R.W.U32 R20, R37, 0x16, R37 ;  /* 0x0000001625147819 */ /* 0x000fc80000001e25 */
[----:B------:R-:W-:Y:S01]  /*7c80*/  LOP3.LUT R39, R20, R39, R14, 0x96, !PT ;  /* 0x0000002714277212 */ /* 0x000fe200078e960e */
[----:B------:R-:W-:Y:S01]  /*7c90*/  IMAD.IADD R20, R37, 0x1, R19 ;  /* 0x0000000125147824 */ /* 0x000fe200078e0213 */
[C-C-:B------:R-:W-:Y:S02]  /*7ca0*/  SHF.R.W.U32 R14, R13.reuse, 0x11, R13.reuse ;  /* 0x000000110d0e7819 */ /* 0x140fe40000001e0d */
[--C-:B------:R-:W-:Y:S02]  /*7cb0*/  SHF.R.W.U32 R15, R13, 0x13, R13.reuse ;  /* 0x000000130d0f7819 */ /* 0x100fe40000001e0d */
[----:B------:R-:W-:Y:S02]  /*7cc0*/  SHF.R.U32.HI R24, RZ, 0xa, R13 ;  /* 0x0000000aff187819 */ /* 0x000fe4000001160d */
[----:B------:R-:W-:Y:S02]  /*7cd0*/  LOP3.LUT R35, R18, R35, R37, 0xe8, !PT ;  /* 0x0000002312237212 */ /* 0x000fe400078ee825 */
[----:B------:R-:W-:-:S02]  /*7ce0*/  SHF.R.W.U32 R36, R20, 0x6, R20 ;  /* 0x0000000614247819 */ /* 0x000fc40000001e14 */
[C-C-:B------:R-:W-:Y:S02]  /*7cf0*/  SHF.R.W.U32 R41, R20.reuse, 0xb, R20.reuse ;  /* 0x0000000b14297819 */ /* 0x140fe40000001e14 */
[----:B------:R-:W-:Y:S02]  /*7d00*/  SHF.R.W.U32 R38, R20, 0x19, R20 ;  /* 0x0000001914267819 */ /* 0x000fe40000001e14 */
        /* <DEDUP_REMOVED lines=11> */
[----:B0-----:R-:W-:-:S02]  /*7dc0*/  IADD3 R14, PT, PT, R15, R16, R24 ;  /* 0x000000100f0e7210 */ /* 0x001fc40007ffe018 */
[----:B------:R-:W-:-:S03]  /*7dd0*/  IADD3 R34, PT, PT, R39, R34, R18 ;  /* 0x0000002227227210 */ /* 0x000fc60007ffe012 */
[----:B------:R-:W-:Y:S01]  /*7de0*/  IMAD.IADD R21, R35, 0x1, R14 ;  /* 0x0000000123157824 */ /* 0x000fe200078e020e */
[C-C-:B------:R-:W-:Y:S02]  /*7df0*/  SHF.R.W.U32 R18, R34.reuse, 0x2, R34.reuse ;  /* 0x0000000222127819 */ /* 0x140fe40000001e22 */
[C-C-:B------:R-:W-:Y:S02]  /*7e00*/  SHF.R.W.U32 R41, R34.reuse, 0xd, R34.reuse ;  /* 0x0000000d22297819 */ /* 0x140fe40000001e22 */
[----:B------:R-:W-:Y:S02]  /*7e10*/  SHF.R.W.U32 R24, R34, 0x16, R34 ;  /* 0x0000001622187819 */ /* 0x000fe40000001e22 */
        /* <DEDUP_REMOVED lines=9> */
[----:B------:R-:W-:Y:S02]  /*7eb0*/  LOP3.LUT R43, R38, R43, R36, 0x96, !PT ;  /* 0x0000002b262b7212 */ /* 0x000fe400078e9624 */
[----:B------:R-:W-:Y:S02]  /*7ec0*/  LOP3.LUT R16, R23, R21, R20, 0xb8, !PT ;  /* 0x0000001517107212 */ /* 0x000fe400078eb814 */
[----:B------:R-:W-:Y:S01]  /*7ed0*/  IADD3 R25, PT, PT, R18, R25, R37 ;  /* 0x0000001912197210 */ /* 0x000fe20007ffe025 */
[----:B------:R-:W-:Y:S01]  /*7ee0*/  IMAD.IADD R12, R9, 0x1, R12 ;  /* 0x00000001090c7824 */ /* 0x000fe200078e020c */
[----:B------:R-:W-:Y:S02]  /*7ef0*/  IADD3 R24, PT, PT, R43, R16, R22 ;  /* 0x000000102b187210 */ /* 0x000fe40007ffe016 */
[C-C-:B------:R-:W-:Y:S02]  /*7f00*/  SHF.R.W.U32 R16, R25.reuse, 0x2, R25.reuse ;  /* 0x0000000219107819 */ /* 0x140fe40000001e19 */
[----:B------:R-:W-:-:S02]  /*7f10*/  SHF.R.W.U32 R37, R25, 0xd, R25 ;  /* 0x0000000d19257819 */ /* 0x000fc40000001e19 */
[----:B------:R-:W-:Y:S02]  /*7f20*/  SHF.R.W.U32 R18, R25, 0x16, R25 ;  /* 0x0000001619127819 */ /* 0x000fe40000001e19 */
[----:B------:R-:W-:Y:S02]  /*7f30*/  IADD3 R24, PT, PT, R12, R17, R24 ;  /* 0x000000110c187210 */ /* 0x000fe40007ffe018 */
[----:B------:R-:W-:Y:S02]  /*7f40*/  LOP3.LUT R22, R18, R37, R16, 0x96, !PT ;  /* 0x0000002512167212 */ /* 0x000fe400078e9610 */
[--C-:B------:R-:W-:Y:S02]  /*7f50*/  SHF.R.U32.HI R18, RZ, 0x3, R0.reuse ;  /* 0x00000003ff127819 */ /* 0x100fe40000011600 */
[C-C-:B------:R-:W-:Y:S02]  /*7f60*/  SHF.R.W.U32 R36, R0.reuse, 0x7, R0.reuse ;  /* 0x0000000700247819 */ /* 0x140fe40000001e00 */
[----:B------:R-:W-:-:S02]  /*7f70*/  SHF.R.W.U32 R17, R0, 0x12, R0 ;  /* 0x0000001200117819 */ /* 0x000fc40000001e00 */
[C---:B------:R-:W-:Y:S01]  /*7f80*/  LOP3.LUT R35, R34.reuse, R35, R25, 0xe8, !PT ;  /* 0x0000002322237212 */ /* 0x040fe200078ee819 */
[----:B------:R-:W-:Y:S01]  /*7f90*/  IMAD.IADD R16, R34, 0x1, R24 ;  /* 0x0000000122107824 */ /* 0x000fe200078e0218 */
[----:B------:R-:W-:Y:S02]  /*7fa0*/  LOP3.LUT R36, R17, R18, R36, 0x96, !PT ;  /* 0x0000001211247212 */ /* 0x000fe400078e9624 */
[----:B------:R-:W-:Y:S02]  /*7fb0*/  IADD3 R22, PT, PT, R22, R19, R35 ;  /* 0x0000001316167210 */ /* 0x000fe40007ffe023 */
[----:B------:R-:W0:Y:S01]  /*7fc0*/  LDC.64 R18, c[0x3][0x78] ;  /* 0x00c01e00ff127b82 */ /* 0x000e220000000a00 */
[C-C-:B------:R-:W-:Y:S02]  /*7fd0*/  SHF.R.W.U32 R37, R16.reuse, 0x6, R16.reuse ;  /* 0x0000000610257819 */ /* 0x140fe40000001e10 */
[C-C-:B------:R-:W-:Y:S02]  /*7fe0*/  SHF.R.W.U32 R38, R16.reuse, 0xb, R16.reuse ;  /* 0x0000000b10267819 */ /* 0x140fe40000001e10 */
[----:B------:R-:W-:-:S02]  /*7ff0*/  SHF.R.W.U32 R39, R16, 0x19, R16 ;  /* 0x0000001910277819 */ /* 0x000fc40000001e10 */
[----:B------:R-:W-:Y:S02]  /*8000*/  SHF.R.W.U32 R17, R15, 0x11, R15 ;  /* 0x000000110f117819 */ /* 0x000fe40000001e0f */
[----:B------:R-:W-:Y:S02]  /*8010*/  LOP3.LUT R44, R39, R38, R37, 0x96, !PT ;  /* 0x00000026272c7212 */ /* 0x000fe400078e9625 */
[--C-:B------:R-:W-:Y:S02]  /*8020*/  SHF.R.W.U32 R38, R15, 0x13, R15.reuse ;  /* 0x000000130f267819 */ /* 0x100fe40000001e0f */
[----:B------:R-:W-:Y:S02]  /*8030*/  SHF.R.U32.HI R35, RZ, 0xa, R15 ;  /* 0x0000000aff237819 */ /* 0x000fe4000001160f */
        /* <DEDUP_REMOVED lines=8> */
[----:B------:R-:W-:Y:S02]  /*80c0*/  LOP3.LUT R40, R37, R39, R40, 0x96, !PT ;  /* 0x0000002725287212 */ /* 0x000fe400078e9628 */
[----:B------:R-:W-:Y:S01]  /*80d0*/  LOP3.LUT R41, R43, R42, R41, 0x96, !PT ;  /* 0x0000002a2b297212 */ /* 0x000fe200078e9629 */
[----:B------:R-:W-:Y:S01]  /*80e0*/  IMAD.IADD R17, R2, 0x1, R17 ;  /* 0x0000000102117824 */ /* 0x000fe200078e0211 */
[----:B------:R-:W-:Y:S02]  /*80f0*/  IADD3 R44, PT, PT, R44, R45, R23 ;  /* 0x0000002d2c2c7210 */ /* 0x000fe40007ffe017 */
[C-C-:B------:R-:W-:Y:S02]  /*8100*/  SHF.R.W.U32 R37, R4.reuse, 0x7, R4.reuse ;  /* 0x0000000704257819 */ /* 0x140fe40000001e04 */
[--C-:B------:R-:W-:Y:S02]  /*8110*/  SHF.R.W.U32 R42, R4, 0x12, R4.reuse ;  /* 0x00000012042a7819 */ /* 0x100fe40000001e04 */
[----:B------:R-:W-:-:S02]  /*8120*/  SHF.R.U32.HI R39, RZ, 0x3, R4 ;  /* 0x00000003ff277819 */ /* 0x000fc40000011604 */
[C-C-:B------:R-:W-:Y:S02]  /*8130*/  SHF.R.W.U32 R23, R12.reuse, 0x11, R12.reuse ;  /* 0x000000110c177819 */ /* 0x140fe40000001e0c */
[--C-:B------:R-:W-:Y:S02]  /*8140*/  SHF.R.W.U32 R38, R12, 0x13, R12.reuse ;  /* 0x000000130c267819 */ /* 0x100fe40000001e0c */
[----:B------:R-:W-:Y:S02]  /*8150*/  SHF.R.U32.HI R35, RZ, 0xa, R12 ;  /* 0x0000000aff237819 */ /* 0x000fe4000001160c */
[----:B------:R-:W-:Y:S02]  /*8160*/  LOP3.LUT R43, R25, R34, R22, 0xe8, !PT ;  /* 0x00000022192b7212 */ /* 0x000fe400078ee816 */
[----:B------:R-:W-:Y:S02]  /*8170*/  LOP3.LUT R34, R42, R39, R37, 0x96, !PT ;  /* 0x000000272a227212 */ /* 0x000fe400078e9625 */
[----:B------:R-:W-:-:S02]  /*8180*/  LOP3.LUT R39, R38, R35, R23, 0x96, !PT ;  /* 0x0000002326277212 */ /* 0x000fc400078e9617 */
[----:B0-----:R-:W-:Y:S02]  /*8190*/  IADD3 R38, PT, PT, R17, R18, R44 ;  /* 0x0000001211267210 */ /* 0x001fe40007ffe02c */
[----:B------:R-:W-:-:S03]  /*81a0*/  IADD3 R35, PT, PT, R41, R14, R43 ;  /* 0x0000000e29237210 */ /* 0x000fc60007ffe02b */
[----:B------:R-:W-:Y:S01]  /*81b0*/  IMAD.IADD R23, R25, 0x1, R38 ;  /* 0x0000000119177824 */ /* 0x000fe200078e0226 */
[C-C-:B------:R-:W-:Y:S02]  /*81c0*/  SHF.R.W.U32 R41, R35.reuse, 0x2, R35.reuse ;  /* 0x0000000223297819 */ /* 0x140fe40000001e23 */
[C-C-:B------:R-:W-:Y:S02]  /*81d0*/  SHF.R.W.U32 R42, R35.reuse, 0xd, R35.reuse ;  /* 0x0000000d232a7819 */ /* 0x140fe40000001e23 */
[----:B------:R-:W-:Y:S02]  /*81e0*/  SHF.R.W.U32 R43, R35, 0x16, R35 ;  /* 0x00000016232b7819 */ /* 0x000fe40000001e23 */
[C-C-:B------:R-:W-:Y:S02]  /*81f0*/  SHF.R.W.U32 R44, R23.reuse, 0x6, R23.reuse ;  /* 0x00000006172c7819 */ /* 0x140fe40000001e17 */
[C-C-:B------:R-:W-:Y:S02]  /*8200*/  SHF.R.W.U32 R45, R23.reuse, 0xb, R23.reuse ;  /* 0x0000000b172d7819 */ /* 0x140fe40000001e17 */
[----:B------:R-:W-:-:S02]  /*8210*/  SHF.R.W.U32 R48, R23, 0x19, R23 ;  /* 0x0000001917307819 */ /* 0x000fc40000001e17 */
[C-C-:B------:R-:W-:Y:S02]  /*8220*/  SHF.R.W.U32 R37, R5.reuse, 0x7, R5.reuse ;  /* 0x0000000705257819 */ /* 0x140fe40000001e05 */
[--C-:B------:R-:W-:Y:S02]  /*8230*/  SHF.R.W.U32 R14, R5, 0x12, R5.reuse ;  /* 0x00000012050e7819 */ /* 0x100fe40000001e05 */
[----:B------:R-:W-:Y:S02]  /*8240*/  SHF.R.U32.HI R18, RZ, 0x3, R5 ;  /* 0x00000003ff127819 */ /* 0x000fe40000011605 */
[----:B------:R-:W-:Y:S02]  /*8250*/  LOP3.LUT R41, R43, R42, R41, 0x96, !PT ;  /* 0x0000002a2b297212 */ /* 0x000fe400078e9629 */
[----:B------:R-:W-:Y:S02]  /*8260*/  LOP3.LUT R45, R48, R45, R44, 0x96, !PT ;  /* 0x0000002d302d7212 */ /* 0x000fe400078e962c */
[----:B------:R-:W-:-:S02]  /*8270*/  LOP3.LUT R42, R21, R23, R16, 0xb8, !PT ;  /* 0x00000017152a7212 */ /* 0x000fc400078eb810 */
[----:B------:R-:W-:Y:S02]  /*8280*/  LOP3.LUT R37, R14, R18, R37, 0x96, !PT ;  /* 0x000000120e257212 */ /* 0x000fe400078e9625 */
[----:B------:R-:W-:Y:S02]  /*8290*/  IADD3 R14, PT, PT, R39, R40, R11 ;  /* 0x00000028270e7210 */ /* 0x000fe40007ffe00b */
[C-C-:B------:R-:W-:Y:S02]  /*82a0*/  SHF.R.W.U32 R18, R17.reuse, 0x11, R17.reuse ;  /* 0x0000001111127819 */ /* 0x140fe40000001e11 */
[--C-:B------:R-:W-:Y:S02]  /*82b0*/  SHF.R.W.U32 R39, R17, 0x13, R17.reuse ;  /* 0x0000001311277819 */ /* 0x100fe40000001e11 */
[----:B------:R-:W-:Y:S02]  /*82c0*/  SHF.R.U32.HI R40, RZ, 0xa, R17 ;  /* 0x0000000aff287819 */ /* 0x000fe40000011611 */
[----:B------:R-:W-:-:S02]  /*82d0*/  IADD3 R45, PT, PT, R45, R42, R20 ;  /* 0x0000002a2d2d7210 */ /* 0x000fc40007ffe014 */
[----:B------:R-:W-:Y:S02]  /*82e0*/  IADD3 R42, PT, PT, R6, R3, R36 ;  /* 0x00000003062a7210 */ /* 0x000fe40007ffe024 */
[----:B------:R-:W-:Y:S02]  /*82f0*/  LOP3.LUT R3, R39, R40, R18, 0x96, !PT ;  /* 0x0000002827037212 */ /* 0x000fe400078e9612 */
[----:B------:R-:W-:Y:S02]  /*8300*/  IADD3 R39, PT, PT, R14, R19, R45 ;  /* 0x000000130e277210 */ /* 0x000fe40007ffe02d */
[----:B------:R-:W0:Y:S01]  /*8310*/  LDC.64 R18, c[0x3][0x80] ;  /* 0x00c02000ff127b82 */ /* 0x000e220000000a00 */
[C---:B------:R-:W-:Y:S02]  /*8320*/  LOP3.LUT R25, R22.reuse, R25, R35, 0xe8, !PT ;  /* 0x0000001916197212 */ /* 0x040fe400078ee823 */
[----:B------:R-:W-:Y:S02]  /*8330*/  IMAD.IADD R20, R22, 0x1, R39 ;  /* 0x0000000116147824 */ /* 0x000fe400078e0227 */
[----:B------:R-:W-:-:S02]  /*8340*/  IADD3 R36, PT, PT, R41, R24, R25 ;  /* 0x0000001829247210 */ /* 0x000fc40007ffe019 */
[----:B------:R-:W-:Y:S02]  /*8350*/  SHF.R.W.U32 R24, R8, 0x7, R8 ;  /* 0x0000000708187819 */ /* 0x000fe40000001e08 */
[C-C-:B------:R-:W-:Y:S02]  /*8360*/  SHF.R.W.U32 R45, R20.reuse, 0x6, R20.reuse ;  /* 0x00000006142d7819 */ /* 0x140fe40000001e14 */
[C-C-:B------:R-:W-:Y:S02]  /*8370*/  SHF.R.W.U32 R48, R20.reuse, 0xb, R20.reuse ;  /* 0x0000000b14307819 */ /* 0x140fe40000001e14 */
[----:B------:R-:W-:Y:S02]  /*8380*/  SHF.R.W.U32 R49, R20, 0x19, R20 ;  /* 0x0000001914317819 */ /* 0x000fe40000001e14 */
        /* <DEDUP_REMOVED lines=8> */
[----:B------:R-:W-:-:S02]  /*8410*/  LOP3.LUT R24, R25, R40, R24, 0x96, !PT ;  /* 0x0000002819187212 */ /* 0x000fc400078e9618 */
[----:B------:R-:W-:Y:S02]  /*8420*/  LOP3.LUT R43, R43, R44, R41, 0x96, !PT ;  /* 0x0000002c2b2b7212 */ /* 0x000fe400078e9629 */
        /* <DEDUP_REMOVED lines=8> */
[----:B0-----:R-:W-:-:S05]  /*84b0*/  IADD3 R38, PT, PT, R3, R18, R42 ;  /* 0x0000001203267210 */ /* 0x001fca0007ffe02a */
[----:B------:R-:W-:Y:S01]  /*84c0*/  IMAD.IADD R21, R35, 0x1, R38 ;  /* 0x0000000123157824 */ /* 0x000fe200078e0226 */
[C-C-:B------:R-:W-:Y:S02]  /*84d0*/  SHF.R.W.U32 R40, R7.reuse, 0x12, R7.reuse ;  /* 0x0000001207287819 */ /* 0x140fe40000001e07 */
[--C-:B------:R-:W-:Y:S02]  /*84e0*/  SHF.R.U32.HI R41, RZ, 0x3, R7.reuse ;  /* 0x00000003ff297819 */ /* 0x100fe40000011607 */
[----:B------:R-:W-:Y:S02]  /*84f0*/  SHF.R.W.U32 R48, R7, 0x7, R7 ;  /* 0x0000000707307819 */ /* 0x000fe40000001e07 */
[C-C-:B------:R-:W-:Y:S02]  /*8500*/  SHF.R.W.U32 R42, R21.reuse, 0x6, R21.reuse ;  /* 0x00000006152a7819 */ /* 0x140fe40000001e15 */
[C-C-:B------:R-:W-:Y:S02]  /*8510*/  SHF.R.W.U32 R45, R21.reuse, 0xb, R21.reuse ;  /* 0x0000000b152d7819 */ /* 0x140fe40000001e15 */
[----:B------:R-:W-:-:S02]  /*8520*/  SHF.R.W.U32 R44, R21, 0x19, R21 ;  /* 0x00000019152c7819 */ /* 0x000fc40000001e15 */
[C-C-:B------:R-:W-:Y:S02]  /*8530*/  SHF.R.W.U32 R18, R25.reuse, 0x2, R25.reuse ;  /* 0x0000000219127819 */ /* 0x140fe40000001e19 */
[C-C-:B------:R-:W-:Y:S02]  /*8540*/  SHF.R.W.U32 R43, R25.reuse, 0xd, R25.reuse ;  /* 0x0000000d192b7819 */ /* 0x140fe40000001e19 */
[----:B------:R-:W-:Y:S02]  /*8550*/  SHF.R.W.U32 R22, R25, 0x16, R25 ;  /* 0x0000001619167819 */ /* 0x000fe40000001e19 */
[----:B------:R-:W-:Y:S02]  /*8560*/  LOP3.LUT R40, R40, R41, R48, 0x96, !PT ;  /* 0x0000002928287212 */ /* 0x000fe400078e9630 */
[----:B------:R-:W-:Y:S02]  /*8570*/  LOP3.LUT R45, R44, R45, R42, 0x96, !PT ;  /* 0x0000002d2c2d7212 */ /* 0x000fe400078e962a */
[----:B------:R-:W-:Y:S01]  /*8580*/  LOP3.LUT R41, R23, R21, R20, 0xb8, !PT ;  /* 0x0000001517297212 */ /* 0x000fe200078eb814 */
[----:B------:R-:W-:Y:S01]  /*8590*/  IMAD.IADD R0, R0, 0x1, R37 ;  /* 0x0000000100007824 */ /* 0x000fe200078e0225 */
[----:B------:R-:W-:-:S02]  /*85a0*/  LOP3.LUT R22, R22, R43, R18, 0x96, !PT ;  /* 0x0000002b16167212 */ /* 0x000fc400078e9612 */
[C-C-:B------:R-:W-:Y:S02]  /*85b0*/  SHF.R.W.U32 R18, R3.reuse, 0x13, R3.reuse ;  /* 0x0000001303127819 */ /* 0x140fe40000001e03 */
[--C-:B------:R-:W-:Y:S02]  /*85c0*/  SHF.R.U32.HI R37, RZ, 0xa, R3.reuse ;  /* 0x0000000aff257819 */ /* 0x100fe40000011603 */
[----:B------:R-:W-:Y:S02]  /*85d0*/  SHF.R.W.U32 R43, R3, 0x11, R3 ;  /* 0x00000011032b7819 */ /* 0x000fe40000001e03 */
[----:B------:R-:W-:Y:S02]  /*85e0*/  IADD3 R41, PT, PT, R45, R41, R16 ;  /* 0x000000292d297210 */ /* 0x000fe40007ffe010 */
[----:B------:R-:W-:Y:S02]  /*85f0*/  IADD3 R42, PT, PT, R10, R5, R34 ;  /* 0x000000050a2a7210 */ /* 0x000fe40007ffe022 */
[----:B------:R-:W-:-:S02]  /*8600*/  LOP3.LUT R5, R18, R37, R43, 0x96, !PT ;  /* 0x0000002512057212 */ /* 0x000fc400078e962b */
[----:B------:R-:W-:Y:S02]  /*8610*/  IADD3 R37, PT, PT, R0, R19, R41 ;  /* 0x0000001300257210 */ /* 0x000fe40007ffe029 */
[----:B------:R-:W0:Y:S01]  /*8620*/  LDC.64 R18, c[0x3][0x88] ;  /* 0x00c02200ff127b82 */ /* 0x000e220000000a00 */
[C---:B------:R-:W-:Y:S02]  /*8630*/  LOP3.LUT R35, R36.reuse, R35, R25, 0xe8, !PT ;  /* 0x0000002324237212 */ /* 0x040fe400078ee819 */
[----:B------:R-:W-:Y:S02]  /*8640*/  IMAD.IADD R16, R36, 0x1, R37 ;  /* 0x0000000124107824 */ /* 0x000fe400078e0225 */
[----:B------:R-:W-:Y:S02]  /*8650*/  IADD3 R34, PT, PT, R22, R39, R35 ;  /* 0x0000002716227210 */ /* 0x000fe40007ffe023 */
[C-C-:B------:R-:W-:Y:S02]  /*8660*/  SHF.R.W.U32 R22, R2.reuse, 0x7, R2.reuse ;  /* 0x0000000702167819 */ /* 0x140fe40000001e02 */
[----:B------:R-:W-:-:S02]  /*8670*/  SHF.R.W.U32 R35, R2, 0x12, R2 ;  /* 0x0000001202237819 */ /* 0x000fc40000001e02 */
[----:B------:R-:W-:Y:S02]  /*8680*/  SHF.R.U32.HI R39, RZ, 0x3, R2 ;  /* 0x00000003ff277819 */ /* 0x000fe40000011602 */
[C-C-:B------:R-:W-:Y:S02]  /*8690*/  SHF.R.W.U32 R45, R16.reuse, 0x6, R16.reuse ;  /* 0x00000006102d7819 */ /* 0x140fe40000001e10 */
[C-C-:B------:R-:W-:Y:S02]  /*86a0*/  SHF.R.W.U32 R48, R16.reuse, 0xb, R16.reuse ;  /* 0x0000000b10307819 */ /* 0x140fe40000001e10 */
[----:B------:R-:W-:Y:S02]  /*86b0*/  SHF.R.W.U32 R49, R16, 0x19, R16 ;  /* 0x0000001910317819 */ /* 0x000fe40000001e10 */
[C-C-:B------:R-:W-:Y:S02]  /*86c0*/  SHF.R.W.U32 R41, R34.reuse, 0x2, R34.reuse ;  /* 0x0000000222297819 */ /* 0x140fe40000001e22 */
[----:B------:R-:W-:-:S02]  /*86d0*/  SHF.R.W.U32 R44, R34, 0xd, R34 ;  /* 0x0000000d222c7819 */ /* 0x000fc40000001e22 */
[----:B------:R-:W-:Y:S02]  /*86e0*/  SHF.R.W.U32 R43, R34, 0x16, R34 ;  /* 0x00000016222b7819 */ /* 0x000fe40000001e22 */
[----:B------:R-:W-:Y:S01]  /*86f0*/  LOP3.LUT R22, R35, R39, R22, 0x96, !PT ;  /* 0x0000002723167212 */ /* 0x000fe200078e9616 */
[----:B------:R-:W-:Y:S01]  /*8700*/  IMAD.IADD R5, R5, 0x1, R42 ;  /* 0x0000000105057824 */ /* 0x000fe200078e022a */
[----:B------:R-:W-:Y:S02]  /*8710*/  LOP3.LUT R48, R49, R48, R45, 0x96, !PT ;  /* 0x0000003031307212 */ /* 0x000fe400078e962d */
[----:B------:R-:W-:Y:S02]  /*8720*/  LOP3.LUT R39, R20, R16, R21, 0xb8, !PT ;  /* 0x0000001014277212 */ /* 0x000fe400078eb815 */
[----:B------:R-:W-:Y:S02]  /*8730*/  LOP3.LUT R43, R43, R44, R41, 0x96, !PT ;  /* 0x0000002c2b2b7212 */ /* 0x000fe400078e9629 */
[----:B------:R-:W-:-:S02]  /*8740*/  SHF.R.W.U32 R35, R0, 0x13, R0 ;  /* 0x0000001300237819 */ /* 0x000fc40000001e00 */
[--C-:B------:R-:W-:Y:S02]  /*8750*/  SHF.R.W.U32 R44, R0, 0x11, R0.reuse ;  /* 0x00000011002c7819 */ /* 0x100fe40000001e00 */
[----:B------:R-:W-:Y:S02]  /*8760*/  SHF.R.U32.HI R42, RZ, 0xa, R0 ;  /* 0x0000000aff2a7819 */ /* 0x000fe40000011600 */
[----:B------:R-:W-:Y:S02]  /*8770*/  LOP3.LUT R36, R25, R36, R34, 0xe8, !PT ;  /* 0x0000002419247212 */ /* 0x000fe400078ee822 */
[----:B------:R-:W-:Y:S02]  /*8780*/  IADD3 R39, PT, PT, R48, R39, R23 ;  /* 0x0000002730277210 */ /* 0x000fe40007ffe017 */
[----:B------:R-:W-:Y:S02]  /*8790*/  IADD3 R41, PT, PT, R15, R4, R40 ;  /* 0x000000040f297210 */ /* 0x000fe40007ffe028 */
[----:B------:R-:W-:-:S02]  /*87a0*/  LOP3.LUT R4, R35, R42, R44, 0x96, !PT ;  /* 0x0000002a23047212 */ /* 0x000fc400078e962c */
[----:B------:R-:W-:Y:S02]  /*87b0*/  IADD3 R35, PT, PT, R43, R38, R36 ;  /* 0x000000262b237210 */ /* 0x000fe40007ffe024 */
[----:B0-----:R-:W-:-:S05]  /*87c0*/  IADD3 R38, PT, PT, R5, R18, R39 ;  /* 0x0000001205267210 */ /* 0x001fca0007ffe027 */
        /* <DEDUP_REMOVED lines=10> */
[----:B------:R-:W-:Y:S01]  /*8870*/  LOP3.LUT R42, R42, R43, R40, 0x96, !PT ;  /* 0x0000002b2a2a7212 */ /* 0x000fe200078e9628 */
[----:B------:R-:W-:Y:S01]  /*8880*/  IMAD.IADD R4, R4, 0x1, R41 ;  /* 0x0000000104047824 */ /* 0x000fe200078e0229 */
        /* <DEDUP_REMOVED lines=11> */
[----:B------:R-:W-:Y:S02]  /*8940*/  IADD3 R37, PT, PT, R4, R19, R45 ;  /* 0x0000001304257210 */ /* 0x000fe40007ffe02d */
[----:B------:R-:W0:Y:S03]  /*8950*/  LDC.64 R18, c[0x3][0x90] ;  /* 0x00c02400ff127b82 */ /* 0x000e260000000a00 */
[----:B------:R-:W-:Y:S01]  /*8960*/  IMAD.IADD R24, R34, 0x1, R37 ;  /* 0x0000000122187824 */ /* 0x000fe200078e0225 */
[----:B------:R-:W-:-:S02]  /*8970*/  SHF.R.W.U32 R42, R36, 0x2, R36 ;  /* 0x00000002242a7819 */ /* 0x000fc40000001e24 */
[C-C-:B------:R-:W-:Y:S02]  /*8980*/  SHF.R.W.U32 R43, R36.reuse, 0xd, R36.reuse ;  /* 0x0000000d242b7819 */ /* 0x140fe40000001e24 */
[----:B------:R-:W-:Y:S02]  /*8990*/  SHF.R.W.U32 R44, R36, 0x16, R36 ;  /* 0x00000016242c7819 */ /* 0x000fe40000001e24 */
[C-C-:B------:R-:W-:Y:S02]  /*89a0*/  SHF.R.W.U32 R48, R24.reuse, 0x6, R24.reuse ;  /* 0x0000000618307819 */ /* 0x140fe40000001e18 */
[C-C-:B------:R-:W-:Y:S02]  /*89b0*/  SHF.R.W.U32 R49, R24.reuse, 0xb, R24.reuse ;  /* 0x0000000b18317819 */ /* 0x140fe40000001e18 */
[----:B------:R-:W-:Y:S02]  /*89c0*/  SHF.R.W.U32 R50, R24, 0x19, R24 ;  /* 0x0000001918327819 */ /* 0x000fe40000001e18 */
[----:B------:R-:W-:-:S02]  /*89d0*/  SHF.R.W.U32 R20, R6, 0x7, R6 ;  /* 0x0000000706147819 */ /* 0x000fc40000001e06 */
[--C-:B------:R-:W-:Y:S02]  /*89e0*/  SHF.R.W.U32 R25, R6, 0x12, R6.reuse ;  /* 0x0000001206197819 */ /* 0x100fe40000001e06 */
[----:B------:R-:W-:Y:S02]  /*89f0*/  SHF.R.U32.HI R41, RZ, 0x3, R6 ;  /* 0x00000003ff297819 */ /* 0x000fe40000011606 */
[----:B------:R-:W-:Y:S01]  /*8a00*/  LOP3.LUT R45, R44, R43, R42, 0x96, !PT ;  /* 0x0000002b2c2d7212 */ /* 0x000fe200078e962a */
[----:B------:R-:W-:Y:S01]  /*8a10*/  IMAD.IADD R7, R7, 0x1, R40 ;  /* 0x0000000107077824 */ /* 0x000fe200078e0228 */
[----:B------:R-:W-:Y:S02]  /*8a20*/  LOP3.LUT R48, R50, R49, R48, 0x96, !PT ;  /* 0x0000003132307212 */ /* 0x000fe400078e9630 */
[----:B------:R-:W-:Y:S02]  /*8a30*/  LOP3.LUT R42, R16, R24, R23, 0xb8, !PT ;  /* 0x00000018102a7212 */ /* 0x000fe400078eb817 */
[----:B------:R-:W-:-:S02]  /*8a40*/  LOP3.LUT R20, R25, R41, R20, 0x96, !PT ;  /* 0x0000002919147212 */ /* 0x000fc400078e9614 */
[C-C-:B------:R-:W-:Y:S02]  /*8a50*/  SHF.R.W.U32 R25, R4.reuse, 0x11, R4.reuse ;  /* 0x0000001104197819 */ /* 0x140fe40000001e04 */
[--C-:B------:R-:W-:Y:S02]  /*8a60*/  SHF.R.W.U32 R40, R4, 0x13, R4.reuse ;  /* 0x0000001304287819 */ /* 0x100fe40000001e04 */
[----:B------:R-:W-:Y:S02]  /*8a70*/  SHF.R.U32.HI R41, RZ, 0xa, R4 ;  /* 0x0000000aff297819 */ /* 0x000fe40000011604 */
[----:B------:R-:W-:Y:S02]  /*8a80*/  LOP3.LUT R34, R35, R34, R36, 0xe8, !PT ;  /* 0x0000002223227212 */ /* 0x000fe400078ee824 */
[----:B------:R-:W-:Y:S02]  /*8a90*/  IADD3 R42, PT, PT, R48, R42, R21 ;  /* 0x0000002a302a7210 */ /* 0x000fe40007ffe015 */
[----:B------:R-:W-:-:S02]  /*8aa0*/  IADD3 R43, PT, PT, R17, R8, R39 ;  /* 0x00000008112b7210 */ /* 0x000fc40007ffe027 */
[----:B------:R-:W-:Y:S02]  /*8ab0*/  LOP3.LUT R8, R40, R41, R25, 0x96, !PT ;  /* 0x0000002928087212 */ /* 0x000fe400078e9619 */
        /* <DEDUP_REMOVED lines=15> */
[----:B------:R-:W-:Y:S01]  /*8bb0*/  LOP3.LUT R39, R18, R34, R39, 0x96, !PT ;  /* 0x0000002212277212 */ /* 0x000fe200078e9627 */
[----:B------:R-:W-:Y:S01]  /*8bc0*/  IMAD.IADD R8, R8, 0x1, R43 ;  /* 0x0000000108087824 */ /* 0x000fe200078e022b */
        /* <DEDUP_REMOVED lines=202> */
[----:B------:R-:W-:Y:S01]  /*9870*/  LOP3.LUT R41, R41, R34, R18, 0x96, !PT ;  /* 0x0000002229297212 */ /* 0x000fe200078e9612 */
[----:B------:R-:W0:Y:S01]  /*9880*/  LDC.64 R16, c[0x3][0xb8] ;  /* 0x00c02e00ff107b82 */ /* 0x000e220000000a00 */
[----:B------:R-:W-:Y:S02]  /*9890*/  IADD3 R34, PT, PT, R42, R37, R35 ;  /* 0x000000252a227210 */ /* 0x000fe40007ffe023 */
[----:B------:R-:W-:-:S05]  /*98a0*/  IADD3 R37, PT, PT, R12, R19, R45 ;  /* 0x000000130c257210 */ /* 0x000fca0007ffe02d */
        /* <DEDUP_REMOVED lines=26> */
[--C-:B------:R-:W-:Y:S02]  /*9a50*/  SHF.R.W.U32 R41, R5, 0x12, R5.reuse ;  /* 0x0000001205297819 */ /* 0x100fe40000001e05 */
[----:B------:R-:W-:Y:S02]  /*9a60*/  SHF.R.U32.HI R16, RZ, 0x3, R5 ;  /* 0x00000003ff107819 */ /* 0x000fe40000011605 */
        /* <DEDUP_REMOVED lines=12> */
[--C-:B------:R-:W-:Y:S02]  /*9b30*/  SHF.R.W.U32 R39, R19, 0x13, R19.reuse ;  /* 0x0000001313277819 */ /* 0x100fe40000001e13 */
[----:B------:R-:W-:Y:S02]  /*9b40*/  SHF.R.U32.HI R36, RZ, 0xa, R19 ;  /* 0x0000000aff247819 */ /* 0x000fe40000011613 */
        /* <DEDUP_REMOVED lines=8> */
[----:B------:R-:W-:Y:S02]  /*9bd0*/  SHF.R.W.U32 R20, R8, 0x7, R8 ;  /* 0x0000000708147819 */ /* 0x000fe40000001e08 */
[----:B------:R-:W-:-:S02]  /*9be0*/  SHF.R.W.U32 R41, R36, 0x2, R36 ;  /* 0x0000000224297819 */ /* 0x000fc40000001e24 */
[C-C-:B------:R-:W-:Y:S02]  /*9bf0*/  SHF.R.W.U32 R44, R36.reuse, 0xd, R36.reuse ;  /* 0x0000000d242c7819 */ /* 0x140fe40000001e24 */
[----:B------:R-:W-:Y:S02]  /*9c00*/  SHF.R.W.U32 R43, R36, 0x16, R36 ;  /* 0x00000016242b7819 */ /* 0x000fe40000001e24 */
[C-C-:B------:R-:W-:Y:S02]  /*9c10*/  SHF.R.W.U32 R45, R24.reuse, 0x6, R24.reuse ;  /* 0x00000006182d7819 */ /* 0x140fe40000001e18 */
[C-C-:B------:R-:W-:Y:S02]  /*9c20*/  SHF.R.W.U32 R48, R24.reuse, 0xb, R24.reuse ;  /* 0x0000000b18307819 */ /* 0x140fe40000001e18 */
[----:B------:R-:W-:Y:S02]  /*9c30*/  SHF.R.W.U32 R49, R24, 0x19, R24 ;  /* 0x0000001918317819 */ /* 0x000fe40000001e18 */
[----:B------:R-:W-:-:S02]  /*9c40*/  SHF.R.W.U32 R25, R8, 0x12, R8 ;  /* 0x0000001208197819 */ /* 0x000fc40000001e08 */
[----:B------:R-:W-:Y:S02]  /*9c50*/  SHF.R.U32.HI R37, RZ, 0x3, R8 ;  /* 0x00000003ff257819 */ /* 0x000fe40000011608 */
        /* <DEDUP_REMOVED lines=59> */
[----:B------:R-:W-:Y:S02]  /*a010*/  LOP3.LUT R39, R42, R39, R35, 0x96, !PT ;  /* 0x000000272a277212 */ /* 0x000fe400078e9623 */
[----:B------:R-:W-:-:S02]  /*a020*/  IADD3 R35, PT, PT, R41, R38, R36 ;  /* 0x0000002629237210 */ /* 0x000fc40007ffe024 */
[----:B0-----:R-:W-:Y:S02]  /*a030*/  IADD3 R36, PT, PT, R21, R16, R43 ;  /* 0x0000001015247210 */ /* 0x001fe40007ffe02b */
[----:B------:R-:W-:-:S03]  /*a040*/  IADD3 R40, PT, PT, R15, R4, R40 ;  /* 0x000000040f287210 */ /* 0x000fc60007ffe028 */
        /* <DEDUP_REMOVED lines=9> */
[----:B------:R-:W-:Y:S01]  /*a0e0*/  SHF.R.W.U32 R44, R35, 0x16, R35 ;  /* 0x00000016232c7819 */ /* 0x000fe20000001e23 */
[----:B------:R-:W-:Y:S01]  /*a0f0*/  IMAD.IADD R16, R39, 0x1, R40 ;  /* 0x0000000127107824 */ /* 0x000fe200078e0228 */
[----:B------:R-:W-:Y:S02]  /*a100*/  LOP3.LUT R38, R41, R4, R38, 0x96, !PT ;  /* 0x0000000429267212 */ /* 0x000fe400078e9626 */
[----:B------:R-:W-:Y:S02]  /*a110*/  LOP3.LUT R45, R49, R48, R45, 0x96, !PT ;  /* 0x00000030312d7212 */ /* 0x000fe400078e962d */
[----:B------:R-:W-:-:S02]  /*a120*/  SHF.R.W.U32 R4, R21, 0x11, R21 ;  /* 0x0000001115047819 */ /* 0x000fc40000001e15 */
[----:B------:R-:W-:Y:S02]  /*a130*/  LOP3.LUT R41, R25, R23, R18, 0xb8, !PT ;  /* 0x0000001719297212 */ /* 0x000fe400078eb812 */
[----:B------:R-:W-:Y:S02]  /*a140*/  LOP3.LUT R44, R44, R43, R42, 0x96, !PT ;  /* 0x0000002b2c2c7212 */ /* 0x000fe400078e962a */
        /* <DEDUP_REMOVED lines=8> */
[----:B------:R-:W-:-:S05]  /*a1d0*/  IADD3 R39, PT, PT, R16, R17, R41 ;  /* 0x0000001110277210 */ /* 0x000fca0007ffe029 */
[----:B------:R-:W-:Y:S01]  /*a1e0*/  IMAD.IADD R20, R34, 0x1, R39 ;  /* 0x0000000122147824 */ /* 0x000fe200078e0227 */
[C-C-:B------:R-:W-:Y:S02]  /*a1f0*/  SHF.R.W.U32 R17, R6.reuse, 0x7, R6.reuse ;  /* 0x0000000706117819 */ /* 0x140fe40000001e06 */
[----:B------:R-:W-:Y:S02]  /*a200*/  SHF.R.W.U32 R40, R6, 0x12, R6 ;  /* 0x0000001206287819 */ /* 0x000fe40000001e06 */
[C-C-:B------:R-:W-:Y:S02]  /*a210*/  SHF.R.W.U32 R48, R20.reuse, 0x6, R20.reuse ;  /* 0x0000000614307819 */ /* 0x140fe40000001e14 */
[C-C-:B------:R-:W-:Y:S02]  /*a220*/  SHF.R.W.U32 R49, R20.reuse, 0xb, R20.reuse ;  /* 0x0000000b14317819 */ /* 0x140fe40000001e14 */
[----:B------:R-:W-:Y:S02]  /*a230*/  SHF.R.W.U32 R50, R20, 0x19, R20 ;  /* 0x0000001914327819 */ /* 0x000fe40000001e14 */
        /* <DEDUP_REMOVED lines=14> */
[----:B------:R-:W-:Y:S02]  /*a320*/  LOP3.LUT R40, R40, R41, R37, 0x96, !PT ;  /* 0x0000002928287212 */ /* 0x000fe400078e9625 */
[----:B------:R-:W-:Y:S02]  /*a330*/  IADD3 R37, PT, PT, R45, R36, R34 ;  /* 0x000000242d257210 */ /* 0x000fe40007ffe022 */
[----:B0-----:R-:W-:-:S05]  /*a340*/  IADD3 R34, PT, PT, R7, R4, R42 ;  /* 0x0000000407227210 */ /* 0x001fca0007ffe02a */
[----:B------:R-:W-:Y:S01]  /*a350*/  IMAD.IADD R25, R35, 0x1, R34 ;  /* 0x0000000123197824 */ /* 0x000fe200078e0222 */
[----:B------:R-:W-:Y:S02]  /*a360*/  IADD3 R43, PT, PT, R19, R8, R38 ;  /* 0x00000008132b7210 */ /* 0x000fe40007ffe026 */
[----:B------:R-:W-:Y:S02]  /*a370*/  SHF.R.W.U32 R36, R11, 0x7, R11 ;  /* 0x000000070b247819 */ /* 0x000fe40000001e0b */
[C-C-:B------:R-:W-:Y:S02]  /*a380*/  SHF.R.W.U32 R42, R25.reuse, 0x6, R25.reuse ;  /* 0x00000006192a7819 */ /* 0x140fe40000001e19 */
[C-C-:B------:R-:W-:Y:S02]  /*a390*/  SHF.R.W.U32 R49, R25.reuse, 0xb, R25.reuse ;  /* 0x0000000b19317819 */ /* 0x140fe40000001e19 */
[----:B------:R-:W-:Y:S02]  /*a3a0*/  SHF.R.W.U32 R44, R25, 0x19, R25 ;  /* 0x00000019192c7819 */ /* 0x000fe40000001e19 */
[----:B------:R-:W-:-:S02]  /*a3b0*/  SHF.R.W.U32 R41, R11, 0x12, R11 ;  /* 0x000000120b297819 */ /* 0x000fc40000001e0b */
[----:B------:R-:W-:Y:S02]  /*a3c0*/  SHF.R.U32.HI R4, RZ, 0x3, R11 ;  /* 0x00000003ff047819 */ /* 0x000fe4000001160b */
[C-C-:B------:R-:W-:Y:S02]  /*a3d0*/  SHF.R.W.U32 R8, R37.reuse, 0x2, R37.reuse ;  /* 0x0000000225087819 */ /* 0x140fe40000001e25 */
[C-C-:B------:R-:W-:Y:S02]  /*a3e0*/  SHF.R.W.U32 R45, R37.reuse, 0xd, R37.reuse ;  /* 0x0000000d252d7819 */ /* 0x140fe40000001e25 */
[----:B------:R-:W-:Y:S02]  /*a3f0*/  SHF.R.W.U32 R38, R37, 0x16, R37 ;  /* 0x0000001625267819 */ /* 0x000fe40000001e25 */
[----:B------:R-:W-:Y:S02]  /*a400*/  LOP3.LUT R49, R44, R49, R42, 0x96, !PT ;  /* 0x000000312c317212 */ /* 0x000fe400078e962a */
[----:B------:R-:W-:-:S02]  /*a410*/  LOP3.LUT R42, R23, R25, R20, 0xb8, !PT ;  /* 0x00000019172a7212 */ /* 0x000fc400078eb814 */
[----:B------:R-:W-:Y:S01]  /*a420*/  LOP3.LUT R36, R41, R4, R36, 0x96, !PT ;  /* 0x0000000429247212 */ /* 0x000fe200078e9624 */
[----:B------:R-:W-:Y:S01]  /*a430*/  IMAD.IADD R4, R40, 0x1, R43 ;  /* 0x0000000128047824 */ /* 0x000fe200078e022b */
[----:B------:R-:W-:Y:S02]  /*a440*/  LOP3.LUT R40, R38, R45, R8, 0x96, !PT ;  /* 0x0000002d26287212 */ /* 0x000fe400078e9608 */
[----:B------:R-:W-:Y:S02]  /*a450*/  LOP3.LUT R35, R24, R35, R37, 0xe8, !PT ;  /* 0x0000002318237212 */ /* 0x000fe400078ee825 */
[----:B------:R-:W-:Y:S02]  /*a460*/  IADD3 R42, PT, PT, R49, R42, R18 ;  /* 0x0000002a312a7210 */ /* 0x000fe40007ffe012 */
[----:B------:R-:W-:Y:S02]  /*a470*/  IADD3 R9, PT, PT, R14, R9, R22 ;  /* 0x000000090e097210 */ /* 0x000fe40007ffe016 */
[----:B------:R-:W-:-:S02]  /*a480*/  IADD3 R22, PT, PT, R40, R39, R35 ;  /* 0x0000002728167210 */ /* 0x000fc40007ffe023 */
[----:B------:R-:W-:Y:S02]  /*a490*/  IADD3 R35, PT, PT, R4, R5, R42 ;  /* 0x0000000504237210 */ /* 0x000fe40007ffe02a */
[C-C-:B------:R-:W-:Y:S02]  /*a4a0*/  SHF.R.W.U32 R8, R7.reuse, 0x11, R7.reuse ;  /* 0x0000001107087819 */ /* 0x140fe40000001e07 */
[----:B------:R-:W-:Y:S01]  /*a4b0*/  SHF.R.W.U32 R41, R7, 0x13, R7 ;  /* 0x0000001307297819 */ /* 0x000fe20000001e07 */
[----:B------:R-:W-:Y:S01]  /*a4c0*/  IMAD.IADD R18, R24, 0x1, R35 ;  /* 0x0000000118127824 */ /* 0x000fe200078e0223 */
[----:B------:R-:W-:Y:S02]  /*a4d0*/  SHF.R.U32.HI R38, RZ, 0xa, R7 ;  /* 0x0000000aff267819 */ /* 0x000fe40000011607 */
[----:B------:R-:W-:Y:S02]  /*a4e0*/  SHF.R.W.U32 R40, R22, 0x2, R22 ;  /* 0x0000000216287819 */ /* 0x000fe40000001e16 */
[----:B------:R-:W-:-:S02]  /*a4f0*/  LOP3.LUT R38, R41, R38, R8, 0x96, !PT ;  /* 0x0000002629267212 */ /* 0x000fc400078e9608 */
        /* <DEDUP_REMOVED lines=8> */
[----:B------:R-:W-:Y:S02]  /*a580*/  LOP3.LUT R43, R42, R41, R40, 0x96, !PT ;  /* 0x000000292a2b7212 */ /* 0x000fe400078e9628 */
[----:B------:R-:W-:Y:S02]  /*a590*/  LOP3.LUT R44, R48, R45, R44, 0x96, !PT ;  /* 0x0000002d302c7212 */ /* 0x000fe400078e962c */
[----:B------:R-:W-:Y:S02]  /*a5a0*/  LOP3.LUT R40, R20, R18, R25, 0xb8, !PT ;  /* 0x0000001214287212 */ /* 0x000fe400078eb819 */
[----:B------:R-:W-:Y:S01]  /*a5b0*/  LOP3.LUT R8, R5, R39, R8, 0x96, !PT ;  /* 0x0000002705087212 */ /* 0x000fe200078e9608 */
[----:B------:R-:W-:Y:S01]  /*a5c0*/  IMAD.IADD R5, R38, 0x1, R9 ;  /* 0x0000000126057824 */ /* 0x000fe200078e0209 */
[----:B------:R-:W-:-:S02]  /*a5d0*/  IADD3 R40, PT, PT, R44, R40, R23 ;  /* 0x000000282c287210 */ /* 0x000fc40007ffe017 */
[C-C-:B------:R-:W-:Y:S02]  /*a5e0*/  SHF.R.W.U32 R9, R4.reuse, 0x11, R4.reuse ;  /* 0x0000001104097819 */ /* 0x140fe40000001e04 */
[--C-:B------:R-:W-:Y:S02]  /*a5f0*/  SHF.R.W.U32 R38, R4, 0x13, R4.reuse ;  /* 0x0000001304267819 */ /* 0x100fe40000001e04 */
[----:B------:R-:W-:Y:S02]  /*a600*/  SHF.R.U32.HI R39, RZ, 0xa, R4 ;  /* 0x0000000aff277819 */ /* 0x000fe40000011604 */
[----:B------:R-:W-:Y:S02]  /*a610*/  IADD3 R26, PT, PT, R5, R26, R40 ;  /* 0x0000001a051a7210 */ /* 0x000fe40007ffe028 */
[----:B------:R-:W-:Y:S02]  /*a620*/  LOP3.LUT R24, R37, R24, R22, 0xe8, !PT ;  /* 0x0000001825187212 */ /* 0x000fe400078ee816 */
[----:B------:R-:W-:-:S02]  /*a630*/  IADD3 R41, PT, PT, R3, R2, R36 ;  /* 0x0000000203297210 */ /* 0x000fc40007ffe024 */
[----:B------:R-:W-:Y:S01]  /*a640*/  LOP3.LUT R2, R38, R39, R9, 0x96, !PT ;  /* 0x0000002726027212 */ /* 0x000fe200078e9609 */
[----:B------:R-:W-:Y:S01]  /*a650*/  IMAD.IADD R9, R37, 0x1, R26 ;  /* 0x0000000125097824 */ /* 0x000fe200078e021a */
[----:B------:R-:W-:-:S04]  /*a660*/  IADD3 R23, PT, PT, R43, R34, R24 ;  /* 0x000000222b177210 */ /* 0x000fc80007ffe018 */
        /* <DEDUP_REMOVED lines=11> */
[C-C-:B------:R-:W-:Y:S02]  /*a720*/  SHF.R.W.U32 R24, R13.reuse, 0x7, R13.reuse ;  /* 0x000000070d187819 */ /* 0x140fe40000001e0d */
[--C-:B------:R-:W-:Y:S02]  /*a730*/  SHF.R.W.U32 R39, R13, 0x12, R13.reuse ;  /* 0x000000120d277819 */ /* 0x100fe40000001e0d */
[----:B------:R-:W-:Y:S02]  /*a740*/  SHF.R.U32.HI R34, RZ, 0x3, R13 ;  /* 0x00000003ff227819 */ /* 0x000fe4000001160d */
[----:B------:R-:W-:Y:S02]  /*a750*/  IADD3 R27, PT, PT, R2, R27, R45 ;  /* 0x0000001b021b7210 */ /* 0x000fe40007ffe02d */
[----:B------:R-:W-:-:S02]  /*a760*/  LOP3.LUT R37, R22, R37, R23, 0xe8, !PT ;  /* 0x0000002516257212 */ /* 0x000fc400078ee817 */
[----:B------:R-:W-:Y:S02]  /*a770*/  LOP3.LUT R24, R39, R34, R24, 0x96, !PT ;  /* 0x0000002227187212 */ /* 0x000fe400078e9618 */
[C-C-:B------:R-:W-:Y:S02]  /*a780*/  SHF.R.W.U32 R34, R5.reuse, 0x11, R5.reuse ;  /* 0x0000001105227819 */ /* 0x140fe40000001e05 */
[--C-:B------:R-:W-:Y:S02]  /*a790*/  SHF.R.W.U32 R39, R5, 0x13, R5.reuse ;  /* 0x0000001305277819 */ /* 0x100fe40000001e05 */
[----:B------:R-:W-:Y:S02]  /*a7a0*/  SHF.R.U32.HI R36, RZ, 0xa, R5 ;  /* 0x0000000aff247819 */ /* 0x000fe40000011605 */
[----:B------:R-:W-:Y:S01]  /*a7b0*/  IADD3 R38, PT, PT, R0, R11, R17 ;  /* 0x0000000b00267210 */ /* 0x000fe20007ffe011 */
[----:B------:R-:W-:Y:S01]  /*a7c0*/  IMAD.IADD R0, R22, 0x1, R27 ;  /* 0x0000000116007824 */ /* 0x000fe200078e021b */
[----:B------:R-:W-:-:S02]  /*a7d0*/  IADD3 R20, PT, PT, R40, R35, R37 ;  /* 0x0000002328147210 */ /* 0x000fc40007ffe025 */
[----:B------:R-:W-:Y:S02]  /*a7e0*/  LOP3.LUT R11, R39, R36, R34, 0x96, !PT ;  /* 0x00000024270b7212 */ /* 0x000fe400078e9622 */
[C-C-:B------:R-:W-:Y:S02]  /*a7f0*/  SHF.R.W.U32 R36, R20.reuse, 0x2, R20.reuse ;  /* 0x0000000214247819 */ /* 0x140fe40000001e14 */
[C-C-:B------:R-:W-:Y:S02]  /*a800*/  SHF.R.W.U32 R37, R20.reuse, 0xd, R20.reuse ;  /* 0x0000000d14257819 */ /* 0x140fe40000001e14 */
[----:B------:R-:W-:Y:S02]  /*a810*/  SHF.R.W.U32 R39, R20, 0x16, R20 ;  /* 0x0000001614277819 */ /* 0x000fe40000001e14 */
[C-C-:B------:R-:W-:Y:S02]  /*a820*/  SHF.R.W.U32 R40, R0.reuse, 0x6, R0.reuse ;  /* 0x0000000600287819 */ /* 0x140fe40000001e00 */
[----:B------:R-:W-:-:S02]  /*a830*/  SHF.R.W.U32 R41, R0, 0xb, R0 ;  /* 0x0000000b00297819 */ /* 0x000fc40000001e00 */
[----:B------:R-:W-:Y:S02]  /*a840*/  SHF.R.W.U32 R42, R0, 0x19, R0 ;  /* 0x00000019002a7819 */ /* 0x000fe40000001e00 */
        /* <DEDUP_REMOVED lines=10> */
[----:B------:R-:W-:Y:S01]  /*a8f0*/  IADD3 R37, PT, PT, R21, R6, R24 ;  /* 0x0000000615257210 */ /* 0x000fe20007ffe018 */
[C---:B------:R-:W-:Y:S01]  /*a900*/  IMAD.IADD R21, R23.reuse, 0x1, R46 ;  /* 0x0000000117157824 */ /* 0x040fe200078e022e */
[C-C-:B------:R-:W-:Y:S02]  /*a910*/  SHF.R.W.U32 R34, R2.reuse, 0x11, R2.reuse ;  /* 0x0000001102227819 */ /* 0x140fe40000001e02 */
[--C-:B------:R-:W-:Y:S02]  /*a920*/  SHF.R.W.U32 R35, R2, 0x13, R2.reuse ;  /* 0x0000001302237819 */ /* 0x100fe40000001e02 */
[----:B------:R-:W-:Y:S02]  /*a930*/  SHF.R.U32.HI R36, RZ, 0xa, R2 ;  /* 0x0000000aff247819 */ /* 0x000fe40000011602 */
[----:B------:R-:W-:Y:S02]  /*a940*/  LOP3.LUT R22, R23, R22, R20, 0xe8, !PT ;  /* 0x0000001617167212 */ /* 0x000fe400078ee814 */
[----:B------:R-:W-:-:S02]  /*a950*/  LOP3.LUT R24, R35, R36, R34, 0x96, !PT ;  /* 0x0000002423187212 */ /* 0x000fc400078e9622 */
[C-C-:B------:R-:W-:Y:S02]  /*a960*/  SHF.R.W.U32 R36, R21.reuse, 0x6, R21.reuse ;  /* 0x0000000615247819 */ /* 0x140fe40000001e15 */
[C-C-:B------:R-:W-:Y:S02]  /*a970*/  SHF.R.W.U32 R41, R21.reuse, 0xb, R21.reuse ;  /* 0x0000000b15297819 */ /* 0x140fe40000001e15 */
[----:B------:R-:W-:Y:S02]  /*a980*/  SHF.R.W.U32 R38, R21, 0x19, R21 ;  /* 0x0000001915267819 */ /* 0x000fe40000001e15 */
[----:B------:R-:W-:Y:S02]  /*a990*/  IADD3 R25, PT, PT, R39, R26, R22 ;  /* 0x0000001a27197210 */ /* 0x000fe40007ffe016 */
[----:B------:R-:W-:Y:S02]  /*a9a0*/  LOP3.LUT R41, R38, R41, R36, 0x96, !PT ;  /* 0x0000002926297212 */ /* 0x000fe400078e9624 */
        /* <DEDUP_REMOVED lines=8> */
[----:B------:R-:W-:-:S02]  /*aa30*/  IADD3 R36, PT, PT, R41, R36, R18 ;  /* 0x0000002429247210 */ /* 0x000fc40007ffe012 */
[----:B------:R-:W-:Y:S02]  /*aa40*/  LOP3.LUT R22, R35, R6, R22, 0x96, !PT ;  /* 0x0000000623167212 */ /* 0x000fe400078e9616 */
[----:B------:R-:W-:Y:S02]  /*aa50*/  LOP3.LUT R34, R34, R39, R26, 0x96, !PT ;  /* 0x0000002722227212 */ /* 0x000fe400078e961a */
[C-C-:B------:R-:W-:Y:S02]  /*aa60*/  SHF.R.W.U32 R6, R11.reuse, 0x11, R11.reuse ;  /* 0x000000110b067819 */ /* 0x140fe40000001e0b */
[--C-:B------:R-:W-:Y:S02]  /*aa70*/  SHF.R.W.U32 R35, R11, 0x13, R11.reuse ;  /* 0x000000130b237819 */ /* 0x100fe40000001e0b */
[----:B------:R-:W-:Y:S02]  /*aa80*/  SHF.R.U32.HI R26, RZ, 0xa, R11 ;  /* 0x0000000aff1a7819 */ /* 0x000fe4000001160b */
[----:B------:R-:W-:-:S02]  /*aa90*/  IADD3 R47, PT, PT, R24, R47, R36 ;  /* 0x0000002f182f7210 */ /* 0x000fc40007ffe024 */
[----:B------:R-:W-:Y:S02]  /*aaa0*/  IADD3 R16, PT, PT, R16, R13, R8 ;  /* 0x0000000d10107210 */ /* 0x000fe40007ffe008 */
[----:B------:R-:W-:Y:S01]  /*aab0*/  LOP3.LUT R13, R35, R26, R6, 0x96, !PT ;  /* 0x0000001a230d7212 */ /* 0x000fe200078e9606 */
[C---:B------:R-:W-:Y:S01]  /*aac0*/  IMAD.IADD R6, R20.reuse, 0x1, R47 ;  /* 0x0000000114067824 */ /* 0x040fe200078e022f */
[----:B------:R-:W-:-:S04]  /*aad0*/  LOP3.LUT R23, R20, R23, R25, 0xe8, !PT ;  /* 0x0000001714177212 */ /* 0x000fc800078ee819 */
        /* <DEDUP_REMOVED lines=19> */
[----:B------:R-:W-:-:S02]  /*ac10*/  SHF.R.W.U32 R27, R3, 0x7, R3 ;  /* 0x00000007031b7819 */ /* 0x000fc40000001e03 */
[--C-:B------:R-:W-:Y:S02]  /*ac20*/  SHF.R.W.U32 R34, R3, 0x12, R3.reuse ;  /* 0x0000001203227819 */ /* 0x100fe40000001e03 */
[----:B------:R-:W-:Y:S02]  /*ac30*/  SHF.R.U32.HI R3, RZ, 0x3, R3 ;  /* 0x00000003ff037819 */ /* 0x000fe40000011603 */
[----:B------:R-:W-:Y:S02]  /*ac40*/  IADD3 R28, PT, PT, R13, R28, R37 ;  /* 0x0000001c0d1c7210 */ /* 0x000fe40007ffe025 */
[----:B------:R-:W-:Y:S02]  /*ac50*/  LOP3.LUT R36, R25, R20, R8, 0xe8, !PT ;  /* 0x0000001419247212 */ /* 0x000fe400078ee808 */
[----:B------:R-:W-:Y:S02]  /*ac60*/  LOP3.LUT R20, R23, R26, R16, 0x96, !PT ;  /* 0x0000001a17147212 */ /* 0x000fe400078e9610 */
[----:B------:R-:W-:Y:S01]  /*ac70*/  LOP3.LUT R16, R34, R3, R27, 0x96, !PT ;  /* 0x0000000322107212 */ /* 0x000fe200078e961b */
[----:B------:R-:W-:Y:S01]  /*ac80*/  IMAD.IADD R3, R25, 0x1, R28 ;  /* 0x0000000119037824 */ /* 0x000fe200078e021c */
[----:B------:R-:W-:-:S02]  /*ac90*/  SHF.R.W.U32 R23, R24, 0x11, R24 ;  /* 0x0000001118177819 */ /* 0x000fc40000001e18 */
[--C-:B------:R-:W-:Y:S02]  /*aca0*/  SHF.R.W.U32 R26, R24, 0x13, R24.reuse ;  /* 0x00000013181a7819 */ /* 0x100fe40000001e18 */
[----:B------:R-:W-:Y:S02]  /*acb0*/  SHF.R.U32.HI R24, RZ, 0xa, R24 ;  /* 0x0000000aff187819 */ /* 0x000fe40000011618 */
[----:B------:R-:W-:Y:S02]  /*acc0*/  IADD3 R9, PT, PT, R35, R46, R36 ;  /* 0x0000002e23097210 */ /* 0x000fe40007ffe024 */
[----:B------:R-:W-:Y:S02]  /*acd0*/  IADD3 R22, PT, PT, R7, R10, R22 ;  /* 0x0000000a07167210 */ /* 0x000fe40007ffe016 */
[----:B------:R-:W-:Y:S02]  /*ace0*/  LOP3.LUT R23, R26, R24, R23, 0x96, !PT ;  /* 0x000000181a177212 */ /* 0x000fe400078e9617 */
[----:B------:R-:W-:-:S02]  /*acf0*/  SHF.R.W.U32 R27, R9, 0x2, R9 ;  /* 0x00000002091b7819 */ /* 0x000fc40000001e09 */
[C-C-:B------:R-:W-:Y:S02]  /*ad00*/  SHF.R.W.U32 R34, R9.reuse, 0xd, R9.reuse ;  /* 0x0000000d09227819 */ /* 0x140fe40000001e09 */
[----:B------:R-:W-:Y:S02]  /*ad10*/  SHF.R.W.U32 R35, R9, 0x16, R9 ;  /* 0x0000001609237819 */ /* 0x000fe40000001e09 */
[C-C-:B------:R-:W-:Y:S02]  /*ad20*/  SHF.R.W.U32 R7, R3.reuse, 0x6, R3.reuse ;  /* 0x0000000603077819 */ /* 0x140fe40000001e03 */
[C-C-:B------:R-:W-:Y:S02]  /*ad30*/  SHF.R.W.U32 R10, R3.reuse, 0xb, R3.reuse ;  /* 0x0000000b030a7819 */ /* 0x140fe40000001e03 */
[----:B------:R-:W-:Y:S02]  /*ad40*/  SHF.R.W.U32 R24, R3, 0x19, R3 ;  /* 0x0000001903187819 */ /* 0x000fe40000001e03 */
[----:B------:R-:W-:-:S02]  /*ad50*/  IADD3 R17, PT, PT, R4, R15, R17 ;  /* 0x0000000f04117210 */ /* 0x000fc40007ffe011 */
[----:B------:R-:W-:Y:S02]  /*ad60*/  LOP3.LUT R34, R35, R34, R27, 0x96, !PT ;  /* 0x0000002223227212 */ /* 0x000fe400078e961b */
[----:B------:R-:W-:Y:S02]  /*ad70*/  LOP3.LUT R25, R8, R25, R9, 0xe8, !PT ;  /* 0x0000001908197212 */ /* 0x000fe400078ee809 */
[----:B------:R-:W-:Y:S02]  /*ad80*/  LOP3.LUT R15, R24, R10, R7, 0x96, !PT ;  /* 0x0000000a180f7212 */ /* 0x000fe400078e9607 */
[----:B------:R-:W-:Y:S01]  /*ad90*/  LOP3.LUT R24, R21, R3, R6, 0xb8, !PT ;  /* 0x0000000315187212 */ /* 0x000fe200078eb806 */
[----:B------:R-:W-:Y:S01]  /*ada0*/  IMAD.IADD R22, R23, 0x1, R22 ;  /* 0x0000000117167824 */ /* 0x000fe200078e0216 */
[----:B------:R-:W-:Y:S02]  /*adb0*/  IADD3 R4, PT, PT, R34, R47, R25 ;  /* 0x0000002f22047210 */ /* 0x000fe40007ffe019 */
[----:B------:R-:W-:-:S02]  /*adc0*/  IADD3 R24, PT, PT, R15, R24, R0 ;  /* 0x000000180f187210 */ /* 0x000fc40007ffe000 */
[C-C-:B------:R-:W-:Y:S02]  /*add0*/  SHF.R.W.U32 R7, R4.reuse, 0x2, R4.reuse ;  /* 0x0000000204077819 */ /* 0x140fe40000001e04 */
[C-C-:B------:R-:W-:Y:S02]  /*ade0*/  SHF.R.W.U32 R10, R4.reuse, 0xd, R4.reuse ;  /* 0x0000000d040a7819 */ /* 0x140fe40000001e04 */
[----:B------:R-:W-:Y:S02]  /*adf0*/  SHF.R.W.U32 R23, R4, 0x16, R4 ;  /* 0x0000001604177819 */ /* 0x000fe40000001e04 */
[----:B------:R-:W-:Y:S02]  /*ae00*/  IADD3 R29, PT, PT, R22, R29, R24 ;  /* 0x0000001d161d7210 */ /* 0x000fe40007ffe018 */
[----:B------:R-:W-:Y:S02]  /*ae10*/  IADD3 R15, PT, PT, R5, R12, R20 ;  /* 0x0000000c050f7210 */ /* 0x000fe40007ffe014 */
[----:B------:R-:W-:-:S02]  /*ae20*/  LOP3.LUT R23, R23, R10, R7, 0x96, !PT ;  /* 0x0000000a17177212 */ /* 0x000fc400078e9607 */
[C-C-:B------:R-:W-:Y:S02]  /*ae30*/  SHF.R.W.U32 R0, R13.reuse, 0x11, R13.reuse ;  /* 0x000000110d007819 */ /* 0x140fe40000001e0d */
[----:B------:R-:W-:Y:S02]  /*ae40*/  SHF.R.W.U32 R5, R13, 0x13, R13 ;  /* 0x000000130d057819 */ /* 0x000fe40000001e0d */
[----:B------:R-:W-:Y:S01]  /*ae50*/  LOP3.LUT R10, R9, R8, R4, 0xe8, !PT ;  /* 0x00000008090a7212 */ /* 0x000fe200078ee804 */
[----:B------:R-:W-:Y:S01]  /*ae60*/  IMAD.IADD R8, R8, 0x1, R29 ;  /* 0x0000000108087824 */ /* 0x000fe200078e021d */
[----:B------:R-:W-:Y:S02]  /*ae70*/  SHF.R.U32.HI R13, RZ, 0xa, R13 ;  /* 0x0000000aff0d7819 */ /* 0x000fe4000001160d */
[----:B------:R-:W-:Y:S02]  /*ae80*/  IADD3 R18, PT, PT, R2, R19, R18 ;  /* 0x0000001302127210 */ /* 0x000fe40007ffe012 */
[----:B------:R-:W-:-:S02]  /*ae90*/  SHF.R.W.U32 R2, R22, 0x11, R22 ;  /* 0x0000001116027819 */ /* 0x000fc40000001e16 */
[----:B------:R-:W-:Y:S02]  /*aea0*/  SHF.R.W.U32 R7, R22, 0x13, R22 ;  /* 0x0000001316077819 */ /* 0x000fe40000001e16 */
[----:B------:R-:W-:Y:S02]  /*aeb0*/  LOP3.LUT R0, R5, R13, R0, 0x96, !PT ;  /* 0x0000000d05007212 */ /* 0x000fe400078e9600 */
[----:B------:R-:W-:Y:S02]  /*aec0*/  SHF.R.U32.HI R22, RZ, 0xa, R22 ;  /* 0x0000000aff167819 */ /* 0x000fe40000011616 */
[C-C-:B------:R-:W-:Y:S02]  /*aed0*/  SHF.R.W.U32 R13, R8.reuse, 0x6, R8.reuse ;  /* 0x00000006080d7819 */ /* 0x140fe40000001e08 */
[C-C-:B------:R-:W-:Y:S02]  /*aee0*/  SHF.R.W.U32 R20, R8.reuse, 0xb, R8.reuse ;  /* 0x0000000b08147819 */ /* 0x140fe40000001e08 */
[----:B------:R-:W-:-:S02]  /*aef0*/  SHF.R.W.U32 R19, R8, 0x19, R8 ;  /* 0x0000001908137819 */ /* 0x000fc40000001e08 */
[----:B------:R-:W-:Y:S02]  /*af00*/  IADD3 R5, PT, PT, R23, R28, R10 ;  /* 0x0000001c17057210 */ /* 0x000fe40007ffe00a */
[----:B------:R-:W-:Y:S02]  /*af10*/  LOP3.LUT R2, R7, R22, R2, 0x96, !PT ;  /* 0x0000001607027212 */ /* 0x000fe400078e9602 */
[----:B------:R-:W-:Y:S02]  /*af20*/  LOP3.LUT R20, R19, R20, R13, 0x96, !PT ;  /* 0x0000001413147212 */ /* 0x000fe400078e960d */
[C-C-:B------:R-:W-:Y:S02]  /*af30*/  SHF.R.W.U32 R7, R5.reuse, 0x2, R5.reuse ;  /* 0x0000000205077819 */ /* 0x140fe40000001e05 */
[C-C-:B------:R-:W-:Y:S02]  /*af40*/  SHF.R.W.U32 R10, R5.reuse, 0xd, R5.reuse ;  /* 0x0000000d050a7819 */ /* 0x140fe40000001e05 */
[----:B------:R-:W-:-:S02]  /*af50*/  SHF.R.W.U32 R12, R5, 0x16, R5 ;  /* 0x00000016050c7819 */ /* 0x000fc40000001e05 */
[----:B------:R-:W-:Y:S01]  /*af60*/  LOP3.LUT R13, R6, R8, R3, 0xb8, !PT ;  /* 0x00000008060d7212 */ /* 0x000fe200078eb803 */
[----:B------:R-:W-:Y:S01]  /*af70*/  IMAD.IADD R17, R0, 0x1, R17 ;  /* 0x0000000100117824 */ /* 0x000fe200078e0211 */
[----:B------:R-:W-:Y:S02]  /*af80*/  LOP3.LUT R0, R12, R10, R7, 0x96, !PT ;  /* 0x0000000a0c007212 */ /* 0x000fe400078e9607 */
[----:B------:R-:W-:Y:S02]  /*af90*/  IADD3 R13, PT, PT, R20, R13, R21 ;  /* 0x0000000d140d7210 */ /* 0x000fe40007ffe015 */
[----:B------:R-:W-:Y:S01]  /*afa0*/  LOP3.LUT R7, R4, R9, R5, 0xe8, !PT ;  /* 0x0000000904077212 */ /* 0x000fe200078ee805 */
[----:B------:R-:W-:Y:S01]  /*afb0*/  IMAD.IADD R10, R2, 0x1, R15 ;  /* 0x00000001020a7824 */ /* 0x000fe200078e020f */
[----:B------:R-:W-:Y:S02]  /*afc0*/  IADD3 R30, PT, PT, R17, R30, R13 ;  /* 0x0000001e111e7210 */ /* 0x000fe40007ffe00d */
[----:B------:R-:W-:-:S02]  /*afd0*/  IADD3 R0, PT, PT, R0, R29, R7 ;  /* 0x0000001d00007210 */ /* 0x000fc40007ffe007 */
[----:B------:R-:W-:Y:S02]  /*afe0*/  IADD3 R16, PT, PT, R11, R14, R16 ;  /* 0x0000000e0b107210 */ /* 0x000fe40007ffe010 */
[C-C-:B------:R-:W-:Y:S02]  /*aff0*/  SHF.R.W.U32 R2, R17.reuse, 0x11, R17.reuse ;  /* 0x0000001111027819 */ /* 0x140fe40000001e11 */
[----:B------:R-:W-:Y:S01]  /*b000*/  SHF.R.W.U32 R7, R17, 0x13, R17 ;  /* 0x0000001311077819 */ /* 0x000fe20000001e11 */
[----:B------:R-:W-:Y:S01]  /*b010*/  IMAD.IADD R9, R9, 0x1, R30 ;  /* 0x0000000109097824 */ /* 0x000fe200078e021e */
[C-C-:B------:R-:W-:Y:S02]  /*b020*/  SHF.R.W.U32 R11, R10.reuse, 0x11, R10.reuse ;  /* 0x000000110a0b7819 */ /* 0x140fe40000001e0a */
[--C-:B------:R-:W-:Y:S02]  /*b030*/  SHF.R.W.U32 R12, R10, 0x13, R10.reuse ;  /* 0x000000130a0c7819 */ /* 0x100fe40000001e0a */
[----:B------:R-:W-:-:S02]  /*b040*/  SHF.R.U32.HI R13, RZ, 0xa, R10 ;  /* 0x0000000aff0d7819 */ /* 0x000fc4000001160a */
[----:B------:R-:W-:Y:S02]  /*b050*/  SHF.R.U32.HI R17, RZ, 0xa, R17 ;  /* 0x0000000aff117819 */ /* 0x000fe40000011611 */
[C-C-:B------:R-:W-:Y:S02]  /*b060*/  SHF.R.W.U32 R14, R0.reuse, 0x2, R0.reuse ;  /* 0x00000002000e7819 */ /* 0x140fe40000001e00 */
[C-C-:B------:R-:W-:Y:S02]  /*b070*/  SHF.R.W.U32 R15, R0.reuse, 0xd, R0.reuse ;  /* 0x0000000d000f7819 */ /* 0x140fe40000001e00 */
[----:B------:R-:W-:Y:S02]  /*b080*/  SHF.R.W.U32 R19, R0, 0x16, R0 ;  /* 0x0000001600137819 */ /* 0x000fe40000001e00 */
[----:B------:R-:W-:Y:S02]  /*b090*/  LOP3.LUT R11, R12, R13, R11, 0x96, !PT ;  /* 0x0000000d0c0b7212 */ /* 0x000fe400078e960b */
[----:B------:R-:W-:-:S02]  /*b0a0*/  LOP3.LUT R7, R7, R17, R2, 0x96, !PT ;  /* 0x0000001107077212 */ /* 0x000fc400078e9602 */
[----:B------:R-:W-:Y:S02]  /*b0b0*/  LOP3.LUT R13, R19, R15, R14, 0x96, !PT ;  /* 0x0000000f130d7212 */ /* 0x000fe400078e960e */
[C-C-:B------:R-:W-:Y:S02]  /*b0c0*/  SHF.R.W.U32 R14, R9.reuse, 0x6, R9.reuse ;  /* 0x00000006090e7819 */ /* 0x140fe40000001e09 */
[C-C-:B------:R-:W-:Y:S02]  /*b0d0*/  SHF.R.W.U32 R17, R9.reuse, 0xb, R9.reuse ;  /* 0x0000000b09117819 */ /* 0x140fe40000001e09 */
[----:B------:R-:W-:Y:S01]  /*b0e0*/  SHF.R.W.U32 R19, R9, 0x19, R9 ;  /* 0x0000001909137819 */ /* 0x000fe20000001e09 */
[----:B------:R-:W-:Y:S01]  /*b0f0*/  IMAD.IADD R15, R7, 0x1, R18 ;  /* 0x00000001070f7824 */ /* 0x000fe200078e0212 */
[----:B------:R-:W-:Y:S02]  /*b100*/  LOP3.LUT R12, R5, R4, R0, 0xe8, !PT ;  /* 0x00000004050c7212 */ /* 0x000fe400078ee800 */
[----:B------:R-:W-:-:S02]  /*b110*/  LOP3.LUT R17, R19, R17, R14, 0x96, !PT ;  /* 0x0000001113117212 */ /* 0x000fc400078e960e */
[----:B------:R-:W-:Y:S02]  /*b120*/  LOP3.LUT R7, R3, R9, R8, 0xb8, !PT ;  /* 0x0000000903077212 */ /* 0x000fe400078eb808 */
[----:B------:R-:W-:Y:S02]  /*b130*/  IADD3 R13, PT, PT, R13, R30, R12 ;  /* 0x0000001e0d0d7210 */ /* 0x000fe40007ffe00c */
[----:B------:R-:W-:Y:S01]  /*b140*/  IADD3 R17, PT, PT, R17, R7, R6 ;  /* 0x0000000711117210 */ /* 0x000fe20007ffe006 */
[----:B------:R-:W-:Y:S01]  /*b150*/  IMAD.IADD R2, R11, 0x1, R16 ;  /* 0x000000010b027824 */ /* 0x000fe200078e0210 */
[C-C-:B------:R-:W-:Y:S01]  /*b160*/  SHF.R.W.U32 R11, R13.reuse, 0x2, R13.reuse ;  /* 0x000000020d0b7819 */ /* 0x140fe20000001e0d */
[C---:B------:R-:W-:Y:S01]  /*b170*/  VIADD R16, R13.reuse, 0xa54ff53a ;  /* 0xa54ff53a0d107836 */ /* 0x040fe20000000000 */
[C-C-:B------:R-:W-:Y:S02]  /*b180*/  SHF.R.W.U32 R12, R13.reuse, 0xd, R13.reuse ;  /* 0x0000000d0d0c7819 */ /* 0x140fe40000001e0d */
[----:B------:R-:W-:-:S02]  /*b190*/  SHF.R.W.U32 R14, R13, 0x16, R13 ;  /* 0x000000160d0e7819 */ /* 0x000fc40000001e0d */
[----:B------:R-:W-:Y:S01]  /*b1a0*/  IADD3 R17, PT, PT, R10, R31, R17 ;  /* 0x0000001f0a117210 */ /* 0x000fe20007ffe011 */
[----:B------:R-:W-:Y:S01]  /*b1b0*/  VIADD R20, R9, 0x5be0cd19 ;  /* 0x5be0cd1909147836 */ /* 0x000fe20000000000 */
[----:B------:R-:W-:Y:S02]  /*b1c0*/  LOP3.LUT R12, R14, R12, R11, 0x96, !PT ;  /* 0x0000000c0e0c7212 */ /* 0x000fe400078e960b */
[--C-:B------:R-:W-:Y:S01]  /*b1d0*/  SHF.R.U32.HI R18, RZ, 0x18, R16.reuse ;  /* 0x00000018ff127819 */ /* 0x100fe20000011610 */
[----:B------:R-:W-:Y:S01]  /*b1e0*/  IMAD.IADD R14, R4, 0x1, R17 ;  /* 0x00000001040e7824 */ /* 0x000fe200078e0211 */
[--C-:B------:R-:W-:Y:S02]  /*b1f0*/  SHF.R.U32.HI R19, RZ, 0x10, R16.reuse ;  /* 0x00000010ff137819 */ /* 0x100fe40000011610 */
[----:B------:R-:W-:Y:S02]  /*b200*/  SHF.R.U32.HI R11, RZ, 0x8, R16 ;  /* 0x00000008ff0b7819 */ /* 0x000fe40000011610 */
[----:B------:R-:W-:-:S02]  /*b210*/  LOP3.LUT R10, R0, R5, R13, 0xe8, !PT ;  /* 0x00000005000a7212 */ /* 0x000fc400078ee80d */
[----:B------:R-:W-:Y:S02]  /*b220*/  PRMT R7, R18, 0x3340, R19 ;  /* 0x0000334012077816 */ /* 0x000fe40000000013 */
[----:B------:R-:W-:Y:S02]  /*b230*/  PRMT R6, R11, 0x3340, R16 ;  /* 0x000033400b067816 */ /* 0x000fe40000000010 */
[--C-:B------:R-:W-:Y:S02]  /*b240*/  SHF.R.U32.HI R11, RZ, 0x18, R20.reuse ;  /* 0x00000018ff0b7819 */ /* 0x100fe40000011614 */
[----:B------:R-:W-:Y:S02]  /*b250*/  SHF.R.U32.HI R4, RZ, 0x10, R20 ;  /* 0x00000010ff047819 */ /* 0x000fe40000011614 */
[C-C-:B------:R-:W-:Y:S02]  /*b260*/  SHF.R.W.U32 R16, R14.reuse, 0x6, R14.reuse ;  /* 0x000000060e107819 */ /* 0x140fe40000001e0e */
[----:B------:R-:W-:-:S02]  /*b270*/  SHF.R.W.U32 R19, R14, 0xb, R14 ;  /* 0x0000000b0e137819 */ /* 0x000fc40000001e0e */
[----:B------:R-:W-:Y:S02]  /*b280*/  SHF.R.W.U32 R18, R14, 0x19, R14 ;  /* 0x000000190e127819 */ /* 0x000fe40000001e0e */
[----:B------:R-:W-:Y:S02]  /*b290*/  SHF.R.U32.HI R21, RZ, 0x8, R20 ;  /* 0x00000008ff157819 */ /* 0x000fe40000011614 */
[----:B------:R-:W-:Y:S02]  /*b2a0*/  IADD3 R12, PT, PT, R12, R17, R10 ;  /* 0x000000110c0c7210 */ /* 0x000fe40007ffe00a */
[----:B------:R-:W-:Y:S02]  /*b2b0*/  PRMT R11, R11, 0x3340, R4 ;  /* 0x000033400b0b7816 */ /* 0x000fe40000000004 */
[----:B------:R-:W-:Y:S02]  /*b2c0*/  LOP3.LUT R16, R18, R19, R16, 0x96, !PT ;  /* 0x0000001312107212 */ /* 0x000fe400078e9610 */
[----:B------:R-:W-:-:S02]  /*b2d0*/  LOP3.LUT R10, R8, R14, R9, 0xb8, !PT ;  /* 0x0000000e080a7212 */ /* 0x000fc400078eb809 */
[----:B------:R-:W-:Y:S01]  /*b2e0*/  PRMT R4, R21, 0x3340, R20 ;  /* 0x0000334015047816 */ /* 0x000fe20000000014 */
[C---:B------:R-:W-:Y:S01]  /*b2f0*/  VIADD R20, R12.reuse, 0x3c6ef372 ;  /* 0x3c6ef3720c147836 */ /* 0x040fe20000000000 */
[C-C-:B------:R-:W-:Y:S02]  /*b300*/  SHF.R.W.U32 R17, R12.reuse, 0x2, R12.reuse ;  /* 0x000000020c117819 */ /* 0x140fe40000001e0c */
[C-C-:B------:R-:W-:Y:S02]  /*b310*/  SHF.R.W.U32 R18, R12.reuse, 0xd, R12.reuse ;  /* 0x0000000d0c127819 */ /* 0x140fe40000001e0c */
[----:B------:R-:W-:Y:S02]  /*b320*/  SHF.R.W.U32 R19, R12, 0x16, R12 ;  /* 0x000000160c137819 */ /* 0x000fe40000001e0c */
[----:B------:R-:W-:Y:S02]  /*b330*/  IADD3 R16, PT, PT, R16, R10, R3 ;  /* 0x0000000a10107210 */ /* 0x000fe40007ffe003 */
[----:B------:R-:W-:Y:S01]  /*b340*/  LOP3.LUT R17, R19, R18, R17, 0x96, !PT ;  /* 0x0000001213117212 */ /* 0x000fe200078e9611 */
[----:B------:R-:W-:Y:S01]  /*b350*/  VIADD R18, R14, 0x1f83d9ab ;  /* 0x1f83d9ab0e127836 */ /* 0x000fe20000000000 */
[----:B------:R-:W-:-:S02]  /*b360*/  SHF.R.U32.HI R19, RZ, 0x8, R20 ;  /* 0x00000008ff137819 */ /* 0x000fc40000011614 */
[----:B------:R-:W-:Y:S02]  /*b370*/  IADD3 R16, PT, PT, R15, R32, R16 ;  /* 0x000000200f107210 */ /* 0x000fe40007ffe010 */
[----:B------:R-:W-:Y:S02]  /*b380*/  LOP3.LUT R15, R13, R0, R12, 0xe8, !PT ;  /* 0x000000000d0f7212 */ /* 0x000fe400078ee80c */
[--C-:B------:R-:W-:Y:S02]  /*b390*/  SHF.R.U32.HI R21, RZ, 0x18, R20.reuse ;  /* 0x00000018ff157819 */ /* 0x100fe40000011614 */
[--C-:B------:R-:W-:Y:S02]  /*b3a0*/  SHF.R.U32.HI R22, RZ, 0x10, R20.reuse ;  /* 0x00000010ff167819 */ /* 0x100fe40000011614 */
[----:B------:R-:W-:Y:S01]  /*b3b0*/  PRMT R10, R19, 0x3340, R20 ;  /* 0x00003340130a7816 */ /* 0x000fe20000000014 */
[----:B------:R-:W-:Y:S01]  /*b3c0*/  IMAD.IADD R5, R5, 0x1, R16 ;  /* 0x0000000105057824 */ /* 0x000fe200078e0210 */
[----:B------:R-:W-:-:S02]  /*b3d0*/  SHF.R.U32.HI R19, RZ, 0x18, R18 ;  /* 0x00000018ff137819 */ /* 0x000fc40000011612 */
[----:B------:R-:W-:Y:S02]  /*b3e0*/  SHF.R.U32.HI R20, RZ, 0x10, R18 ;  /* 0x00000010ff147819 */ /* 0x000fe40000011612 */
[----:B------:R-:W-:Y:S02]  /*b3f0*/  IADD3 R15, PT, PT, R17, R16, R15 ;  /* 0x00000010110f7210 */ /* 0x000fe40007ffe00f */
[----:B------:R-:W-:Y:S02]  /*b400*/  PRMT R23, R19, 0x3340, R20 ;  /* 0x0000334013177816 */ /* 0x000fe40000000014 */
[----:B------:R-:W-:Y:S02]  /*b410*/  LOP3.LUT R20, R12, R13, R15, 0xe8, !PT ;  /* 0x0000000d0c147212 */ /* 0x000fe400078ee80f */
[C-C-:B------:R-:W-:Y:S02]  /*b420*/  SHF.R.W.U32 R12, R5.reuse, 0x6, R5.reuse ;  /* 0x00000006050c7819 */ /* 0x140fe40000001e05 */
[----:B------:R-:W-:-:S02]  /*b430*/  SHF.R.W.U32 R13, R5, 0xb, R5 ;  /* 0x0000000b050d7819 */ /* 0x000fc40000001e05 */
[----:B------:R-:W-:Y:S02]  /*b440*/  SHF.R.W.U32 R16, R5, 0x19, R5 ;  /* 0x0000001905107819 */ /* 0x000fe40000001e05 */
[----:B------:R-:W-:Y:S02]  /*b450*/  PRMT R3, R21, 0x3340, R22 ;  /* 0x0000334015037816 */ /* 0x000fe40000000016 */
[----:B------:R-:W-:Y:S02]  /*b460*/  SHF.R.U32.HI R21, RZ, 0x8, R18 ;  /* 0x00000008ff157819 */ /* 0x000fe40000011612 */
[----:B------:R-:W-:Y:S02]  /*b470*/  LOP3.LUT R9, R9, R5, R14, 0xb8, !PT ;  /* 0x0000000509097212 */ /* 0x000fe400078eb80e */
[----:B------:R-:W-:Y:S02]  /*b480*/  LOP3.LUT R13, R16, R13, R12, 0x96, !PT ;  /* 0x0000000d100d7212 */ /* 0x000fe400078e960c */
[----:B------:R-:W-:-:S02]  /*b490*/  PRMT R22, R21, 0x3340, R18 ;  /* 0x0000334015167816 */ /* 0x000fc40000000012 */
[C-C-:B------:R-:W-:Y:S02]  /*b4a0*/  SHF.R.W.U32 R17, R15.reuse, 0x2, R15.reuse ;  /* 0x000000020f117819 */ /* 0x140fe40000001e0f */
[C-C-:B------:R-:W-:Y:S02]  /*b4b0*/  SHF.R.W.U32 R18, R15.reuse, 0xd, R15.reuse ;  /* 0x0000000d0f127819 */ /* 0x140fe40000001e0f */
[----:B------:R-:W-:Y:S02]  /*b4c0*/  SHF.R.W.U32 R19, R15, 0x16, R15 ;  /* 0x000000160f137819 */ /* 0x000fe40000001e0f */
[----:B------:R-:W-:Y:S02]  /*b4d0*/  IADD3 R9, PT, PT, R13, R9, R8 ;  /* 0x000000090d097210 */ /* 0x000fe40007ffe008 */
[----:B------:R-:W-:Y:S02]  /*b4e0*/  LOP3.LUT R18, R19, R18, R17, 0x96, !PT ;  /* 0x0000001213127212 */ /* 0x000fe400078e9611 */
[----:B------:R-:W-:Y:S01]  /*b4f0*/  IADD3 R9, PT, PT, R2, R33, R9 ;  /* 0x0000002102097210 */ /* 0x000fe20007ffe009 */
[----:B------:R-:W-:-:S02]  /*b500*/  VIADD R15, R15, 0xbb67ae85 ;  /* 0xbb67ae850f0f7836 */ /* 0x000fc40000000000 */
[----:B------:R-:W-:Y:S01]  /*b510*/  VIADD R5, R5, 0x9b05688c ;  /* 0x9b05688c05057836 */ /* 0x000fe20000000000 */
[----:B------:R-:W-:Y:S02]  /*b520*/  IADD3 R18, PT, PT, R18, R9, R20 ;  /* 0x0000000912127210 */ /* 0x000fe40007ffe014 */
[--C-:B------:R-:W-:Y:S02]  /*b530*/  SHF.R.U32.HI R12, RZ, 0x18, R15.reuse ;  /* 0x00000018ff0c7819 */ /* 0x100fe4000001160f */
[----:B------:R-:W-:Y:S01]  /*b540*/  SHF.R.U32.HI R17, RZ, 0x10, R15 ;  /* 0x00000010ff117819 */ /* 0x000fe2000001160f */
[----:B------:R-:W-:Y:S01]  /*b550*/  VIADD R18, R18, 0x6a09e667 ;  /* 0x6a09e66712127836 */ /* 0x000fe20000000000 */
[--C-:B------:R-:W-:Y:S02]  /*b560*/  SHF.R.U32.HI R2, RZ, 0x18, R5.reuse ;  /* 0x00000018ff027819 */ /* 0x100fe40000011605 */
[--C-:B------:R-:W-:Y:S02]  /*b570*/  SHF.R.U32.HI R13, RZ, 0x10, R5.reuse ;  /* 0x00000010ff0d7819 */ /* 0x100fe40000011605 */
[----:B------:R-:W-:-:S02]  /*b580*/  SHF.R.U32.HI R8, RZ, 0x8, R5 ;  /* 0x00000008ff087819 */ /* 0x000fc40000011605 */
[----:B------:R-:W-:Y:S02]  /*b590*/  IADD3 R0, PT, PT, R9, 0x510e527f, R0 ;  /* 0x510e527f09007810 */ /* 0x000fe40007ffe000 */
[----:B------:R-:W-:Y:S02]  /*b5a0*/  PRMT R17, R12, 0x3340, R17 ;  /* 0x000033400c117816 */ /* 0x000fe40000000011 */
[----:B------:R-:W-:Y:S02]  /*b5b0*/  PRMT R21, R2, 0x3340, R13 ;  /* 0x0000334002157816 */ /* 0x000fe4000000000d */
[----:B------:R-:W-:Y:S02]  /*b5c0*/  PRMT R12, R8, 0x3340, R5 ;  /* 0x00003340080c7816 */ /* 0x000fe40000000005 */
[--C-:B------:R-:W-:Y:S02]  /*b5d0*/  SHF.R.U32.HI R8, RZ, 0x18, R0.reuse ;  /* 0x00000018ff087819 */ /* 0x100fe40000011600 */
[----:B------:R-:W-:-:S02]  /*b5e0*/  SHF.R.U32.HI R13, RZ, 0x10, R0 ;  /* 0x00000010ff0d7819 */ /* 0x000fc40000011600 */
[--C-:B------:R-:W-:Y:S02]  /*b5f0*/  SHF.R.U32.HI R2, RZ, 0x18, R18.reuse ;  /* 0x00000018ff027819 */ /* 0x100fe40000011612 */
[--C-:B------:R-:W-:Y:S02]  /*b600*/  SHF.R.U32.HI R5, RZ, 0x10, R18.reuse ;  /* 0x00000010ff057819 */ /* 0x100fe40000011612 */
[----:B------:R-:W-:Y:S02]  /*b610*/  PRMT R19, R8, 0x3340, R13 ;  /* 0x0000334008137816 */ /* 0x000fe4000000000d */
[----:B------:R-:W-:Y:S02]  /*b620*/  PRMT R13, R2, 0x3340, R5 ;  /* 0x00003340020d7816 */ /* 0x000fe40000000005 */
[----:B------:R-:W0:Y:S01]  /*b630*/  LDC R2, c[0x0][0x398] ;  /* 0x0000e600ff027b82 */ /* 0x000e220000000800 */
[----:B------:R-:W-:Y:S02]  /*b640*/  SHF.R.U32.HI R14, RZ, 0x8, R15 ;  /* 0x00000008ff0e7819 */ /* 0x000fe4000001160f */
[----:B------:R-:W-:-:S02]  /*b650*/  SHF.R.U32.HI R9, RZ, 0x8, R18 ;  /* 0x00000008ff097819 */ /* 0x000fc40000011612 */
[----:B------:R-:W-:Y:S02]  /*b660*/  PRMT R14, R14, 0x3340, R15 ;  /* 0x000033400e0e7816 */ /* 0x000fe4000000000f */
[----:B------:R-:W-:Y:S02]  /*b670*/  SHF.R.U32.HI R15, RZ, 0x8, R0 ;  /* 0x00000008ff0f7819 */ /* 0x000fe40000011600 */
[----:B------:R-:W-:Y:S02]  /*b680*/  PRMT R18, R9, 0x3340, R18 ;  /* 0x0000334009127816 */ /* 0x000fe40000000012 */
[----:B------:R-:W-:Y:S02]  /*b690*/  PRMT R8, R15, 0x3340, R0 ;  /* 0x000033400f087816 */ /* 0x000fe40000000000 */
[----:B------:R-:W-:Y:S02]  /*b6a0*/  PRMT R7, R7, 0x5410, R6 ;  /* 0x0000541007077816 */ /* 0x000fe40000000006 */
[----:B------:R-:W-:-:S02]  /*b6b0*/  PRMT R11, R11, 0x5410, R4 ;  /* 0x000054100b0b7816 */ /* 0x000fc40000000004 */
[----:B------:R-:W-:Y:S02]  /*b6c0*/  PRMT R6, R3, 0x5410, R10 ;  /* 0x0000541003067816 */ /* 0x000fe4000000000a */
[----:B------:R-:W-:Y:S02]  /*b6d0*/  PRMT R10, R23, 0x5410, R22 ;  /* 0x00005410170a7816 */ /* 0x000fe40000000016 */
[----:B------:R-:W-:Y:S02]  /*b6e0*/  PRMT R5, R17, 0x5410, R14 ;  /* 0x0000541011057816 */ /* 0x000fe4000000000e */
[----:B------:R-:W-:Y:S02]  /*b6f0*/  PRMT R9, R21, 0x5410, R12 ;  /* 0x0000541015097816 */ /* 0x000fe4000000000c */
[----:B------:R-:W-:Y:S02]  /*b700*/  PRMT R8, R19, 0x5410, R8 ;  /* 0x0000541013087816 */ /* 0x000fe40000000008 */
[----:B------:R-:W-:-:S03]  /*b710*/  PRMT R4, R13, 0x5410, R18 ;  /* 0x000054100d047816 */ /* 0x000fc60000000012 */
[----:B------:R1:W-:Y:S04]  /*b720*/  STL.128 [R1+0x10], R8 ;  /* 0x0000100801007387 */ /* 0x0003e80000100c00 */
[----:B------:R1:W-:Y:S01]  /*b730*/  STL.128 [R1], R4 ;  /* 0x0000000401007387 */ /* 0x0003e20000100c00 */
[----:B0-----:R-:W-:Y:S01]  /*b740*/  ISETP.GE.AND P0, PT, R2, 0x1, PT ;  /* 0x000000010200780c */ /* 0x001fe20003f06270 */
[----:B------:R-:W-:-:S12]  /*b750*/  IMAD.MOV.U32 R0, RZ, RZ, RZ ;  /* 0x000000ffff007224 */ /* 0x000fd800078e00ff */
[----:B-1----:R-:W-:Y:S05]  /*b760*/  @!P0 BRA `(.L_x_0) ;  /* 0x0000000000688947 */ /* 0x002fea0003800000 */
[----:B------:R-:W-:Y:S02]  /*b770*/  IMAD.MOV.U32 R3, RZ, RZ, -0x1 ;  /* 0xffffffffff037424 */ /* 0x000fe400078e00ff */
[----:B------:R-:W-:-:S03]  /*b780*/  IMAD.MOV.U32 R0, RZ, RZ, RZ ;  /* 0x000000ffff007224 */ /* 0x000fc600078e00ff */
[----:B------:R-:W-:Y:S01]  /*b790*/  VIADDMNMX.U32 R2, R2, R3, 0x1f, PT ;  /* 0x0000001f02027446 */ /* 0x000fe20003800003 */
[----:B------:R-:W-:-:S04]  /*b7a0*/  IMAD.MOV.U32 R3, RZ, RZ, RZ ;  /* 0x000000ffff037224 */ /* 0x000fc800078e00ff */
[----:B------:R-:W-:-:S07]  /*b7b0*/  VIADD R6, R2, 0x1 ;  /* 0x0000000102067836 */ /* 0x000fce0000000000 */
.L_x_3:
[----:B------:R-:W-:Y:S01]  /*b7c0*/  IMAD.MOV.U32 R2, RZ, RZ, RZ ;  /* 0x000000ffff027224 */ /* 0x000fe200078e00ff */
[----:B------:R-:W0:Y:S06]  /*b7d0*/  LDCU.64 UR4, c[0x0][0x380] ;  /* 0x00007000ff0477ac */ /* 0x000e2c0008000a00 */
.L_x_2:
[--C-:B------:R-:W-:Y:S02]  /*b7e0*/  IMAD R4, R3, 0x74, R2.reuse ;  /* 0x0000007403047824 */ /* 0x100fe400078e0202 */
[----:B------:R-:W-:-:S03]  /*b7f0*/  IMAD.IADD R7, R1, 0x1, R2 ;  /* 0x0000000101077824 */ /* 0x000fc600078e0202 */
[----:B0-----:R-:W-:-:S03]  /*b800*/  IADD3 R4, P0, PT, R4, UR4, RZ ;  /* 0x0000000404047c10 */ /* 0x001fc6000ff1e0ff */
[----:B------:R-:W2:Y:S02]  /*b810*/  LDL.U8 R7, [R7] ;  /* 0x0000000007077983 */ /* 0x000ea40000100000 */
[----:B------:R-:W-:-:S05]  /*b820*/  IMAD.X R5, RZ, RZ, UR5, P0 ;  /* 0x00000005ff057e24 */ /* 0x000fca00080e06ff */
[----:B------:R-:W2:Y:S02]  /*b830*/  LDG.E.U8 R4, desc[UR6][R4.64+0x54] ;  /* 0x0000540604047981 */ /* 0x000ea4000c1e1100 */
[----:B--2---:R-:W-:-:S13]  /*b840*/  ISETP.GT.U32.AND P0, PT, R7, R4, PT ;  /* 0x000000040700720c */ /* 0x004fda0003f04070 */
[----:B------:R-:W-:Y:S05]  /*b850*/  @P0 BRA `(.L_x_1) ;  /* 0x0000000000100947 */ /* 0x000fea0003800000 */
[----:B------:R-:W-:Y:S02]  /*b860*/  ISETP.GE.U32.AND P2, PT, R7, R4, PT ;  /* 0x000000040700720c */ /* 0x000fe40003f46070 */
[C---:B------:R-:W-:Y:S01]  /*b870*/  ISETP.GE.U32.AND P1, PT, R2.reuse, 0x1f, PT ;  /* 0x0000001f0200780c */ /* 0x040fe20003f26070 */
[----:B------:R-:W-:-:S12]  /*b880*/  VIADD R2, R2, 0x1 ;  /* 0x0000000102027836 */ /* 0x000fd80000000000 */
[----:B------:R-:W-:Y:S05]  /*b890*/  @!P1 BRA P2, `(.L_x_2) ;  /* 0xfffffffc00d09947 */ /* 0x000fea000103ffff */
.L_x_1:
[----:B------:R-:W-:-:S05]  /*b8a0*/  IMAD.MOV.U32 R2, RZ, RZ, 0x1 ;  /* 0x00000001ff027424 */ /* 0x000fca00078e00ff */
[----:B------:R-:W-:Y:S01]  /*b8b0*/  SHF.L.U32 R2, R2, R3, RZ ;  /* 0x0000000302027219 */ /* 0x000fe200000006ff */
[----:B------:R-:W-:-:S03]  /*b8c0*/  VIADD R3, R3, 0x1 ;  /* 0x0000000103037836 */ /* 0x000fc60000000000 */
[----:B------:R-:W-:Y:S02]  /*b8d0*/  SEL R5, R2, RZ, !P0 ;  /* 0x000000ff02057207 */ /* 0x000fe40004000000 */
[----:B------:R-:W-:Y:S02]  /*b8e0*/  ISETP.NE.AND P1, PT, R3, R6, PT ;  /* 0x000000060300720c */ /* 0x000fe40003f25270 */
[----:B------:R-:W-:-:S11]  /*b8f0*/  LOP3.LUT R0, R5, R0, RZ, 0xfc, !PT ;  /* 0x0000000005007212 */ /* 0x000fd600078efcff */
[----:B------:R-:W-:Y:S05]  /*b900*/  @P1 BRA `(.L_x_3) ;  /* 0xfffffffc00ac1947 */ /* 0x000fea000383ffff */
.L_x_0:
[----:B------:R-:W0:Y:S02]  /*b910*/  LDC R2, c[0x0][0x39c] ;  /* 0x0000e700ff027b82 */ /* 0x000e240000000800 */
[----:B0-----:R-:W-:-:S04]  /*b920*/  ISETP.GE.AND P0, PT, R2, 0x1, PT ;  /* 0x000000010200780c */ /* 0x001fc80003f06270 */
[----:B------:R-:W-:-:S13]  /*b930*/  ISETP.EQ.OR P0, PT, R0, RZ, !P0 ;  /* 0x000000ff0000720c */ /* 0x000fda0004702670 */
[----:B------:R-:W-:Y:S05]  /*b940*/  @P0 EXIT ;  /* 0x000000000000094d */ /* 0x000fea0003800000 */
[----:B------:R-:W0:Y:S01]  /*b950*/  S2R R2, SR_CTAID.X ;  /* 0x0000000000027919 */ /* 0x000e220000002500 */
[----:B------:R-:W0:Y:S01]  /*b960*/  LDCU UR8, c[0x0][0x360] ;  /* 0x00006c00ff0877ac */ /* 0x000e220008000800 */
[----:B------:R-:W-:Y:S01]  /*b970*/  IMAD.MOV.U32 R10, RZ, RZ, RZ ;  /* 0x000000ffff0a7224 */ /* 0x000fe200078e00ff */
[----:B------:R-:W0:Y:S01]  /*b980*/  S2R R3, SR_TID.X ;  /* 0x0000000000037919 */ /* 0x000e220000002100 */
[----:B------:R-:W1:Y:S01]  /*b990*/  LDCU.64 UR4, c[0x0][0x388] ;  /* 0x00007100ff0477ac */ /* 0x000e620008000a00 */
[----:B------:R-:W2:Y:S01]  /*b9a0*/  LDCU UR9, c[0x0][0x390] ;  /* 0x00007200ff0977ac */ /* 0x000ea20008000800 */
[----:B-1----:R-:W-:Y:S02]  /*b9b0*/  IMAD.U32 R4, RZ, RZ, UR4 ;  /* 0x00000004ff047e24 */ /* 0x002fe4000f8e00ff */
[----:B------:R-:W-:Y:S02]  /*b9c0*/  IMAD.U32 R5, RZ, RZ, UR5 ;  /* 0x00000005ff057e24 */ /* 0x000fe4000f8e00ff */
[----:B0-----:R-:W-:-:S04]  /*b9d0*/  IMAD R2, R2, UR8, R3 ;  /* 0x0000000802027c24 */ /* 0x001fc8000f8e0203 */
[----:B--2---:R-:W-:-:S05]  /*b9e0*/  VIADD R11, R2, UR9 ;  /* 0x00000009020b7c36 */ /* 0x004fca0008000000 */
[----:B------:R-:W2:Y:S01]  /*b9f0*/  ATOMG.E.CAS.STRONG.GPU PT, R4, [R4], R10, R11 ;  /* 0x0000000a040473a9 */ /* 0x000ea200001ee10b */
[----:B------:R-:W-:Y:S01]  /*ba00*/  IMAD.U32 R2, RZ, RZ, UR4 ;  /* 0x00000004ff027e24 */ /* 0x000fe2000f8e00ff */
[----:B------:R-:W-:Y:S01]  /*ba10*/  BSSY B0, `(.L_x_4) ;  /* 0x0000012000007945 */ /* 0x000fe20003800000 */
[----:B------:R-:W-:Y:S01]  /*ba20*/  IMAD.U32 R3, RZ, RZ, UR5 ;  /* 0x00000005ff037e24 */ /* 0x000fe2000f8e00ff */
[----:B--2---:R-:W-:-:S13]  /*ba30*/  ISETP.NE.AND P0, PT, R4, RZ, PT ;  /* 0x000000ff0400720c */ /* 0x004fda0003f05270 */
[----:B------:R-:W-:Y:S05]  /*ba40*/  @!P0 BRA `(.L_x_5) ;  /* 0x0000000000388947 */ /* 0x000fea0003800000 */
[----:B------:R-:W0:Y:S01]  /*ba50*/  LDC R8, c[0x0][0x39c] ;  /* 0x0000e700ff087b82 */ /* 0x000e220000000800 */
[----:B------:R-:W-:Y:S01]  /*ba60*/  BSSY B1, `(.L_x_5) ;  /* 0x000000c000017945 */ /* 0x000fe20003800000 */
[----:B------:R-:W-:-:S06]  /*ba70*/  IMAD.MOV.U32 R7, RZ, RZ, RZ ;  /* 0x000000ffff077224 */ /* 0x000fcc00078e00ff */
[----:B------:R-:W1:Y:S02]  /*ba80*/  LDC.64 R4, c[0x0][0x388] ;  /* 0x0000e200ff047b82 */ /* 0x000e640000000a00 */
.L_x_6:
[----:B------:R-:W-:Y:S01]  /*ba90*/  VIADD R7, R7, 0x1 ;  /* 0x0000000107077836 */ /* 0x000fe20000000000 */
[----:B------:R-:W-:Y:S05]  /*baa0*/  YIELD ;  /* 0x0000000000007946 */ /* 0x000fea0003800000 */
[----:B0-----:R-:W-:-:S13]  /*bab0*/  ISETP.NE.AND P0, PT, R7, R8, PT ;  /* 0x000000080700720c */ /* 0x001fda0003f05270 */
[----:B------:R-:W-:Y:S05]  /*bac0*/  @!P0 EXIT ;  /* 0x000000000000894d */ /* 0x000fea0003800000 */
[----:B------:R-:W-:Y:S02]  /*bad0*/  IMAD.MOV.U32 R10, RZ, RZ, RZ ;  /* 0x000000ffff0a7224 */ /* 0x000fe400078e00ff */
[----:B-1----:R-:W-:-:S05]  /*bae0*/  IMAD.WIDE.U32 R2, R7, 0x8, R4 ;  /* 0x0000000807027825 */ /* 0x002fca00078e0004 */
[----:B------:R-:W2:Y:S02]  /*baf0*/  ATOMG.E.CAS.STRONG.GPU PT, R6, [R2], R10, R11 ;  /* 0x0000000a020673a9 */ /* 0x000ea400001ee10b */
[----:B--2---:R-:W-:-:S13]  /*bb00*/  ISETP.NE.AND P0, PT, R6, RZ, PT ;  /* 0x000000ff0600720c */ /* 0x004fda0003f05270 */
[----:B------:R-:W-:Y:S05]  /*bb10*/  @P0 BRA `(.L_x_6) ;  /* 0xfffffffc00dc0947 */ /* 0x000fea000383ffff */
[----:B------:R-:W-:Y:S05]  /*bb20*/  BSYNC B1 ;  /* 0x0000000000017941 */ /* 0x000fea0003800000 */
.L_x_5:
[----:B------:R-:W-:Y:S05]  /*bb30*/  BSYNC B0 ;  /* 0x0000000000007941 */ /* 0x000fea0003800000 */
.L_x_4:
[----:B------:R-:W-:Y:S01]  /*bb40*/  STG.E desc[UR6][R2.64+0x4], R0 ;  /* 0x0000040002007986 */ /* 0x000fe2000c101906 */
[----:B------:R-:W-:Y:S05]  /*bb50*/  EXIT ;  /* 0x000000000000794d */ /* 0x000fea0003800000 */
.L_x_7:
[----:B------:R-:W-:-:S00]  /*bb60*/  BRA `(.L_x_7) ;  /* 0xfffffffc00fc7947 */ /* 0x000fc0000383ffff */
[----:B------:R-:W-:-:S00]  /*bb70*/  NOP ;  /* 0x0000000000007918 */ /* 0x000fc00000000000 */
        /* <DEDUP_REMOVED lines=8> */
.L_x_8:


//--------------------- .nv.shared.reserved.0     --------------------------
	.section	.nv.shared.reserved.0,"aw",@nobits
	.weak		__nv_reservedSMEM_offset_0_alias
	.size		__nv_reservedSMEM_offset_0_alias, 0, 64
	.other		__nv_reservedSMEM_offset_0_alias,@"STO_CUDA_RESERVED_SHARED STV_DEFAULT"
__nv_reservedSMEM_offset_0_alias:
	.zero		0
	.zero		64


//--------------------- .nv.constant0._Z22multi_pool_mine_kernelPhP15MultiPoolResultmii --------------------------
	.section	.nv.constant0._Z22multi_pool_mine_kernelPhP15MultiPoolResultmii,"a",@progbits
	.sectionflags	@""
	.align	4
.nv.constant0._Z22multi_pool_mine_kernelPhP15MultiPoolResultmii:
	.zero		928


//--------------------- SYMBOLS --------------------------

	.type		.nv.reservedSmem.offset0,@object
	.size		.nv.reservedSmem.offset0,0x4
